def attn_fwd(
    Q,
    K,
    V,
    Out,
    Lse,
    sm_scale,
    stride_qz,
    stride_qh,
    stride_qm,
    stride_qk,
    stride_kz,
    stride_kh,
    stride_kn,
    stride_kk,
    stride_vz,
    stride_vh,
    stride_vn,
    stride_vk,
    stride_oz,
    stride_oh,
    stride_om,
    stride_ok,
    seqlen_q,
    seqlen_k,
    BLOCK_M: tl.constexpr,
    BLOCK_N: tl.constexpr,
    HEAD_DIM: tl.constexpr,
    CAUSAL: tl.constexpr,
):
    start_m = tl.program_id(0)
    off_hz = tl.program_id(1)
    q_off = off_hz * stride_qh
    k_off = off_hz * stride_kh
    v_off = off_hz * stride_vh
    offs_m = start_m * BLOCK_M + tl.arange(0, BLOCK_M)
    offs_d = tl.arange(0, HEAD_DIM)
    offs_n = tl.arange(0, BLOCK_N)
    q_ptrs = Q + q_off + offs_m[:, None] * stride_qm + offs_d[None, :] * stride_qk
    k_ptrs = K + k_off + offs_d[:, None] * stride_kk + offs_n[None, :] * stride_kn
    v_ptrs = V + v_off + offs_n[:, None] * stride_vn + offs_d[None, :] * stride_vk
    m_i = tl.full([BLOCK_M], float("-inf"), dtype=tl.float32)
    l_i = tl.zeros([BLOCK_M], dtype=tl.float32) + 1.0
    acc = tl.zeros([BLOCK_M, HEAD_DIM], dtype=tl.float32)
    q = tl.load(q_ptrs)
    acc, l_i, m_i = _attn_fwd_inner(
        acc,
        l_i,
        m_i,
        q,
        k_ptrs,
        v_ptrs,
        sm_scale,
        stride_kn,
        stride_vn,
        start_m,
        seqlen_k,
        BLOCK_M,
        BLOCK_N,
        HEAD_DIM,
        CAUSAL,
    )
    acc = acc / l_i[:, None]
    lse = m_i + tl.math.log2(l_i) / 1.4426950408889634
    o_ptrs = (
        Out
        + off_hz * stride_oh
        + offs_m[:, None] * stride_om
        + offs_d[None, :] * stride_ok
    )
    tl.store(o_ptrs, acc.to(Out.dtype.element_ty))
    tl.store(Lse + off_hz * seqlen_q + offs_m, lse)

# config = {"BLOCK_M": 128, "BLOCK_N": 64, "HEAD_DIM": 128, "arch": "sm_100", "causal": true, "dtype": "bf16", "num_stages": 2, "num_warps": 4}
# arch = sm_100


// ===== COMPILED SASS (sm_100a) =====

	.target	sm_100a

	.elftype	@"ET_EXEC"


//--------------------- .note.nv.tkinfo           --------------------------
	.section	.note.nv.tkinfo,"",@"SHT_NOTE"
	.sectionflags	@"SHF_NOTE_NV_TKINFO"
	.tkinfo
        /*0018*/ 	.word	0x00000081
        /*0030*/ 	.string	""
        /*0030*/ 	.string	"ptxas-blackwell"
        /*0030*/ 	.string	"Cuda compilation tools, release 12.9, V12.9.86"
        /*0030*/ 	.string	"Build cuda_12.9.r12.9/compiler.36037853_0"
        /*0030*/ 	.string	"-v  -suppress-debug-info  -lineinfo  -arch sm_100a "



//--------------------- .note.nv.cuver            --------------------------
	.section	.note.nv.cuver,"",@"SHT_NOTE"
	.sectionflags	@"SHF_NOTE_NV_CUVER"
        /*0018*/ 	.short	0x0001
        /*001a*/ 	.short	0x0064
        /*001c*/ 	.short	0x0001
        /*001e*/ 	.short	0x0000
        /*0020*/ 	.short	0x0001
        /*0022*/ 	.short	0x0000


//--------------------- .nv.info                  --------------------------
	.section	.nv.info,"",@"SHT_CUDA_INFO"
	.align	4


	//----- nvinfo : EIATTR_REGCOUNT
	.align		4
        /*0000*/ 	.byte	0x04, 0x2f
        /*0002*/ 	.short	(.L_5 - .L_4)
	.align		4
.L_4:
        /*0004*/ 	.word	index@(attn_fwd)
        /*0008*/ 	.word	0x000000ff


	//----- nvinfo : EIATTR_FRAME_SIZE
	.align		4
.L_5:
        /*000c*/ 	.byte	0x04, 0x11
        /*000e*/ 	.short	(.L_7 - .L_6)
	.align		4
.L_6:
        /*0010*/ 	.word	index@($__internal_2_$__cuda_sm10x_tcgen05_guardrail_trap_unallocated_columns_being_dealloced)
        /*0014*/ 	.word	0x000002a8


	//----- nvinfo : EIATTR_FRAME_SIZE
	.align		4
.L_7:
        /*0018*/ 	.byte	0x04, 0x11
        /*001a*/ 	.short	(.L_9 - .L_8)
	.align		4
.L_8:
        /*001c*/ 	.word	index@($__internal_1_$__cuda_sm10x_tcgen05_guardrail_trap_phase_invalid_during_alloc)
        /*0020*/ 	.word	0x000002a8


	//----- nvinfo : EIATTR_FRAME_SIZE
	.align		4
.L_9:
        /*0024*/ 	.byte	0x04, 0x11
        /*0026*/ 	.short	(.L_11 - .L_10)
	.align		4
.L_10:
        /*0028*/ 	.word	index@($__internal_0_$__cuda_sm10x_tcgen05_guardrail_trap_col_being_dealloced_not_returned_by_alloc)
        /*002c*/ 	.word	0x000002a8


	//----- nvinfo : EIATTR_FRAME_SIZE
	.align		4
.L_11:
        /*0030*/ 	.byte	0x04, 0x11
        /*0032*/ 	.short	(.L_13 - .L_12)
	.align		4
.L_12:
        /*0034*/ 	.word	index@(attn_fwd)
        /*0038*/ 	.word	0x000002a8


	//----- nvinfo : EIATTR_MIN_STACK_SIZE
	.align		4
.L_13:
        /*003c*/ 	.byte	0x04, 0x12
        /*003e*/ 	.short	(.L_15 - .L_14)
	.align		4
.L_14:
        /*0040*/ 	.word	index@(attn_fwd)
        /*0044*/ 	.word	0x000002a8
.L_15:


//--------------------- .nv.info.attn_fwd         --------------------------
	.section	.nv.info.attn_fwd,"",@"SHT_CUDA_INFO"
	.sectionflags	@""
	.align	4


	//----- nvinfo : EIATTR_CUDA_API_VERSION
	.align		4
        /*0000*/ 	.byte	0x04, 0x37
        /*0002*/ 	.short	(.L_17 - .L_16)
.L_16:
        /*0004*/ 	.word	0x00000081


	//----- nvinfo : EIATTR_KPARAM_INFO
	.align		4
.L_17:
        /*0008*/ 	.byte	0x04, 0x17
        /*000a*/ 	.short	(.L_19 - .L_18)
.L_18:
        /*000c*/ 	.word	0x00000000
        /*0010*/ 	.short	0x0019
        /*0012*/ 	.short	0x0080
        /*0014*/ 	.byte	0x00, 0xf4, 0x21, 0x00


	//----- nvinfo : EIATTR_KPARAM_INFO
	.align		4
.L_19:
        /*0018*/ 	.byte	0x04, 0x17
        /*001a*/ 	.short	(.L_21 - .L_20)
.L_20:
        /*001c*/ 	.word	0x00000000
        /*0020*/ 	.short	0x0018
        /*0022*/ 	.short	0x0078
        /*0024*/ 	.byte	0x00, 0xf4, 0x21, 0x00


	//----- nvinfo : EIATTR_KPARAM_INFO
	.align		4
.L_21:
        /*0028*/ 	.byte	0x04, 0x17
        /*002a*/ 	.short	(.L_23 - .L_22)
.L_22:
        /*002c*/ 	.word	0x00000000
        /*0030*/ 	.short	0x0017
        /*0032*/ 	.short	0x0070
        /*0034*/ 	.byte	0x00, 0xf0, 0x11, 0x00


	//----- nvinfo : EIATTR_KPARAM_INFO
	.align		4
.L_23:
        /*0038*/ 	.byte	0x04, 0x17
        /*003a*/ 	.short	(.L_25 - .L_24)
.L_24:
        /*003c*/ 	.word	0x00000000
        /*0040*/ 	.short	0x0016
        /*0042*/ 	.short	0x006c
        /*0044*/ 	.byte	0x00, 0xf0, 0x11, 0x00


	//----- nvinfo : EIATTR_KPARAM_INFO
	.align		4
.L_25:
        /*0048*/ 	.byte	0x04, 0x17
        /*004a*/ 	.short	(.L_27 - .L_26)
.L_26:
        /*004c*/ 	.word	0x00000000
        /*0050*/ 	.short	0x0015
        /*0052*/ 	.short	0x0068
        /*0054*/ 	.byte	0x00, 0xf0, 0x11, 0x00


	//----- nvinfo : EIATTR_KPARAM_INFO
	.align		4
.L_27:
        /*0058*/ 	.byte	0x04, 0x17
        /*005a*/ 	.short	(.L_29 - .L_28)
.L_28:
        /*005c*/ 	.word	0x00000000
        /*0060*/ 	.short	0x0014
        /*0062*/ 	.short	0x0064
        /*0064*/ 	.byte	0x00, 0xf0, 0x11, 0x00


	//----- nvinfo : EIATTR_KPARAM_INFO
	.align		4
.L_29:
        /*0068*/ 	.byte	0x04, 0x17
        /*006a*/ 	.short	(.L_31 - .L_30)
.L_30:
        /*006c*/ 	.word	0x00000000
        /*0070*/ 	.short	0x0013
        /*0072*/ 	.short	0x0060
        /*0074*/ 	.byte	0x00, 0xf0, 0x11, 0x00


	//----- nvinfo : EIATTR_KPARAM_INFO
	.align		4
.L_31:
        /*0078*/ 	.byte	0x04, 0x17
        /*007a*/ 	.short	(.L_33 - .L_32)
.L_32:
        /*007c*/ 	.word	0x00000000
        /*0080*/ 	.short	0x0012
        /*0082*/ 	.short	0x005c
        /*0084*/ 	.byte	0x00, 0xf0, 0x11, 0x00


	//----- nvinfo : EIATTR_KPARAM_INFO
	.align		4
.L_33:
        /*0088*/ 	.byte	0x04, 0x17
        /*008a*/ 	.short	(.L_35 - .L_34)
.L_34:
        /*008c*/ 	.word	0x00000000
        /*0090*/ 	.short	0x0011
        /*0092*/ 	.short	0x0058
        /*0094*/ 	.byte	0x00, 0xf0, 0x11, 0x00


	//----- nvinfo : EIATTR_KPARAM_INFO
	.align		4
.L_35:
        /*0098*/ 	.byte	0x04, 0x17
        /*009a*/ 	.short	(.L_37 - .L_36)
.L_36:
        /*009c*/ 	.word	0x00000000
        /*00a0*/ 	.short	0x0010
        /*00a2*/ 	.short	0x0054
        /*00a4*/ 	.byte	0x00, 0xf0, 0x11, 0x00


	//----- nvinfo : EIATTR_KPARAM_INFO
	.align		4
.L_37:
        /*00a8*/ 	.byte	0x04, 0x17
        /*00aa*/ 	.short	(.L_39 - .L_38)
.L_38:
        /*00ac*/ 	.word	0x00000000
        /*00b0*/ 	.short	0x000f
        /*00b2*/ 	.short	0x0050
        /*00b4*/ 	.byte	0x00, 0xf0, 0x11, 0x00


	//----- nvinfo : EIATTR_KPARAM_INFO
	.align		4
.L_39:
        /*00b8*/ 	.byte	0x04, 0x17
        /*00ba*/ 	.short	(.L_41 - .L_40)
.L_40:
        /*00bc*/ 	.word	0x00000000
        /*00c0*/ 	.short	0x000e
        /*00c2*/ 	.short	0x004c
        /*00c4*/ 	.byte	0x00, 0xf0, 0x11, 0x00


	//----- nvinfo : EIATTR_KPARAM_INFO
	.align		4
.L_41:
        /*00c8*/ 	.byte	0x04, 0x17
        /*00ca*/ 	.short	(.L_43 - .L_42)
.L_42:
        /*00cc*/ 	.word	0x00000000
        /*00d0*/ 	.short	0x000d
        /*00d2*/ 	.short	0x0048
        /*00d4*/ 	.byte	0x00, 0xf0, 0x11, 0x00


	//----- nvinfo : EIATTR_KPARAM_INFO
	.align		4
.L_43:
        /*00d8*/ 	.byte	0x04, 0x17
        /*00da*/ 	.short	(.L_45 - .L_44)
.L_44:
        /*00dc*/ 	.word	0x00000000
        /*00e0*/ 	.short	0x000c
        /*00e2*/ 	.short	0x0044
        /*00e4*/ 	.byte	0x00, 0xf0, 0x11, 0x00


	//----- nvinfo : EIATTR_KPARAM_INFO
	.align		4
.L_45:
        /*00e8*/ 	.byte	0x04, 0x17
        /*00ea*/ 	.short	(.L_47 - .L_46)
.L_46:
        /*00ec*/ 	.word	0x00000000
        /*00f0*/ 	.short	0x000b
        /*00f2*/ 	.short	0x0040
        /*00f4*/ 	.byte	0x00, 0xf0, 0x11, 0x00


	//----- nvinfo : EIATTR_KPARAM_INFO
	.align		4
.L_47:
        /*00f8*/ 	.byte	0x04, 0x17
        /*00fa*/ 	.short	(.L_49 - .L_48)
.L_48:
        /*00fc*/ 	.word	0x00000000
        /*0100*/ 	.short	0x000a
        /*0102*/ 	.short	0x003c
        /*0104*/ 	.byte	0x00, 0xf0, 0x11, 0x00


	//----- nvinfo : EIATTR_KPARAM_INFO
	.align		4
.L_49:
        /*0108*/ 	.byte	0x04, 0x17
        /*010a*/ 	.short	(.L_51 - .L_50)
.L_50:
        /*010c*/ 	.word	0x00000000
        /*0110*/ 	.short	0x0009
        /*0112*/ 	.short	0x0038
        /*0114*/ 	.byte	0x00, 0xf0, 0x11, 0x00


	//----- nvinfo : EIATTR_KPARAM_INFO
	.align		4
.L_51:
        /*0118*/ 	.byte	0x04, 0x17
        /*011a*/ 	.short	(.L_53 - .L_52)
.L_52:
        /*011c*/ 	.word	0x00000000
        /*0120*/ 	.short	0x0008
        /*0122*/ 	.short	0x0034
        /*0124*/ 	.byte	0x00, 0xf0, 0x11, 0x00


	//----- nvinfo : EIATTR_KPARAM_INFO
	.align		4
.L_53:
        /*0128*/ 	.byte	0x04, 0x17
        /*012a*/ 	.short	(.L_55 - .L_54)
.L_54:
        /*012c*/ 	.word	0x00000000
        /*0130*/ 	.short	0x0007
        /*0132*/ 	.short	0x0030
        /*0134*/ 	.byte	0x00, 0xf0, 0x11, 0x00


	//----- nvinfo : EIATTR_KPARAM_INFO
	.align		4
.L_55:
        /*0138*/ 	.byte	0x04, 0x17
        /*013a*/ 	.short	(.L_57 - .L_56)
.L_56:
        /*013c*/ 	.word	0x00000000
        /*0140*/ 	.short	0x0006
        /*0142*/ 	.short	0x002c
        /*0144*/ 	.byte	0x00, 0xf0, 0x11, 0x00


	//----- nvinfo : EIATTR_KPARAM_INFO
	.align		4
.L_57:
        /*0148*/ 	.byte	0x04, 0x17
        /*014a*/ 	.short	(.L_59 - .L_58)
.L_58:
        /*014c*/ 	.word	0x00000000
        /*0150*/ 	.short	0x0005
        /*0152*/ 	.short	0x0028
        /*0154*/ 	.byte	0x00, 0xf0, 0x11, 0x00


	//----- nvinfo : EIATTR_KPARAM_INFO
	.align		4
.L_59:
        /*0158*/ 	.byte	0x04, 0x17
        /*015a*/ 	.short	(.L_61 - .L_60)
.L_60:
        /*015c*/ 	.word	0x00000000
        /*0160*/ 	.short	0x0004
        /*0162*/ 	.short	0x0020
        /*0164*/ 	.byte	0x00, 0xf4, 0x21, 0x00


	//----- nvinfo : EIATTR_KPARAM_INFO
	.align		4
.L_61:
        /*0168*/ 	.byte	0x04, 0x17
        /*016a*/ 	.short	(.L_63 - .L_62)
.L_62:
        /*016c*/ 	.word	0x00000000
        /*0170*/ 	.short	0x0003
        /*0172*/ 	.short	0x0018
        /*0174*/ 	.byte	0x00, 0xf4, 0x21, 0x00


	//----- nvinfo : EIATTR_KPARAM_INFO
	.align		4
.L_63:
        /*0178*/ 	.byte	0x04, 0x17
        /*017a*/ 	.short	(.L_65 - .L_64)
.L_64:
        /*017c*/ 	.word	0x00000000
        /*0180*/ 	.short	0x0002
        /*0182*/ 	.short	0x0010
        /*0184*/ 	.byte	0x00, 0xf4, 0x21, 0x00


	//----- nvinfo : EIATTR_KPARAM_INFO
	.align		4
.L_65:
        /*0188*/ 	.byte	0x04, 0x17
        /*018a*/ 	.short	(.L_67 - .L_66)
.L_66:
        /*018c*/ 	.word	0x00000000
        /*0190*/ 	.short	0x0001
        /*0192*/ 	.short	0x0008
        /*0194*/ 	.byte	0x00, 0xf4, 0x21, 0x00


	//----- nvinfo : EIATTR_KPARAM_INFO
	.align		4
.L_67:
        /*0198*/ 	.byte	0x04, 0x17
        /*019a*/ 	.short	(.L_69 - .L_68)
.L_68:
        /*019c*/ 	.word	0x00000000
        /*01a0*/ 	.short	0x0000
        /*01a2*/ 	.short	0x0000
        /*01a4*/ 	.byte	0x00, 0xf4, 0x21, 0x00


	//----- nvinfo : EIATTR_AT_ENTRY_FRAGMENTS
	.align		4
.L_69:
        /*01a8*/ 	.byte	0x04, 0x4f
        /*01aa*/ 	.short	(.L_71 - .L_70)


	//   ....[0]....
.L_70:
        /*01ac*/ 	.word	0x00000004


	//----- nvinfo : EIATTR_RESERVED_SMEM_USED
	.align		4
.L_71:
        /*01b0*/ 	.byte	0x01, 0x41
	.zero		2


	//----- nvinfo : EIATTR_SPARSE_MMA_MASK
	.align		4
        /*01b4*/ 	.byte	0x03, 0x50
        /*01b6*/ 	.short	0x0000


	//----- nvinfo : EIATTR_TCGEN05_1CTA_USED
	.align		4
        /*01b8*/ 	.byte	0x01, 0x51
	.zero		2


	//----- nvinfo : EIATTR_MAXREG_COUNT
	.align		4
        /*01bc*/ 	.byte	0x03, 0x1b
        /*01be*/ 	.short	0x00ff


	//----- nvinfo : EIATTR_NUM_BARRIERS
	.align		4
        /*01c0*/ 	.byte	0x02, 0x4c
        /*01c2*/ 	.byte	0x01
	.zero		1


	//----- nvinfo : EIATTR_ANNOTATIONS
	.align		4
        /*01c4*/ 	.byte	0x04, 0x55
        /*01c6*/ 	.short	(.L_73 - .L_72)


	//   ....[0]....
.L_72:
        /*01c8*/ 	.word	0x00000001
        /*01cc*/ 	.byte	0x40, 0x10, 0x00, 0x00, 0x01, 0x00, 0x00, 0x00, 0x70, 0x10, 0x00, 0x00, 0x01, 0x00, 0x00, 0x00
        /* <DEDUP_REMOVED lines=101> */
        /*082c*/ 	.byte	0x00, 0xf6, 0x00, 0x00


	//----- nvinfo : EIATTR_INT_WARP_WIDE_INSTR_OFFSETS
	.align		4
.L_73:
        /*0830*/ 	.byte	0x04, 0x31
        /*0832*/ 	.short	(.L_75 - .L_74)


	//   ....[0]....
.L_74:
        /*0834*/ 	.word	0x00002c80


	//   ....[1]....
        /*0838*/ 	.word	0x00002c90


	//   ....[2]....
        /*083c*/ 	.word	0x000045d0


	//   ....[3]....
        /*0840*/ 	.word	0x00006170


	//   ....[4]....
        /*0844*/ 	.word	0x0000c3d0


	//   ....[5]....
        /*0848*/ 	.word	0x000169d0


	//   ....[6]....
        /*084c*/ 	.word	0x00016a20


	//----- nvinfo : EIATTR_COOP_GROUP_MASK_REGIDS
	.align		4
.L_75:
        /*0850*/ 	.byte	0x04, 0x29
        /*0852*/ 	.short	(.L_77 - .L_76)


	//   ....[0]....
.L_76:
        /*0854*/ 	.word	0xffffffff


	//   ....[1]....
        /*0858*/ 	.word	0xffffffff


	//   ....[2]....
        /*085c*/ 	.word	0xffffffff


	//   ....[3]....
        /*0860*/ 	.word	0xffffffff


	//----- nvinfo : EIATTR_COOP_GROUP_INSTR_OFFSETS
	.align		4
.L_77:
        /*0864*/ 	.byte	0x04, 0x28
        /*0866*/ 	.short	(.L_79 - .L_78)


	//   ....[0]....
.L_78:
        /*0868*/ 	.word	0x00000070


	//   ....[1]....
        /*086c*/ 	.word	0x00000330


	//   ....[2]....
        /*0870*/ 	.word	0x00016860


	//   ....[3]....
        /*0874*/ 	.word	0x00016ad0


	//----- nvinfo : EIATTR_VRC_CTA_INIT_COUNT
	.align		4
.L_79:
        /*0878*/ 	.byte	0x02, 0x4a
        /*087a*/ 	.byte	0x80
	.zero		1


	//----- nvinfo : EIATTR_MBARRIER_INSTR_OFFSETS
	.align		4
        /*087c*/ 	.byte	0x04, 0x39
        /*087e*/ 	.short	(.L_81 - .L_80)


	//   ....[0]....
.L_80:
        /*0880*/ 	.word	0x00004510
        /*0884*/ 	.word	0x000000ff
        /*0888*/ 	.word	0x00014000
        /*088c*/ 	.short	0x0100
        /*088e*/ 	.byte	0x08
	.zero		1


	//   ....[1]....
        /*0890*/ 	.word	0x00004600
        /*0894*/ 	.word	0x000000ff
        /*0898*/ 	.word	0x00014008
        /*089c*/ 	.short	0x0100
        /*089e*/ 	.byte	0x08
	.zero		1


	//   ....[2]....
        /*08a0*/ 	.word	0x00006960
        /*08a4*/ 	.word	0x000000ff
        /*08a8*/ 	.word	0x0000c000
        /*08ac*/ 	.short	0x0100
        /*08ae*/ 	.byte	0x08
	.zero		1


	//   ....[3]....
        /*08b0*/ 	.word	0x00006e40
        /*08b4*/ 	.word	0x000000ff
        /*08b8*/ 	.word	0x0000c000
        /*08bc*/ 	.short	0x010a
        /*08be*/ 	.byte	0x08
	.zero		1


	//   ....[4]....
        /*08c0*/ 	.word	0x00007510
        /*08c4*/ 	.word	0x000000ff
        /*08c8*/ 	.word	0x0000c000
        /*08cc*/ 	.short	0x0108
        /*08ce*/ 	.byte	0x08
	.zero		1


	//   ....[5]....
        /*08d0*/ 	.word	0x0000c530
        /*08d4*/ 	.word	0x000000ff
        /*08d8*/ 	.word	0x00014010
        /*08dc*/ 	.short	0x0100
        /*08de*/ 	.byte	0x08
	.zero		1


	//   ....[6]....
        /*08e0*/ 	.word	0x0000c9d0
        /*08e4*/ 	.word	0x000000ff
        /*08e8*/ 	.word	0x00014010
        /*08ec*/ 	.short	0x010a
        /*08ee*/ 	.byte	0x08
	.zero		1


	//   ....[7]....
        /*08f0*/ 	.word	0x0000f1f0
        /*08f4*/ 	.word	0x000000ff
        /*08f8*/ 	.word	0x00014010
        /*08fc*/ 	.short	0x0108
        /*08fe*/ 	.byte	0x08
	.zero		1


	//   ....[8]....
        /*0900*/ 	.word	0x0000f290
        /*0904*/ 	.word	0x000000ff
        /*0908*/ 	.word	0x00000000
        /*090c*/ 	.short	0x010a
        /*090e*/ 	.byte	0x10
	.zero		1


	//   ....[9]....
        /*0910*/ 	.word	0x00012020
        /*0914*/ 	.word	0x000000ff
        /*0918*/ 	.word	0x00000000
        /*091c*/ 	.short	0x010a
        /*091e*/ 	.byte	0x10
	.zero		1


	//   ....[10]....
        /*0920*/ 	.word	0x000122b0
        /*0924*/ 	.word	0x000000ff
        /*0928*/ 	.word	0x00014000
        /*092c*/ 	.short	0x0108
        /*092e*/ 	.byte	0x08
	.zero		1


	//   ....[11]....
        /*0930*/ 	.word	0x00012e30
        /*0934*/ 	.word	0x000000ff
        /*0938*/ 	.word	0x00014008
        /*093c*/ 	.short	0x0108
        /*093e*/ 	.byte	0x08
	.zero		1


	//   ....[12]....
        /*0940*/ 	.word	0x00016af0
        /*0944*/ 	.word	0x000000ff
        /*0948*/ 	.word	0x0000c000
        /*094c*/ 	.short	0x010a
        /*094e*/ 	.byte	0x08
	.zero		1


	//   ....[13]....
        /*0950*/ 	.word	0x00016b20
        /*0954*/ 	.word	0x000000ff
        /*0958*/ 	.word	0x00014010
        /*095c*/ 	.short	0x010a
        /*095e*/ 	.byte	0x08
	.zero		1


	//   ....[14]....
        /*0960*/ 	.word	0x00016b50
        /*0964*/ 	.word	0x000000ff
        /*0968*/ 	.word	0x00000000
        /*096c*/ 	.short	0x010a
        /*096e*/ 	.byte	0x10
	.zero		1


	//   ....[15]....
        /*0970*/ 	.word	0x00016b80
        /*0974*/ 	.word	0x000000ff
        /*0978*/ 	.word	0x00000000
        /*097c*/ 	.short	0x010a
        /*097e*/ 	.byte	0x10
	.zero		1


	//----- nvinfo : EIATTR_NUM_MBARRIERS
	.align		4
.L_81:
        /*0980*/ 	.byte	0x03, 0x38
        /*0982*/ 	.short	0xffff


	//----- nvinfo : EIATTR_EXIT_INSTR_OFFSETS
	.align		4
        /*0984*/ 	.byte	0x04, 0x1c
        /*0986*/ 	.short	(.L_83 - .L_82)


	//   ....[0]....
.L_82:
        /*0988*/ 	.word	0x00016ae0


	//----- nvinfo : EIATTR_REQNTID
	.align		4
.L_83:
        /*098c*/ 	.byte	0x04, 0x10
        /*098e*/ 	.short	(.L_85 - .L_84)
.L_84:
        /*0990*/ 	.word	0x00000080
        /*0994*/ 	.word	0x00000001
        /*0998*/ 	.word	0x00000001


	//----- nvinfo : EIATTR_CRS_STACK_SIZE
	.align		4
.L_85:
        /*099c*/ 	.byte	0x04, 0x1e
        /*099e*/ 	.short	(.L_87 - .L_86)
.L_86:
        /*09a0*/ 	.word	0x00000000


	//----- nvinfo : EIATTR_CBANK_PARAM_SIZE
	.align		4
.L_87:
        /*09a4*/ 	.byte	0x03, 0x19
        /*09a6*/ 	.short	0x0088


	//----- nvinfo : EIATTR_PARAM_CBANK
	.align		4
        /*09a8*/ 	.byte	0x04, 0x0a
        /*09aa*/ 	.short	(.L_89 - .L_88)
	.align		4
.L_88:
        /*09ac*/ 	.word	index@(.nv.constant0.attn_fwd)
        /*09b0*/ 	.short	0x0380
        /*09b2*/ 	.short	0x0088


	//----- nvinfo : EIATTR_SW_WAR
	.align		4
.L_89:
        /*09b4*/ 	.byte	0x04, 0x36
        /*09b6*/ 	.short	(.L_91 - .L_90)
.L_90:
        /*09b8*/ 	.word	0x00000008
.L_91:


//--------------------- .nv.compat                --------------------------
	.section	.nv.compat,"",@"SHT_CUDA_COMPAT_INFO"
	.align	4
        /*0000*/ 	.byte	0x02, 0x02, 0x02, 0x00, 0x02, 0x05, 0x05, 0x00, 0x02, 0x03, 0x00, 0x00, 0x02, 0x06, 0x01, 0x00


//--------------------- .nv.callgraph             --------------------------
	.section	.nv.callgraph,"",@"SHT_CUDA_CALLGRAPH"
	.align	4
	.sectionentsize	8
	.align		4
        /*0000*/ 	.word	0x00000000
	.align		4
        /*0004*/ 	.word	0xffffffff
	.align		4
        /*0008*/ 	.word	0x00000000
	.align		4
        /*000c*/ 	.word	0xfffffffe
	.align		4
        /*0010*/ 	.word	0x00000000
	.align		4
        /*0014*/ 	.word	0xfffffffd
	.align		4
        /*0018*/ 	.word	0x00000000
	.align		4
        /*001c*/ 	.word	0xfffffffc


//--------------------- .nv.constant4             --------------------------
	.section	.nv.constant4,"a",@progbits
	.align	8
	.align		8
.nv.constant4:
        /*0000*/ 	.dword	_$_str


//--------------------- .text.attn_fwd            --------------------------
	.section	.text.attn_fwd,"ax",@progbits
	.align	128
        .global         attn_fwd
        .type           attn_fwd,@function
        .size           attn_fwd,(.L_x_31 - attn_fwd)
        .other          attn_fwd,@"STO_CUDA_ENTRY STV_DEFAULT"
attn_fwd:
.text.attn_fwd:
[----:B------:R-:W0:Y:S01]  /*0000*/  LDC R1, c[0x0][0x37c] ;  /* 0x0000df00ff017b82 */ /* 0x000e220000000800 */
[----:B------:R-:W1:Y:S01]  /*0010*/  S2R R0, SR_TID.X ;  /* 0x0000000000007919 */ /* 0x000e620000002100 */
[----:B0-----:R-:W-:Y:S01]  /*0020*/  VIADD R1, R1, 0xfffffd58 ;  /* 0xfffffd5801017836 */ /* 0x001fe20000000000 */
[----:B-1----:R-:W-:-:S13]  /*0030*/  ISETP.GE.U32.AND P0, PT, R0, 0x20, PT ;  /* 0x000000200000780c */ /* 0x002fda0003f06070 */
[----:B------:R-:W-:Y:S02]  /*0040*/  VOTEU.ANY UP0, P0 ;  /* 0x0000000000ff7886 */ /* 0x000fe40000000100 */
[----:B------:R-:W-:Y:S05]  /*0050*/  BRA.U UP0, `(.L_x_0) ;  /* 0x0000000100b87547 */ /* 0x000fea000b800000 */
[----:B------:R-:W0:Y:S01]  /*0060*/  S2UR UR6, SR_CgaCtaId ;  /* 0x00000000000679c3 */ /* 0x000e220000008800 */
[----:B------:R-:W-:Y:S01]  /*0070*/  NOP ;  /* 0x0000000000007918 */ /* 0x000fe20000000000 */
[----:B------:R-:W-:Y:S02]  /*0080*/  UMOV UR4, 0x40 ;  /* 0x0000004000047882 */ /* 0x000fe40000000000 */
[----:B0-----:R-:W-:-:S09]  /*0090*/  ULEA UR4, UR6, UR4, 0x18 ;  /* 0x0000000406047291 */ /* 0x001fd2000f8ec0ff */
[----:B------:R-:W0:Y:S01]  /*00a0*/  LDS.U8 R0, [UR4] ;  /* 0x00000004ff007984 */ /* 0x000e220008000000 */
[----:B------:R-:W-:Y:S02]  /*00b0*/  UMOV UR4, 0x400 ;  /* 0x0000040000047882 */ /* 0x000fe40000000000 */
[----:B------:R-:W-:Y:S01]  /*00c0*/  ULEA UR4, UR6, UR4, 0x18 ;  /* 0x0000000406047291 */ /* 0x000fe2000f8ec0ff */
[----:B0-----:R-:W-:-:S13]  /*00d0*/  ISETP.NE.AND P0, PT, R0, RZ, PT ;  /* 0x000000ff0000720c */ /* 0x001fda0003f05270 */
[----:B------:R-:W-:Y:S05]  /*00e0*/  @P0 BRA `(.L_x_1) ;  /* 0x00000000007c0947 */ /* 0x000fea0003800000 */
[----:B------:R-:W-:-:S13]  /*00f0*/  ELECT P0, URZ, PT ;  /* 0x0000000000ff782f */ /* 0x000fda0003800000 */
[----:B------:R-:W-:Y:S05]  /*0100*/  @!P0 BRA `(.L_x_2) ;  /* 0x0000000000848947 */ /* 0x000fea0003800000 */
[----:B------:R-:W-:Y:S01]  /*0110*/  UMOV UR5, 0x8 ;  /* 0x0000000800057882 */ /* 0x000fe20000000000 */
[----:B------:R-:W-:Y:S02]  /*0120*/  IMAD.MOV.U32 R4, RZ, RZ, 0x1 ;  /* 0x00000001ff047424 */ /* 0x000fe400078e00ff */
[----:B------:R-:W-:Y:S02]  /*0130*/  IMAD.MOV.U32 R5, RZ, RZ, 0xff ;  /* 0x000000ffff057424 */ /* 0x000fe400078e00ff */
[----:B------:R-:W-:Y:S04]  /*0140*/  DEPBAR.LE SB0, 0x36 ;  /* 0x00008d800000791a */ /* 0x000fe80000000000 */
[----:B------:R-:W0:Y:S02]  /*0150*/  UTCATOMSWS.FIND_AND_SET.ALIGN UP1, UR5, UR5 ;  /* 0x00000005000575e3 */ /* 0x000e240008020800 */
[----:B0-----:R-:W-:-:S04]  /*0160*/  PLOP3.LUT P0, PT, PT, PT, UP1, 0x80, 0x8 ;  /* 0x000000000008781c */ /* 0x001fc80003f0f018 */
[----:B------:R-:W-:-:S04]  /*0170*/  SEL R0, RZ, 0xffffffff, !P0 ;  /* 0xffffffffff007807 */ /* 0x000fc80004000000 */
[----:B------:R-:W-:Y:S01]  /*0180*/  ISETP.NE.AND P0, PT, R0, RZ, PT ;  /* 0x000000ff0000720c */ /* 0x000fe20003f05270 */
[----:B------:R-:W-:-:S12]  /*0190*/  IMAD.U32 R0, RZ, RZ, UR5 ;  /* 0x00000005ff007e24 */ /* 0x000fd8000f8e00ff */
[----:B------:R-:W-:Y:S05]  /*01a0*/  @P0 BRA `(.L_x_3) ;  /* 0x0000000000240947 */ /* 0x000fea0003800000 */
.L_x_4:
[----:B------:R-:W-:Y:S05]  /*01b0*/  NANOSLEEP 0x64 ;  /* 0x000000640000795d */ /* 0x000fea0003800000 */
[----:B------:R-:W-:-:S05]  /*01c0*/  UMOV UR5, 0x8 ;  /* 0x0000000800057882 */ /* 0x000fca0000000000 */
[----:B------:R-:W-:Y:S04]  /*01d0*/  DEPBAR.LE SB0, 0x36 ;  /* 0x00008d800000791a */ /* 0x000fe80000000000 */
[----:B------:R-:W0:Y:S02]  /*01e0*/  UTCATOMSWS.FIND_AND_SET.ALIGN UP1, UR5, UR5 ;  /* 0x00000005000575e3 */ /* 0x000e240008020800 */
[----:B0-----:R-:W-:-:S04]  /*01f0*/  PLOP3.LUT P0, PT, PT, PT, UP1, 0x80, 0x8 ;  /* 0x000000000008781c */ /* 0x001fc80003f0f018 */
[----:B------:R-:W-:-:S04]  /*0200*/  SEL R0, RZ, 0xffffffff, !P0 ;  /* 0xffffffffff007807 */ /* 0x000fc80004000000 */
[----:B------:R-:W-:Y:S02]  /*0210*/  ISETP.NE.AND P0, PT, R0, RZ, PT ;  /* 0x000000ff0000720c */ /* 0x000fe40003f05270 */
[----:B------:R-:W-:-:S11]  /*0220*/  MOV R0, UR5 ;  /* 0x0000000500007c02 */ /* 0x000fd60008000f00 */
[----:B------:R-:W-:Y:S05]  /*0230*/  @!P0 BRA `(.L_x_4) ;  /* 0xfffffffc00dc8947 */ /* 0x000fea000383ffff */
.L_x_3:
[C---:B------:R-:W-:Y:S01]  /*0240*/  VIADD R3, R0.reuse, 0x10 ;  /* 0x0000001000037836 */ /* 0x040fe20000000000 */
[----:B------:R-:W-:Y:S01]  /*0250*/  UMOV UR5, 0x50 ;  /* 0x0000005000057882 */ /* 0x000fe20000000000 */
[----:B------:R-:W-:Y:S01]  /*0260*/  SHF.L.U32 R2, R5, R0, RZ ;  /* 0x0000000005027219 */ /* 0x000fe200000006ff */
[----:B------:R-:W-:Y:S01]  /*0270*/  ULEA UR5, UR6, UR5, 0x18 ;  /* 0x0000000506057291 */ /* 0x000fe2000f8ec0ff */
[----:B------:R-:W-:Y:S01]  /*0280*/  IMAD.SHL.U32 R0, R0, 0x20, RZ ;  /* 0x0000002000007824 */ /* 0x000fe200078e00ff */
[----:B------:R-:W-:-:S04]  /*0290*/  SHF.L.U32 R3, R4, R3, RZ ;  /* 0x0000000304037219 */ /* 0x000fc800000006ff */
[----:B------:R-:W-:-:S05]  /*02a0*/  LOP3.LUT R2, R3, R2, RZ, 0xfc, !PT ;  /* 0x0000000203027212 */ /* 0x000fca00078efcff */
[----:B------:R0:W-:Y:S04]  /*02b0*/  ATOMS.OR RZ, [UR5], R2 ;  /* 0x00000002ffff798c */ /* 0x0001e8000b000005 */
[----:B------:R0:W-:Y:S01]  /*02c0*/  STS [UR4], R0 ;  /* 0x00000000ff007988 */ /* 0x0001e20008000804 */
[----:B------:R-:W-:Y:S05]  /*02d0*/  BRA `(.L_x_2) ;  /* 0x0000000000107947 */ /* 0x000fea0003800000 */
.L_x_1:
[----:B------:R-:W-:Y:S01]  /*02e0*/  IMAD.MOV.U32 R0, RZ, RZ, -0x1 ;  /* 0xffffffffff007424 */ /* 0x000fe200078e00ff */
[----:B------:R-:W-:-:S04]  /*02f0*/  MOV R2, 0x320 ;  /* 0x0000032000027802 */ /* 0x000fc80000000f00 */
[----:B------:R0:W-:Y:S03]  /*0300*/  STS [UR4], R0 ;  /* 0x00000000ff007988 */ /* 0x0001e60008000804 */
[----:B0-----:R-:W-:Y:S05]  /*0310*/  CALL.REL.NOINC `($__internal_1_$__cuda_sm10x_tcgen05_guardrail_trap_phase_invalid_during_alloc) ;  /* 0x0000016800307944 */ /* 0x001fea0003c00000 */
.L_x_2:
[----:B------:R-:W-:Y:S05]  /*0320*/  WARPSYNC.ALL ;  /* 0x0000000000007948 */ /* 0x000fea0003800000 */
[----:B------:R-:W-:Y:S01]  /*0330*/  NOP ;  /* 0x0000000000007918 */ /* 0x000fe20000000000 */
.L_x_0:
[----:B------:R-:W1:Y:S01]  /*0340*/  S2UR UR7, SR_CTAID.X ;  /* 0x00000000000779c3 */ /* 0x000e620000002500 */
[----:B0-----:R-:W0:Y:S01]  /*0350*/  S2R R0, SR_TID.X ;  /* 0x0000000000007919 */ /* 0x001e220000002100 */
[----:B------:R-:W2:Y:S01]  /*0360*/  LDCU.64 UR8, c[0x0][0x3b0] ;  /* 0x00007600ff0877ac */ /* 0x000ea20008000a00 */
[----:B------:R-:W3:Y:S05]  /*0370*/  LDCU.64 UR4, c[0x0][0x3b0] ;  /* 0x00007600ff0477ac */ /* 0x000eea0008000a00 */
[----:B------:R-:W2:Y:S01]  /*0380*/  S2UR UR12, SR_CTAID.Y ;  /* 0x00000000000c79c3 */ /* 0x000ea20000002600 */
[----:B------:R-:W4:Y:S07]  /*0390*/  LDCU.64 UR20, c[0x0][0x358] ;  /* 0x00006b00ff1477ac */ /* 0x000f2e0008000a00 */
[----:B------:R-:W0:Y:S01]  /*03a0*/  S2UR UR6, SR_CgaCtaId ;  /* 0x00000000000679c3 */ /* 0x000e220000008800 */
[----:B-1----:R-:W-:-:S07]  /*03b0*/  USHF.L.U32 UR7, UR7, 0x7, URZ ;  /* 0x0000000707077899 */ /* 0x002fce00080006ff */
[----:B------:R-:W1:Y:S01]  /*03c0*/  LDC.64 R6, c[0x0][0x380] ;  /* 0x0000e000ff067b82 */ /* 0x000e620000000a00 */
[----:B------:R-:W-:Y:S01]  /*03d0*/  IMAD.U32 R135, RZ, RZ, UR7 ;  /* 0x00000007ff877e24 */ /* 0x000fe2000f8e00ff */
[----:B--2---:R-:W-:-:S06]  /*03e0*/  UIMAD UR10, UR12, UR8, URZ ;  /* 0x000000080c0a72a4 */ /* 0x004fcc000f8e02ff */
[----:B------:R-:W2:Y:S01]  /*03f0*/  LDC.64 R250, c[0x0][0x380] ;  /* 0x0000e000fffa7b82 */ /* 0x000ea20000000a00 */
[----:B---3--:R-:W-:Y:S01]  /*0400*/  UIMAD UR4, UR12, UR4, URZ ;  /* 0x000000040c0472a4 */ /* 0x008fe2000f8e02ff */
[----:B0-----:R-:W-:Y:S01]  /*0410*/  LOP3.LUT R135, R135, 0x7f, R0, 0xf8, !PT ;  /* 0x0000007f87877812 */ /* 0x001fe200078ef800 */
[----:B------:R-:W-:Y:S01]  /*0420*/  UMOV UR8, 0x400 ;  /* 0x0000040000087882 */ /* 0x000fe20000000000 */
[----:B------:R-:W-:Y:S02]  /*0430*/  USHF.L.U32 UR11, UR10, 0x1, URZ ;  /* 0x000000010a0b7899 */ /* 0x000fe400080006ff */
[----:B------:R-:W-:Y:S02]  /*0440*/  ULEA UR8, UR6, UR8, 0x18 ;  /* 0x0000000806087291 */ /* 0x000fe4000f8ec0ff */
[----:B------:R-:W-:Y:S01]  /*0450*/  BAR.SYNC.DEFER_BLOCKING 0x0 ;  /* 0x0000000000007b1d */ /* 0x000fe20000010000 */
[C---:B------:R-:W-:Y:S01]  /*0460*/  IMAD R4, R135.reuse, UR9, RZ ;  /* 0x0000000987047c24 */ /* 0x040fe2000f8e02ff */
[----:B------:R-:W-:Y:S01]  /*0470*/  USHF.L.U32 UR9, UR4, 0x1, URZ ;  /* 0x0000000104097899 */ /* 0x000fe200080006ff */
[----:B------:R-:W-:Y:S01]  /*0480*/  IMAD R0, R135, UR5, RZ ;  /* 0x0000000587007c24 */ /* 0x000fe2000f8e02ff */
[----:B------:R-:W-:-:S02]  /*0490*/  UIMAD.WIDE UR4, UR4, 0x2, URZ ;  /* 0x00000002040478a5 */ /* 0x000fc4000f8e02ff */
[C---:B------:R-:W-:Y:S01]  /*04a0*/  SHF.L.U32 R3, R4.reuse, 0x1, RZ ;  /* 0x0000000104037819 */ /* 0x040fe200000006ff */
[----:B------:R-:W-:Y:S01]  /*04b0*/  IMAD.HI R4, R4, 0x2, RZ ;  /* 0x0000000204047827 */ /* 0x000fe200078e02ff */
[----:B------:R-:W0:Y:S02]  /*04c0*/  LDC R134, c[0x0][0x3b8] ;  /* 0x0000ee00ff867b82 */ /* 0x000e240000000800 */
[----:B-1----:R-:W-:Y:S01]  /*04d0*/  IADD3 R2, P3, P2, R3, UR11, R6 ;  /* 0x0000000b03027c10 */ /* 0x002fe2000fa7e006 */
[----:B------:R-:W-:Y:S01]  /*04e0*/  UIMAD.WIDE UR10, UR10, 0x2, URZ ;  /* 0x000000020a0a78a5 */ /* 0x000fe2000f8e02ff */
[C---:B------:R-:W-:Y:S02]  /*04f0*/  IMAD.SHL.U32 R3, R0.reuse, 0x2, RZ ;  /* 0x0000000200037824 */ /* 0x040fe400078e00ff */
[----:B------:R-:W-:Y:S01]  /*0500*/  IMAD.HI R0, R0, 0x2, RZ ;  /* 0x0000000200007827 */ /* 0x000fe200078e02ff */
[----:B------:R-:W1:Y:S02]  /*0510*/  LDCU UR4, c[0x0][0x3c8] ;  /* 0x00007900ff0477ac */ /* 0x000e640008000800 */
[----:B--2---:R-:W-:-:S02]  /*0520*/  IADD3 R250, P0, P1, R3, UR9, R250 ;  /* 0x0000000903fa7c10 */ /* 0x004fc4000f91e0fa */
[----:B------:R-:W-:Y:S02]  /*0530*/  IADD3.X R3, PT, PT, R4, UR11, R7, P3, P2 ;  /* 0x0000000b04037c10 */ /* 0x000fe40009fe4407 */
[----:B------:R-:W-:Y:S01]  /*0540*/  IADD3.X R0, PT, PT, R0, UR5, R251, P0, P1 ;  /* 0x0000000500007c10 */ /* 0x000fe200087e24fb */
[----:B------:R-:W2:Y:S01]  /*0550*/  LDS R252, [UR8] ;  /* 0x00000008fffc7984 */ /* 0x000ea20008000800 */
[----:B------:R-:W-:Y:S01]  /*0560*/  BAR.SYNC.DEFER_BLOCKING 0x0 ;  /* 0x0000000000007b1d */ /* 0x000fe20000010000 */
[C---:B0-----:R-:W-:Y:S02]  /*0570*/  IMAD.SHL.U32 R15, R134.reuse, 0x20, RZ ;  /* 0x00000020860f7824 */ /* 0x041fe400078e00ff */
[C---:B------:R-:W-:Y:S02]  /*0580*/  IMAD R9, R134.reuse, 0x90, RZ ;  /* 0x0000009086097824 */ /* 0x040fe400078e02ff */
[C---:B------:R-:W-:Y:S01]  /*0590*/  IMAD.SHL.U32 R7, R134.reuse, 0x8, RZ ;  /* 0x0000000886077824 */ /* 0x040fe200078e00ff */
[----:B----4-:R0:W3:Y:S01]  /*05a0*/  LDG.E.U16 R2, desc[UR20][R2.64] ;  /* 0x0000001402027981 */ /* 0x0100e2000c1e1500 */
[C---:B------:R-:W-:Y:S01]  /*05b0*/  IMAD R11, R134.reuse, 0xa, RZ ;  /* 0x0000000a860b7824 */ /* 0x040fe200078e02ff */
[CC--:B------:R-:W-:Y:S01]  /*05c0*/  LEA R14, P3, R134.reuse, R250.reuse, 0x6 ;  /* 0x000000fa860e7211 */ /* 0x0c0fe200078630ff */
[C---:B------:R-:W-:Y:S01]  /*05d0*/  IMAD R21, R134.reuse, 0xb0, RZ ;  /* 0x000000b086157824 */ /* 0x040fe200078e02ff */
[C---:B------:R-:W-:Y:S01]  /*05e0*/  LEA R8, P2, R134.reuse, R250, 0x4 ;  /* 0x000000fa86087211 */ /* 0x040fe200078420ff */
[C---:B------:R-:W-:Y:S01]  /*05f0*/  IMAD R5, R134.reuse, 0x5, RZ ;  /* 0x0000000586057824 */ /* 0x040fe200078e02ff */
[----:B------:R-:W-:Y:S01]  /*0600*/  LEA.HI.X.SX32 R15, R15, R0, 0x1, P3 ;  /* 0x000000000f0f7211 */ /* 0x000fe200018f0eff */
[C---:B------:R-:W-:Y:S01]  /*0610*/  IMAD R33, R134.reuse, 0x50, RZ ;  /* 0x0000005086217824 */ /* 0x040fe200078e02ff */
[-C--:B------:R-:W-:Y:S01]  /*0620*/  IADD3 R20, P3, PT, R11, R250.reuse, RZ ;  /* 0x000000fa0b147210 */ /* 0x080fe20007f7e0ff */
[C---:B------:R-:W-:Y:S01]  /*0630*/  IMAD R19, R134.reuse, 0x14, RZ ;  /* 0x0000001486137824 */ /* 0x040fe200078e02ff */
[C---:B------:R-:W-:Y:S01]  /*0640*/  SHF.L.U32 R17, R134.reuse, 0x6, RZ ;  /* 0x0000000686117819 */ /* 0x040fe200000006ff */
[C---:B0-----:R-:W-:Y:S01]  /*0650*/  IMAD R3, R134.reuse, 0xa0, RZ ;  /* 0x000000a086037824 */ /* 0x041fe200078e02ff */
[----:B------:R-:W-:Y:S01]  /*0660*/  IADD3 R6, P4, PT, R21, R250, RZ ;  /* 0x000000fa15067210 */ /* 0x000fe20007f9e0ff */
[C---:B------:R-:W-:Y:S01]  /*0670*/  IMAD R45, R134.reuse, 0x48, RZ ;  /* 0x00000048862d7824 */ /* 0x040fe200078e02ff */
[----:B------:R-:W-:Y:S01]  /*0680*/  LEA.HI.X.SX32 R21, R5, R0, 0x1, P3 ;  /* 0x0000000005157211 */ /* 0x000fe200018f0eff */
[C---:B------:R-:W-:Y:S01]  /*0690*/  IMAD R23, R134.reuse, 0xc0, RZ ;  /* 0x000000c086177824 */ /* 0x040fe200078e02ff */
[-C--:B------:R-:W-:Y:S01]  /*06a0*/  IADD3 R4, P0, PT, R3, R250.reuse, RZ ;  /* 0x000000fa03047210 */ /* 0x080fe20007f1e0ff */
[C---:B------:R-:W-:Y:S01]  /*06b0*/  IMAD R27, R134.reuse, 0x28, RZ ;  /* 0x00000028861b7824 */ /* 0x040fe200078e02ff */
[-C--:B------:R-:W-:Y:S01]  /*06c0*/  IADD3 R26, P3, PT, R33, R250.reuse, RZ ;  /* 0x000000fa211a7210 */ /* 0x080fe20007f7e0ff */
[C---:B------:R-:W-:Y:S01]  /*06d0*/  IMAD R41, R134.reuse, 0x60, RZ ;  /* 0x0000006086297824 */ /* 0x040fe200078e02ff */
[CC--:B------:R-:W-:Y:S01]  /*06e0*/  LEA R12, P6, R134.reuse, R250.reuse, 0x5 ;  /* 0x000000fa860c7211 */ /* 0x0c0fe200078c28ff */
[C---:B------:R-:W-:Y:S01]  /*06f0*/  IMAD.SHL.U32 R13, R134.reuse, 0x10, RZ ;  /* 0x00000010860d7824 */ /* 0x040fe200078e00ff */
[----:B------:R-:W-:Y:S01]  /*0700*/  IADD3 R10, P5, PT, R23, R250, RZ ;  /* 0x000000fa170a7210 */ /* 0x000fe20007fbe0ff */
[C---:B------:R-:W-:Y:S01]  /*0710*/  IMAD R124, R134.reuse, 0x58, RZ ;  /* 0x00000058867c7824 */ /* 0x040fe200078e02ff */
[----:B------:R-:W-:Y:S01]  /*0720*/  LEA.HI.X.SX32 R5, R33, R0, 0x1, P0 ;  /* 0x0000000021057211 */ /* 0x000fe200000f0eff */
[C---:B------:R-:W-:Y:S01]  /*0730*/  IMAD R29, R134.reuse, 0x30, RZ ;  /* 0x00000030861d7824 */ /* 0x040fe200078e02ff */
[----:B------:R-:W-:Y:S01]  /*0740*/  IADD3 R34, P0, PT, R41, R250, RZ ;  /* 0x000000fa29227210 */ /* 0x000fe20007f1e0ff */
[C---:B------:R-:W-:Y:S01]  /*0750*/  IMAD R25, R134.reuse, 0xd0, RZ ;  /* 0x000000d086197824 */ /* 0x040fe200078e02ff */
[----:B------:R-:W-:Y:S01]  /*0760*/  LEA.HI.X.SX32 R13, R13, R0, 0x1, P6 ;  /* 0x000000000d0d7211 */ /* 0x000fe200030f0eff */
[C---:B------:R-:W-:Y:S01]  /*0770*/  IMAD R35, R134.reuse, 0x82, RZ ;  /* 0x0000008286237824 */ /* 0x040fe200078e02ff */
[----:B------:R-:W5:Y:S01]  /*0780*/  LDG.E.U16 R4, desc[UR20][R4.64] ;  /* 0x0000001404047981 */ /* 0x000f62000c1e1500 */
[C---:B------:R-:W-:Y:S01]  /*0790*/  IMAD R50, R134.reuse, 0x70, RZ ;  /* 0x0000007086327824 */ /* 0x040fe200078e02ff */
[----:B------:R-:W-:Y:S01]  /*07a0*/  IADD3 R18, P6, PT, R25, R250, RZ ;  /* 0x000000fa19127210 */ /* 0x000fe20007fde0ff */
[C---:B------:R-:W-:Y:S01]  /*07b0*/  IMAD R28, R134.reuse, 0xe0, RZ ;  /* 0x000000e0861c7824 */ /* 0x040fe200078e02ff */
[----:B------:R-:W5:Y:S01]  /*07c0*/  LDG.E.U16 R20, desc[UR20][R20.64] ;  /* 0x0000001414147981 */ /* 0x000f62000c1e1500 */
[----:B------:R-:W-:-:S02]  /*07d0*/  IMAD R31, R134, 0x38, RZ ;  /* 0x00000038861f7824 */ /* 0x000fc400078e02ff */
[C---:B------:R-:W-:Y:S01]  /*07e0*/  IMAD R30, R134.reuse, 0xf0, RZ ;  /* 0x000000f0861e7824 */ /* 0x040fe200078e02ff */
[----:B------:R-:W5:Y:S01]  /*07f0*/  LDG.E.U16 R14, desc[UR20][R14.64] ;  /* 0x000000140e0e7981 */ /* 0x000f62000c1e1500 */
[C---:B------:R-:W-:Y:S02]  /*0800*/  IMAD R122, R134.reuse, 0x18, RZ ;  /* 0x00000018867a7824 */ /* 0x040fe400078e02ff */
[C---:B------:R-:W-:Y:S01]  /*0810*/  IMAD R43, R134.reuse, 0x92, RZ ;  /* 0x00000092862b7824 */ /* 0x040fe200078e02ff */
[----:B------:R-:W5:Y:S01]  /*0820*/  LDG.E.U16 R12, desc[UR20][R12.64] ;  /* 0x000000140c0c7981 */ /* 0x000f62000c1e1500 */
[C---:B------:R-:W-:Y:S02]  /*0830*/  IMAD R58, R134.reuse, 0x68, RZ ;  /* 0x00000068863a7824 */ /* 0x040fe400078e02ff */
[C---:B------:R-:W-:Y:S02]  /*0840*/  IMAD R155, R134.reuse, 0x1c, RZ ;  /* 0x0000001c869b7824 */ /* 0x040fe400078e02ff */
[----:B------:R-:W-:-:S02]  /*0850*/  IMAD R126, R134, 0x78, RZ ;  /* 0x00000078867e7824 */ /* 0x000fc400078e02ff */
[C---:B------:R-:W-:Y:S02]  /*0860*/  IMAD R44, R134.reuse, 0xa2, RZ ;  /* 0x000000a2862c7824 */ /* 0x040fe400078e02ff */
[C---:B------:R-:W-:Y:S02]  /*0870*/  IMAD R52, R134.reuse, 0xd2, RZ ;  /* 0x000000d286347824 */ /* 0x040fe400078e02ff */
[C---:B------:R-:W-:Y:S02]  /*0880*/  IMAD R37, R134.reuse, 0x41, RZ ;  /* 0x0000004186257824 */ /* 0x040fe400078e02ff */
        /* <DEDUP_REMOVED lines=13> */
[C---:B------:R-:W-:Y:S02]  /*0960*/  IMAD.SHL.U32 R92, R134.reuse, 0x2, RZ ;  /* 0x00000002865c7824 */ /* 0x040fe400078e00ff */
        /* <DEDUP_REMOVED lines=76> */
[C---:B------:R-:W-:Y:S02]  /*0e30*/  IMAD.SHL.U32 R157, R134.reuse, 0x4, RZ ;  /* 0x00000004869d7824 */ /* 0x040fe400078e00ff */
        /* <DEDUP_REMOVED lines=31> */
[C---:B------:R-:W-:Y:S01]  /*1030*/  IMAD R207, R134.reuse, 0x17, RZ ;  /* 0x0000001786cf7824 */ /* 0x040fe200078e02ff */
[----:B---3--:R0:W-:Y:S01]  /*1040*/  STL [R1+0x18], R2 ;  /* 0x0000180201007387 */ /* 0x0081e20000100800 */
[----:B------:R-:W-:-:S02]  /*1050*/  IMAD R227, R134, 0x6e, RZ ;  /* 0x0000006e86e37824 */ /* 0x000fc400078e02ff */
[C---:B------:R-:W-:Y:S01]  /*1060*/  IMAD R211, R134.reuse, 0x1f, RZ ;  /* 0x0000001f86d37824 */ /* 0x040fe200078e02ff */
[----:B------:R3:W-:Y:S01]  /*1070*/  STL [R1+0x260], R83 ;  /* 0x0002605301007387 */ /* 0x0007e20000100800 */
[C---:B------:R-:W-:Y:S02]  /*1080*/  IMAD R200, R134.reuse, 0xba, RZ ;  /* 0x000000ba86c87824 */ /* 0x040fe400078e02ff */
[C---:B------:R-:W-:Y:S02]  /*1090*/  IMAD R202, R134.reuse, 0xca, RZ ;  /* 0x000000ca86ca7824 */ /* 0x040fe400078e02ff */
[C---:B------:R-:W-:Y:S01]  /*10a0*/  IMAD R204, R134.reuse, 0xda, RZ ;  /* 0x000000da86cc7824 */ /* 0x040fe200078e02ff */
[----:B0-----:R-:W-:Y:S01]  /*10b0*/  IADD3 R2, P1, PT, R9, R250, RZ ;  /* 0x000000fa09027210 */ /* 0x001fe20007f3e0ff */
[C---:B------:R-:W-:Y:S01]  /*10c0*/  IMAD R212, R134.reuse, 0xfa, RZ ;  /* 0x000000fa86d47824 */ /* 0x040fe200078e02ff */
[----:B------:R-:W-:Y:S01]  /*10d0*/  LEA.HI.X.SX32 R9, R7, R0, 0x1, P2 ;  /* 0x0000000007097211 */ /* 0x000fe200010f0eff */
[C---:B------:R-:W-:Y:S01]  /*10e0*/  IMAD R214, R134.reuse, 0x8c, RZ ;  /* 0x0000008c86d67824 */ /* 0x040fe200078e02ff */
[C---:B------:R-:W-:Y:S01]  /*10f0*/  LEA R16, P2, R134.reuse, R250, 0x7 ;  /* 0x000000fa86107211 */ /* 0x040fe200078438ff */
[C---:B------:R-:W-:Y:S01]  /*1100*/  IMAD R216, R134.reuse, 0x9c, RZ ;  /* 0x0000009c86d87824 */ /* 0x040fe200078e02ff */
[-C--:B------:R-:W-:Y:S01]  /*1110*/  LEA.HI.X.SX32 R3, R45, R0.reuse, 0x1, P1 ;  /* 0x000000002d037211 */ /* 0x080fe200008f0eff */
[C---:B------:R-:W-:Y:S01]  /*1120*/  IMAD R235, R134.reuse, 0x37, RZ ;  /* 0x0000003786eb7824 */ /* 0x040fe200078e02ff */
[----:B------:R-:W-:Y:S01]  /*1130*/  LEA.HI.X.SX32 R17, R17, R0, 0x1, P2 ;  /* 0x0000000011117211 */ /* 0x000fe200010f0eff */
[C---:B------:R-:W-:Y:S01]  /*1140*/  IMAD R201, R134.reuse, 0x5d, RZ ;  /* 0x0000005d86c97824 */ /* 0x040fe200078e02ff */
[-C--:B------:R-:W-:Y:S01]  /*1150*/  IADD3 R22, P2, PT, R19, R250.reuse, RZ ;  /* 0x000000fa13167210 */ /* 0x080fe20007f5e0ff */
[----:B------:R-:W5:Y:S01]  /*1160*/  LDG.E.U16 R2, desc[UR20][R2.64] ;  /* 0x0000001402027981 */ /* 0x000f62000c1e1500 */
[C---:B------:R-:W-:Y:S01]  /*1170*/  IADD3 R24, P1, PT, R27.reuse, R250, RZ ;  /* 0x000000fa1b187210 */ /* 0x040fe20007f3e0ff */
[C---:B------:R-:W-:Y:S01]  /*1180*/  IMAD R203, R134.reuse, 0x65, RZ ;  /* 0x0000006586cb7824 */ /* 0x040fe200078e02ff */
[-C--:B------:R-:W-:Y:S01]  /*1190*/  LEA.HI.X.SX32 R27, R27, R0.reuse, 0x1, P3 ;  /* 0x000000001b1b7211 */ /* 0x080fe200018f0eff */
[C---:B------:R-:W-:Y:S01]  /*11a0*/  IMAD R205, R134.reuse, 0x6d, RZ ;  /* 0x0000006d86cd7824 */ /* 0x040fe200078e02ff */
[----:B------:R-:W-:Y:S01]  /*11b0*/  LEA.HI.X.SX32 R23, R11, R0, 0x1, P2 ;  /* 0x000000000b177211 */ /* 0x000fe200010f0eff */
[C---:B------:R-:W-:Y:S01]  /*11c0*/  IMAD R213, R134.reuse, 0x7d, RZ ;  /* 0x0000007d86d57824 */ /* 0x040fe200078e02ff */
[----:B------:R-:W-:Y:S01]  /*11d0*/  IADD3 R32, P3, PT, R29, R250, RZ ;  /* 0x000000fa1d207210 */ /* 0x000fe20007f7e0ff */
[----:B------:R-:W-:Y:S01]  /*11e0*/  IMAD R233, R134, 0x7e, RZ ;  /* 0x0000007e86e97824 */ /* 0x000fe200078e02ff */
[----:B------:R-:W-:Y:S01]  /*11f0*/  LEA.HI.X.SX32 R7, R124, R0, 0x1, P4 ;  /* 0x000000007c077211 */ /* 0x000fe200020f0eff */
[C---:B------:R-:W-:Y:S01]  /*1200*/  IMAD R218, R134.reuse, 0xac, RZ ;  /* 0x000000ac86da7824 */ /* 0x040fe200078e02ff */
[----:B------:R-:W-:Y:S01]  /*1210*/  IADD3 R36, P4, PT, R35, R250, RZ ;  /* 0x000000fa23247210 */ /* 0x000fe20007f9e0ff */
[----:B------:R-:W-:Y:S01]  /*1220*/  IMAD R220, R134, 0xbc, RZ ;  /* 0x000000bc86dc7824 */ /* 0x000fe200078e02ff */
[----:B------:R-:W-:Y:S01]  /*1230*/  LEA.HI.X.SX32 R11, R41, R0, 0x1, P5 ;  /* 0x00000000290b7211 */ /* 0x000fe200028f0eff */
[----:B------:R-:W5:Y:S01]  /*1240*/  LDG.E.U16 R6, desc[UR20][R6.64] ;  /* 0x0000001406067981 */ /* 0x000f62000c1e1500 */
[----:B------:R-:W-:Y:S01]  /*1250*/  IADD3 R28, P2, PT, R28, R250, RZ ;  /* 0x000000fa1c1c7210 */ /* 0x000fe20007f5e0ff */
[C---:B------:R-:W-:Y:S01]  /*1260*/  IMAD R222, R134.reuse, 0xcc, RZ ;  /* 0x000000cc86de7824 */ /* 0x040fe200078e02ff */
[-C--:B------:R-:W-:Y:S01]  /*1270*/  LEA.HI.X.SX32 R25, R19, R0.reuse, 0x1, P1 ;  /* 0x0000000013197211 */ /* 0x080fe200008f0eff */
[C---:B------:R-:W-:Y:S01]  /*1280*/  IMAD R226, R134.reuse, 0xdc, RZ ;  /* 0x000000dc86e27824 */ /* 0x040fe200078e02ff */
[----:B------:R-:W-:Y:S01]  /*1290*/  LEA.HI.X.SX32 R35, R29, R0, 0x1, P0 ;  /* 0x000000001d237211 */ /* 0x000fe200000f0eff */
[----:B------:R-:W-:Y:S01]  /*12a0*/  IMAD R228, R134, 0xec, RZ ;  /* 0x000000ec86e47824 */ /* 0x000fe200078e02ff */
[-C--:B------:R-:W-:Y:S01]  /*12b0*/  IADD3 R42, P5, PT, R50, R250.reuse, RZ ;  /* 0x000000fa322a7210 */ /* 0x080fe20007fbe0ff */
[----:B------:R-:W-:Y:S01]  /*12c0*/  IMAD R232, R134, 0xfc, RZ ;  /* 0x000000fc86e87824 */ /* 0x000fe200078e02ff */
[-C--:B------:R-:W-:Y:S01]  /*12d0*/  IADD3 R30, P1, PT, R30, R250.reuse, RZ ;  /* 0x000000fa1e1e7210 */ /* 0x080fe20007f3e0ff */
[C---:B------:R-:W-:Y:S01]  /*12e0*/  IMAD R239, R134.reuse, 0x3f, RZ ;  /* 0x0000003f86ef7824 */ /* 0x040fe200078e02ff */
[----:B------:R-:W-:Y:S01]  /*12f0*/  IADD3 R40, P0, PT, R31, R250, RZ ;  /* 0x000000fa1f287210 */ /* 0x000fe20007f1e0ff */
[----:B------:R-:W-:Y:S01]  /*1300*/  IMAD R234, R134, 0x8e, RZ ;  /* 0x0000008e86ea7824 */ /* 0x000fe200078e02ff */
[----:B------:R-:W-:Y:S01]  /*1310*/  LEA.HI.X.SX32 R33, R122, R0, 0x1, P3 ;  /* 0x000000007a217211 */ /* 0x000fe200018f0eff */
[C---:B------:R-:W-:Y:S01]  /*1320*/  IMAD R238, R134.reuse, 0x9e, RZ ;  /* 0x0000009e86ee7824 */ /* 0x040fe200078e02ff */
[----:B------:R-:W-:Y:S01]  /*1330*/  IADD3 R38, P3, PT, R43, R250, RZ ;  /* 0x000000fa2b267210 */ /* 0x000fe20007f7e0ff */
[----:B------:R-:W-:Y:S01]  /*1340*/  IMAD R240, R134, 0xae, RZ ;  /* 0x000000ae86f07824 */ /* 0x000fe200078e02ff */
[-C--:B------:R-:W-:Y:S01]  /*1350*/  LEA.HI.X.SX32 R19, R58, R0.reuse, 0x1, P6 ;  /* 0x000000003a137211 */ /* 0x080fe200030f0eff */
[C---:B------:R-:W-:Y:S01]  /*1360*/  IMAD R244, R134.reuse, 0xbe, RZ ;  /* 0x000000be86f47824 */ /* 0x040fe200078e02ff */
[-C--:B------:R-:W-:Y:S01]  /*1370*/  LEA.HI.X.SX32 R43, R31, R0.reuse, 0x1, P5 ;  /* 0x000000001f2b7211 */ /* 0x080fe200028f0eff */
[----:B------:R-:W-:Y:S01]  /*1380*/  IMAD R246, R134, 0xce, RZ ;  /* 0x000000ce86f67824 */ /* 0x000fe200078e02ff */
[----:B------:R-:W-:Y:S01]  /*1390*/  LEA.HI.X.SX32 R29, R50, R0, 0x1, P2 ;  /* 0x00000000321d7211 */ /* 0x000fe200010f0eff */
[----:B------:R-:W-:Y:S01]  /*13a0*/  IMAD R248, R134, 0xde, RZ ;  /* 0x000000de86f87824 */ /* 0x000fe200078e02ff */
[----:B------:R-:W-:Y:S01]  /*13b0*/  IADD3 R44, P6, PT, R44, R250, RZ ;  /* 0x000000fa2c2c7210 */ /* 0x000fe20007fde0ff */
[----:B------:R-:W-:Y:S01]  /*13c0*/  IMAD R251, R134, 0xee, RZ ;  /* 0x000000ee86fb7824 */ /* 0x000fe200078e02ff */
[----:B------:R-:W-:Y:S01]  /*13d0*/  LEA.HI.X.SX32 R41, R155, R0, 0x1, P0 ;  /* 0x000000009b297211 */ /* 0x000fe200000f0eff */
[----:B------:R-:W5:Y:S01]  /*13e0*/  LDG.E.U16 R22, desc[UR20][R22.64] ;  /* 0x0000001416167981 */ /* 0x000f62000c1e1500 */
[----:B------:R-:W-:-:S02]  /*13f0*/  IADD3 R50, P2, PT, R52, R250, RZ ;  /* 0x000000fa34327210 */ /* 0x000fc40007f5e0ff */
[----:B------:R-:W-:Y:S01]  /*1400*/  LEA.HI.X.SX32 R31, R126, R0, 0x1, P1 ;  /* 0x000000007e1f7211 */ /* 0x000fe200008f0eff */
[----:B------:R-:W5:Y:S01]  /*1410*/  LDG.E.U16 R24, desc[UR20][R24.64] ;  /* 0x0000001418187981 */ /* 0x000f62000c1e1500 */
[-C--:B------:R-:W-:Y:S02]  /*1420*/  IADD3 R46, P0, PT, R46, R250.reuse, RZ ;  /* 0x000000fa2e2e7210 */ /* 0x080fe40007f1e0ff */
[----:B------:R-:W-:Y:S01]  /*1430*/  IADD3 R52, P1, PT, R54, R250, RZ ;  /* 0x000000fa36347210 */ /* 0x000fe20007f3e0ff */
[----:B------:R-:W5:Y:S01]  /*1440*/  LDG.E.U16 R26, desc[UR20][R26.64] ;  /* 0x000000141a1a7981 */ /* 0x000f62000c1e1500 */
[----:B------:R-:W-:Y:S02]  /*1450*/  LEA.HI.X.SX32 R37, R37, R0, 0x1, P4 ;  /* 0x0000000025257211 */ /* 0x000fe400020f0eff */
[-C--:B------:R-:W-:Y:S01]  /*1460*/  IADD3 R48, P5, PT, R48, R250.reuse, RZ ;  /* 0x000000fa30307210 */ /* 0x080fe20007fbe0ff */
[----:B------:R-:W5:Y:S01]  /*1470*/  LDG.E.U16 R32, desc[UR20][R32.64] ;  /* 0x0000001420207981 */ /* 0x000f62000c1e1500 */
[----:B------:R-:W-:-:S02]  /*1480*/  IADD3 R54, P4, PT, R56, R250, RZ ;  /* 0x000000fa38367210 */ /* 0x000fc40007f9e0ff */
[----:B------:R-:W-:Y:S01]  /*1490*/  LEA.HI.X.SX32 R39, R39, R0, 0x1, P3 ;  /* 0x0000000027277211 */ /* 0x000fe200018f0eff */
[----:B------:R-:W5:Y:S01]  /*14a0*/  LDG.E.U16 R34, desc[UR20][R34.64] ;  /* 0x0000001422227981 */ /* 0x000f62000c1e1500 */
[----:B------:R-:W-:Y:S02]  /*14b0*/  IADD3 R56, P3, PT, R45, R250, RZ ;  /* 0x000000fa2d387210 */ /* 0x000fe40007f7e0ff */
[-C--:B------:R-:W-:Y:S01]  /*14c0*/  LEA.HI.X.SX32 R45, R47, R0.reuse, 0x1, P6 ;  /* 0x000000002f2d7211 */ /* 0x080fe200030f0eff */
[----:B------:R-:W5:Y:S01]  /*14d0*/  LDG.E.U16 R18, desc[UR20][R18.64] ;  /* 0x0000001412127981 */ /* 0x000f62000c1e1500 */
[-C--:B------:R-:W-:Y:S02]  /*14e0*/  LEA.HI.X.SX32 R47, R49, R0.reuse, 0x1, P0 ;  /* 0x00000000312f7211 */ /* 0x080fe400000f0eff */
[-C--:B------:R-:W-:Y:S01]  /*14f0*/  LEA.HI.X.SX32 R49, R51, R0.reuse, 0x1, P5 ;  /* 0x0000000033317211 */ /* 0x080fe200028f0eff */
[----:B------:R-:W5:Y:S01]  /*1500*/  LDG.E.U16 R40, desc[UR20][R40.64] ;  /* 0x0000001428287981 */ /* 0x000f62000c1e1500 */
[----:B------:R-:W-:-:S02]  /*1510*/  LEA.HI.X.SX32 R51, R64, R0, 0x1, P2 ;  /* 0x0000000040337211 */ /* 0x000fc400010f0eff */
[-C--:B------:R-:W-:Y:S01]  /*1520*/  IADD3 R64, P2, PT, R103, R250.reuse, RZ ;  /* 0x000000fa67407210 */ /* 0x080fe20007f5e0ff */
[----:B------:R-:W5:Y:S01]  /*1530*/  LDG.E.U16 R42, desc[UR20][R42.64] ;  /* 0x000000142a2a7981 */ /* 0x000f62000c1e1500 */
[----:B------:R-:W-:Y:S02]  /*1540*/  IADD3 R62, P5, PT, R79, R250, RZ ;  /* 0x000000fa4f3e7210 */ /* 0x000fe40007fbe0ff */
[----:B------:R-:W-:Y:S01]  /*1550*/  LEA.HI.X.SX32 R65, R65, R0, 0x1, P2 ;  /* 0x0000000041417211 */ /* 0x000fe200010f0eff */
[----:B------:R-:W5:Y:S01]  /*1560*/  LDG.E.U16 R28, desc[UR20][R28.64] ;  /* 0x000000141c1c7981 */ /* 0x000f62000c1e1500 */
[----:B------:R-:W-:Y:S02]  /*1570*/  IADD3 R70, P2, PT, R81, R250, RZ ;  /* 0x000000fa51467210 */ /* 0x000fe40007f5e0ff */
[-C--:B------:R-:W-:Y:S01]  /*1580*/  LEA.HI.X.SX32 R63, R63, R0.reuse, 0x1, P5 ;  /* 0x000000003f3f7211 */ /* 0x080fe200028f0eff */
[----:B------:R-:W5:Y:S01]  /*1590*/  LDG.E.U16 R30, desc[UR20][R30.64] ;  /* 0x000000141e1e7981 */ /* 0x000f62000c1e1500 */
[----:B------:R-:W-:-:S02]  /*15a0*/  LEA.HI.X.SX32 R71, R71, R0, 0x1, P2 ;  /* 0x0000000047477211 */ /* 0x000fc400010f0eff */
[-C--:B------:R-:W-:Y:S01]  /*15b0*/  IADD3 R82, P2, PT, R92, R250.reuse, RZ ;  /* 0x000000fa5c527210 */ /* 0x080fe20007f5e0ff */
[----:B------:R-:W5:Y:S01]  /*15c0*/  LDG.E.U16 R36, desc[UR20][R36.64] ;  /* 0x0000001424247981 */ /* 0x000f62000c1e1500 */
[----:B------:R-:W-:Y:S02]  /*15d0*/  IADD3 R68, P5, PT, R61, R250, RZ ;  /* 0x000000fa3d447210 */ /* 0x000fe40007fbe0ff */
[-C--:B---3--:R-:W-:Y:S01]  /*15e0*/  LEA.HI.X.SX32 R83, R134, R0.reuse, 0x1, P2 ;  /* 0x0000000086537211 */ /* 0x088fe200010f0eff */
[----:B------:R-:W5:Y:S01]  /*15f0*/  LDG.E.U16 R38, desc[UR20][R38.64] ;  /* 0x0000001426267981 */ /* 0x000f62000c1e1500 */
[----:B------:R-:W-:Y:S02]  /*1600*/  LEA.HI.X.SX32 R69, R69, R0, 0x1, P5 ;  /* 0x0000000045457211 */ /* 0x000fe400028f0eff */
[----:B------:R-:W-:Y:S01]  /*1610*/  IADD3 R74, P5, PT, R93, R250, RZ ;  /* 0x000000fa5d4a7210 */ /* 0x000fe20007fbe0ff */
[----:B------:R0:W-:Y:S01]  /*1620*/  STL.64 [R1+0x10], R82 ;  /* 0x0000105201007387 */ /* 0x0001e20000100a00 */
[----:B------:R-:W-:-:S02]  /*1630*/  LEA.HI.X.SX32 R53, R53, R0, 0x1, P1 ;  /* 0x0000000035357211 */ /* 0x000fc400008f0eff */
[----:B------:R-:W-:Y:S01]  /*1640*/  LEA.HI.X.SX32 R75, R75, R0, 0x1, P5 ;  /* 0x000000004b4b7211 */ /* 0x000fe200028f0eff */
[----:B------:R-:W5:Y:S01]  /*1650*/  LDG.E.U16 R44, desc[UR20][R44.64] ;  /* 0x000000142c2c7981 */ /* 0x000f62000c1e1500 */
[----:B------:R-:W-:Y:S02]  /*1660*/  IADD3 R78, P5, PT, R57, R250, RZ ;  /* 0x000000fa394e7210 */ /* 0x000fe40007fbe0ff */
[----:B------:R-:W-:Y:S01]  /*1670*/  LEA.HI.X.SX32 R55, R55, R0, 0x1, P4 ;  /* 0x0000000037377211 */ /* 0x000fe200020f0eff */
[----:B------:R-:W5:Y:S01]  /*1680*/  LDG.E.U16 R46, desc[UR20][R46.64] ;  /* 0x000000142e2e7981 */ /* 0x000f62000c1e1500 */
[-C--:B------:R-:W-:Y:S02]  /*1690*/  IADD3 R60, P0, PT, R60, R250.reuse, RZ ;  /* 0x000000fa3c3c7210 */ /* 0x080fe40007f1e0ff */
[----:B------:R-:W-:Y:S01]  /*16a0*/  IADD3 R58, P6, PT, R58, R250, RZ ;  /* 0x000000fa3a3a7210 */ /* 0x000fe20007fde0ff */
[----:B0-----:R-:W3:Y:S01]  /*16b0*/  LDL.LU R83, [R1+0x260] ;  /* 0x0002600001537983 */ /* 0x001ee20000300800 */
[----:B------:R-:W-:-:S02]  /*16c0*/  LEA.HI.X.SX32 R79, R79, R0, 0x1, P5 ;  /* 0x000000004f4f7211 */ /* 0x000fc400028f0eff */
[-C--:B------:R-:W-:Y:S01]  /*16d0*/  IADD3 R84, P5, PT, R59, R250.reuse, RZ ;  /* 0x000000fa3b547210 */ /* 0x080fe20007fbe0ff */
[----:B------:R-:W5:Y:S01]  /*16e0*/  LDG.E.U16 R48, desc[UR20][R48.64] ;  /* 0x0000001430307981 */ /* 0x000f62000c1e1500 */
[-C--:B------:R-:W-:Y:S02]  /*16f0*/  IADD3 R66, P1, PT, R109, R250.reuse, RZ ;  /* 0x000000fa6d427210 */ /* 0x080fe40007f3e0ff */
[C---:B------:R-:W-:Y:S01]  /*1700*/  IADD3 R82, P4, PT, R85.reuse, R250, RZ ;  /* 0x000000fa55527210 */ /* 0x040fe20007f9e0ff */
[----:B------:R0:W-:Y:S01]  /*1710*/  STL.64 [R1+0x258], R54 ;  /* 0x0002583601007387 */ /* 0x0001e20000100a00 */
[----:B------:R-:W-:Y:S02]  /*1720*/  LEA.HI.X.SX32 R85, R85, R0, 0x1, P5 ;  /* 0x0000000055557211 */ /* 0x000fe400028f0eff */
[----:B------:R-:W-:Y:S01]  /*1730*/  IADD3 R88, P5, PT, R88, R250, RZ ;  /* 0x000000fa58587210 */ /* 0x000fe20007fbe0ff */
[----:B------:R-:W5:Y:S01]  /*1740*/  LDG.E.U16 R50, desc[UR20][R50.64] ;  /* 0x0000001432327981 */ /* 0x000f62000c1e1500 */
[----:B------:R-:W-:-:S02]  /*1750*/  LEA.HI.X.SX32 R67, R67, R0, 0x1, P1 ;  /* 0x0000000043437211 */ /* 0x000fc400008f0eff */
[C---:B------:R-:W-:Y:S01]  /*1760*/  IADD3 R72, P1, PT, R89.reuse, R250, RZ ;  /* 0x000000fa59487210 */ /* 0x040fe20007f3e0ff */
[----:B------:R-:W5:Y:S01]  /*1770*/  LDG.E.U16 R52, desc[UR20][R52.64] ;  /* 0x0000001434347981 */ /* 0x000f62000c1e1500 */
[----:B------:R-:W-:Y:S02]  /*1780*/  LEA.HI.X.SX32 R89, R89, R0, 0x1, P5 ;  /* 0x0000000059597211 */ /* 0x000fe400028f0eff */
[----:B------:R-:W-:Y:S01]  /*1790*/  IADD3 R102, P5, PT, R145, R250, RZ ;  /* 0x000000fa91667210 */ /* 0x000fe20007fbe0ff */
[----:B------:R-:W5:Y:S01]  /*17a0*/  LDG.E.U16 R62, desc[UR20][R62.64] ;  /* 0x000000143e3e7981 */ /* 0x000f62000c1e1500 */
[-C--:B------:R-:W-:Y:S02]  /*17b0*/  LEA.HI.X.SX32 R61, R61, R0.reuse, 0x1, P0 ;  /* 0x000000003d3d7211 */ /* 0x080fe400000f0eff */
[----:B------:R-:W-:Y:S01]  /*17c0*/  LEA.HI.X.SX32 R103, R103, R0, 0x1, P5 ;  /* 0x0000000067677211 */ /* 0x000fe200028f0eff */
[----:B------:R-:W5:Y:S01]  /*17d0*/  LDG.E.U16 R64, desc[UR20][R64.64] ;  /* 0x0000001440407981 */ /* 0x000f62000c1e1500 */
[----:B------:R-:W-:-:S02]  /*17e0*/  IADD3 R108, P5, PT, R159, R250, RZ ;  /* 0x000000fa9f6c7210 */ /* 0x000fc40007fbe0ff */
[----:B------:R-:W-:Y:S01]  /*17f0*/  IADD3 R80, P2, PT, R80, R250, RZ ;  /* 0x000000fa50507210 */ /* 0x000fe20007f5e0ff */
[----:B------:R-:W-:Y:S01]  /*1800*/  STL.64 [R1+0x250], R60 ;  /* 0x0002503c01007387 */ /* 0x000fe20000100a00 */
[----:B------:R-:W-:Y:S02]  /*1810*/  LEA.HI.X.SX32 R109, R109, R0, 0x1, P5 ;  /* 0x000000006d6d7211 */ /* 0x000fe400028f0eff */
[----:B------:R-:W-:Y:S01]  /*1820*/  IADD3 R114, P5, PT, R111, R250, RZ ;  /* 0x000000fa6f727210 */ /* 0x000fe20007fbe0ff */
[----:B------:R-:W5:Y:S01]  /*1830*/  LDG.E.U16 R66, desc[UR20][R66.64] ;  /* 0x0000001442427981 */ /* 0x000f62000c1e1500 */
[-C--:B------:R-:W-:Y:S02]  /*1840*/  LEA.HI.X.SX32 R57, R57, R0.reuse, 0x1, P3 ;  /* 0x0000000039397211 */ /* 0x080fe400018f0eff */
[-C--:B------:R-:W-:Y:S01]  /*1850*/  LEA.HI.X.SX32 R115, R115, R0.reuse, 0x1, P5 ;  /* 0x0000000073737211 */ /* 0x080fe200028f0eff */
[----:B------:R-:W5:Y:S04]  /*1860*/  LDG.E.U16 R68, desc[UR20][R68.64] ;  /* 0x0000001444447981 */ /* 0x000f68000c1e1500 */
[----:B------:R-:W5:Y:S04]  /*1870*/  LDG.E.U16 R70, desc[UR20][R70.64] ;  /* 0x0000001446467981 */ /* 0x000f68000c1e1500 */
[----:B------:R-:W5:Y:S04]  /*1880*/  LDG.E.U16 R74, desc[UR20][R74.64] ;  /* 0x000000144a4a7981 */ /* 0x000f68000c1e1500 */
[----:B------:R-:W5:Y:S04]  /*1890*/  LDG.E.U16 R78, desc[UR20][R78.64] ;  /* 0x000000144e4e7981 */ /* 0x000f68000c1e1500 */
[----:B------:R-:W5:Y:S04]  /*18a0*/  LDG.E.U16 R8, desc[UR20][R8.64] ;  /* 0x0000001408087981 */ /* 0x000f68000c1e1500 */
[----:B------:R-:W5:Y:S04]  /*18b0*/  LDG.E.U16 R10, desc[UR20][R10.64] ;  /* 0x000000140a0a7981 */ /* 0x000f68000c1e1500 */
[----:B------:R-:W5:Y:S01]  /*18c0*/  LDG.E.U16 R16, desc[UR20][R16.64] ;  /* 0x0000001410107981 */ /* 0x000f62000c1e1500 */
[----:B---3--:R-:W-:-:S03]  /*18d0*/  LEA.HI.X.SX32 R83, R83, R0, 0x1, P4 ;  /* 0x0000000053537211 */ /* 0x008fc600020f0eff */
[----:B------:R-:W5:Y:S01]  /*18e0*/  LDG.E.U16 R56, desc[UR20][R56.64] ;  /* 0x0000001438387981 */ /* 0x000f62000c1e1500 */
[-C--:B0-----:R-:W-:Y:S02]  /*18f0*/  LEA R54, P4, R134, R250.reuse, 0x2 ;  /* 0x000000fa86367211 */ /* 0x081fe400078810ff */
[----:B------:R-:W-:Y:S01]  /*1900*/  IADD3 R86, P3, PT, R86, R250, RZ ;  /* 0x000000fa56567210 */ /* 0x000fe20007f7e0ff */
[----:B------:R-:W5:Y:S01]  /*1910*/  LDG.E.U16 R82, desc[UR20][R82.64] ;  /* 0x0000001452527981 */ /* 0x000f62000c1e1500 */
[-C--:B------:R-:W-:Y:S02]  /*1920*/  LEA.HI.X.SX32 R55, R92, R0.reuse, 0x1, P4 ;  /* 0x000000005c377211 */ /* 0x080fe400020f0eff */
[-C--:B------:R-:W-:Y:S01]  /*1930*/  LEA.HI.X.SX32 R59, R59, R0.reuse, 0x1, P6 ;  /* 0x000000003b3b7211 */ /* 0x080fe200030f0eff */
[----:B------:R-:W5:Y:S01]  /*1940*/  LDG.E.U16 R84, desc[UR20][R84.64] ;  /* 0x0000001454547981 */ /* 0x000f62000c1e1500 */
[----:B------:R-:W-:-:S03]  /*1950*/  LEA.HI.X.SX32 R73, R73, R0, 0x1, P1 ;  /* 0x0000000049497211 */ /* 0x000fc600008f0eff */
[----:B------:R0:W-:Y:S01]  /*1960*/  STL.64 [R1+0x8], R54 ;  /* 0x0000083601007387 */ /* 0x0001e20000100a00 */
[----:B------:R-:W-:Y:S02]  /*1970*/  IADD3 R90, P6, PT, R90, R250, RZ ;  /* 0x000000fa5a5a7210 */ /* 0x000fe40007fde0ff */
[----:B------:R-:W-:Y:S01]  /*1980*/  LEA.HI.X.SX32 R81, R81, R0, 0x1, P2 ;  /* 0x0000000051517211 */ /* 0x000fe200010f0eff */
[----:B------:R-:W5:Y:S01]  /*1990*/  LDG.E.U16 R72, desc[UR20][R72.64] ;  /* 0x0000001448487981 */ /* 0x000f62000c1e1500 */
[-C--:B------:R-:W-:Y:S02]  /*19a0*/  IADD3 R76, P1, PT, R76, R250.reuse, RZ ;  /* 0x000000fa4c4c7210 */ /* 0x080fe40007f3e0ff */
[-C--:B------:R-:W-:Y:S01]  /*19b0*/  IADD3 R92, P4, PT, R94, R250.reuse, RZ ;  /* 0x000000fa5e5c7210 */ /* 0x080fe20007f9e0ff */
[----:B------:R-:W5:Y:S01]  /*19c0*/  LDG.E.U16 R58, desc[UR20][R58.64] ;  /* 0x000000143a3a7981 */ /* 0x000f62000c1e1500 */
[----:B0-----:R-:W-:-:S03]  /*19d0*/  IADD3 R54, P5, PT, R147, R250, RZ ;  /* 0x000000fa93367210 */ /* 0x001fc60007fbe0ff */
[----:B------:R-:W5:Y:S01]  /*19e0*/  LDG.E.U16 R80, desc[UR20][R80.64] ;  /* 0x0000001450507981 */ /* 0x000f62000c1e1500 */
[----:B------:R-:W-:-:S03]  /*19f0*/  LEA.HI.X.SX32 R55, R132, R0, 0x1, P5 ;  /* 0x0000000084377211 */ /* 0x000fc600028f0eff */
[----:B------:R-:W5:Y:S04]  /*1a00*/  LDG.E.U16 R88, desc[UR20][R88.64] ;  /* 0x0000001458587981 */ /* 0x000f68000c1e1500 */
[----:B------:R0:W-:Y:S04]  /*1a10*/  STL.64 [R1], R54 ;  /* 0x0000003601007387 */ /* 0x0001e80000100a00 */
[----:B------:R-:W5:Y:S04]  /*1a20*/  LDG.E.U16 R102, desc[UR20][R102.64] ;  /* 0x0000001466667981 */ /* 0x000f68000c1e1500 */
[----:B------:R-:W5:Y:S04]  /*1a30*/  LDG.E.U16 R108, desc[UR20][R108.64] ;  /* 0x000000146c6c7981 */ /* 0x000f68000c1e1500 */
[----:B0-----:R-:W3:Y:S04]  /*1a40*/  LDL.LU.64 R54, [R1+0x10] ;  /* 0x0000100001367983 */ /* 0x001ee80000300a00 */
[----:B------:R-:W4:Y:S01]  /*1a50*/  LDL.LU.64 R60, [R1+0x8] ;  /* 0x00000800013c7983 */ /* 0x000f220000300a00 */
[----:B------:R-:W-:-:S02]  /*1a60*/  IADD3 R98, P2, PT, R87, R250, RZ ;  /* 0x000000fa57627210 */ /* 0x000fc40007f5e0ff */
[----:B------:R-:W-:Y:S01]  /*1a70*/  LEA.HI.X.SX32 R87, R237, R0, 0x1, P3 ;  /* 0x00000000ed577211 */ /* 0x000fe200018f0eff */
[----:B------:R-:W5:Y:S01]  /*1a80*/  LDG.E.U16 R114, desc[UR20][R114.64] ;  /* 0x0000001472727981 */ /* 0x000f62000c1e1500 */
[----:B------:R-:W-:Y:S02]  /*1a90*/  IADD3 R100, P3, PT, R91, R250, RZ ;  /* 0x000000fa5b647210 */ /* 0x000fe40007f7e0ff */
[----:B------:R-:W-:Y:S01]  /*1aa0*/  LEA.HI.X.SX32 R91, R167, R0, 0x1, P6 ;  /* 0x00000000a75b7211 */ /* 0x000fe200030f0eff */
[----:B------:R-:W5:Y:S01]  /*1ab0*/  LDG.E.U16 R86, desc[UR20][R86.64] ;  /* 0x0000001456567981 */ /* 0x000f62000c1e1500 */
[-C--:B------:R-:W-:Y:S02]  /*1ac0*/  IADD3 R132, P5, PT, R171, R250.reuse, RZ ;  /* 0x000000faab847210 */ /* 0x080fe40007fbe0ff */
[----:B------:R-:W-:Y:S01]  /*1ad0*/  IADD3 R104, P6, PT, R107, R250, RZ ;  /* 0x000000fa6b687210 */ /* 0x000fe20007fde0ff */
[----:B------:R-:W5:Y:S01]  /*1ae0*/  LDG.E.U16 R90, desc[UR20][R90.64] ;  /* 0x000000145a5a7981 */ /* 0x000f62000c1e1500 */
[----:B------:R-:W-:-:S02]  /*1af0*/  LEA.HI.X.SX32 R133, R133, R0, 0x1, P5 ;  /* 0x0000000085857211 */ /* 0x000fc400028f0eff */
[----:B------:R-:W-:Y:S02]  /*1b00*/  LEA.HI.X.SX32 R105, R105, R0, 0x1, P6 ;  /* 0x0000000069697211 */ /* 0x000fe400030f0eff */
[-C--:B------:R-:W-:Y:S01]  /*1b10*/  IADD3 R140, P5, PT, R223, R250.reuse, RZ ;  /* 0x000000fadf8c7210 */ /* 0x080fe20007fbe0ff */
[----:B------:R-:W5:Y:S01]  /*1b20*/  LDG.E.U16 R132, desc[UR20][R132.64] ;  /* 0x0000001484847981 */ /* 0x000f62000c1e1500 */
[-C--:B------:R-:W-:Y:S02]  /*1b30*/  IADD3 R110, P6, PT, R165, R250.reuse, RZ ;  /* 0x000000faa56e7210 */ /* 0x080fe40007fde0ff */
[----:B------:R-:W-:Y:S01]  /*1b40*/  IADD3 R94, P0, PT, R77, R250, RZ ;  /* 0x000000fa4d5e7210 */ /* 0x000fe20007f1e0ff */
[----:B------:R-:W5:Y:S01]  /*1b50*/  LDG.E.U16 R104, desc[UR20][R104.64] ;  /* 0x0000001468687981 */ /* 0x000f62000c1e1500 */
[-C--:B------:R-:W-:Y:S02]  /*1b60*/  LEA.HI.X.SX32 R141, R141, R0.reuse, 0x1, P5 ;  /* 0x000000008d8d7211 */ /* 0x080fe400028f0eff */
[----:B------:R-:W-:-:S02]  /*1b70*/  LEA.HI.X.SX32 R111, R243, R0, 0x1, P6 ;  /* 0x00000000f36f7211 */ /* 0x000fc400030f0eff */
[----:B------:R-:W-:Y:S01]  /*1b80*/  IADD3 R146, P5, PT, R123, R250, RZ ;  /* 0x000000fa7b927210 */ /* 0x000fe20007fbe0ff */
[----:B------:R-:W5:Y:S01]  /*1b90*/  LDG.E.U16 R140, desc[UR20][R140.64] ;  /* 0x000000148c8c7981 */ /* 0x000f62000c1e1500 */
[----:B------:R-:W-:Y:S02]  /*1ba0*/  LEA.HI.X.SX32 R77, R241, R0, 0x1, P1 ;  /* 0x00000000f14d7211 */ /* 0x000fe400008f0eff */
[-C--:B------:R-:W-:Y:S01]  /*1bb0*/  IADD3 R116, P6, PT, R95, R250.reuse, RZ ;  /* 0x000000fa5f747210 */ /* 0x080fe20007fde0ff */
[----:B------:R-:W5:Y:S01]  /*1bc0*/  LDG.E.U16 R110, desc[UR20][R110.64] ;  /* 0x000000146e6e7981 */ /* 0x000f62000c1e1500 */
[----:B------:R-:W-:Y:S02]  /*1bd0*/  IADD3 R96, P1, PT, R96, R250, RZ ;  /* 0x000000fa60607210 */ /* 0x000fe40007f3e0ff */
[----:B------:R-:W-:Y:S01]  /*1be0*/  LEA.HI.X.SX32 R95, R182, R0, 0x1, P0 ;  /* 0x00000000b65f7211 */ /* 0x000fe200000f0eff */
[----:B------:R-:W5:Y:S01]  /*1bf0*/  LDG.E.U16 R76, desc[UR20][R76.64] ;  /* 0x000000144c4c7981 */ /* 0x000f62000c1e1500 */
[----:B------:R-:W-:-:S02]  /*1c00*/  IADD3 R118, P0, PT, R118, R250, RZ ;  /* 0x000000fa76767210 */ /* 0x000fc40007f1e0ff */
[-C--:B------:R-:W-:Y:S01]  /*1c10*/  LEA.HI.X.SX32 R147, R147, R0.reuse, 0x1, P5 ;  /* 0x0000000093937211 */ /* 0x080fe200028f0eff */
[----:B------:R-:W5:Y:S01]  /*1c20*/  LDG.E.U16 R94, desc[UR20][R94.64] ;  /* 0x000000145e5e7981 */ /* 0x000f62000c1e1500 */
[-C--:B------:R-:W-:Y:S02]  /*1c30*/  LEA.HI.X.SX32 R93, R93, R0.reuse, 0x1, P4 ;  /* 0x000000005d5d7211 */ /* 0x080fe400020f0eff */
[----:B------:R-:W-:Y:S01]  /*1c40*/  LEA.HI.X.SX32 R117, R117, R0, 0x1, P6 ;  /* 0x0000000075757211 */ /* 0x000fe200030f0eff */
[----:B------:R-:W5:Y:S01]  /*1c50*/  LDG.E.U16 R146, desc[UR20][R146.64] ;  /* 0x0000001492927981 */ /* 0x000f62000c1e1500 */
[-C--:B------:R-:W-:Y:S02]  /*1c60*/  IADD3 R152, P5, PT, R152, R250.reuse, RZ ;  /* 0x000000fa98987210 */ /* 0x080fe40007fbe0ff */
[----:B------:R-:W-:Y:S01]  /*1c70*/  IADD3 R106, P4, PT, R153, R250, RZ ;  /* 0x000000fa996a7210 */ /* 0x000fe20007f9e0ff */
[----:B------:R-:W5:Y:S01]  /*1c80*/  LDG.E.U16 R92, desc[UR20][R92.64] ;  /* 0x000000145c5c7981 */ /* 0x000f62000c1e1500 */
[----:B------:R-:W-:-:S03]  /*1c90*/  LEA.HI.X.SX32 R97, R97, R0, 0x1, P1 ;  /* 0x0000000061617211 */ /* 0x000fc600008f0eff */
[----:B---3--:R-:W5:Y:S04]  /*1ca0*/  LDG.E.U16 R3, desc[UR20][R54.64] ;  /* 0x0000001436037981 */ /* 0x008f68000c1e1500 */
[----:B----4-:R-:W5:Y:S01]  /*1cb0*/  LDG.E.U16 R5, desc[UR20][R60.64] ;  /* 0x000000143c057981 */ /* 0x010f62000c1e1500 */
[-C--:B------:R-:W-:Y:S02]  /*1cc0*/  IADD3 R128, P6, PT, R151, R250.reuse, RZ ;  /* 0x000000fa97807210 */ /* 0x080fe40007fde0ff */
[----:B------:R-:W-:Y:S01]  /*1cd0*/  IADD3 R120, P1, PT, R120, R250, RZ ;  /* 0x000000fa78787210 */ /* 0x000fe20007f3e0ff */
[----:B------:R-:W5:Y:S04]  /*1ce0*/  LDG.E.U16 R96, desc[UR20][R96.64] ;  /* 0x0000001460607981 */ /* 0x000f68000c1e1500 */
[----:B------:R-:W3:Y:S04]  /*1cf0*/  LDL.LU.64 R54, [R1+0x258] ;  /* 0x0002580001367983 */ /* 0x000ee80000300a00 */
[----:B------:R-:W4:Y:S01]  /*1d00*/  LDL.LU.64 R60, [R1+0x250] ;  /* 0x00025000013c7983 */ /* 0x000f220000300a00 */
[----:B------:R-:W-:-:S02]  /*1d10*/  LEA.HI.X.SX32 R119, R119, R0, 0x1, P0 ;  /* 0x0000000077777211 */ /* 0x000fc400000f0eff */
[----:B------:R-:W-:Y:S01]  /*1d20*/  IADD3 R130, P0, PT, R161, R250, RZ ;  /* 0x000000faa1827210 */ /* 0x000fe20007f1e0ff */
[----:B------:R-:W5:Y:S01]  /*1d30*/  LDG.E.U16 R116, desc[UR20][R116.64] ;  /* 0x0000001474747981 */ /* 0x000f62000c1e1500 */
[-C--:B------:R-:W-:Y:S02]  /*1d40*/  LEA.HI.X.SX32 R153, R153, R0.reuse, 0x1, P5 ;  /* 0x0000000099997211 */ /* 0x080fe400028f0eff */
[-C--:B------:R-:W-:Y:S01]  /*1d50*/  LEA.HI.X.SX32 R107, R107, R0.reuse, 0x1, P4 ;  /* 0x000000006b6b7211 */ /* 0x080fe200020f0eff */
[----:B------:R-:W5:Y:S01]  /*1d60*/  LDG.E.U16 R7, desc[UR20][R118.64] ;  /* 0x0000001476077981 */ /* 0x000f62000c1e1500 */
[----:B------:R-:W-:Y:S02]  /*1d70*/  LEA.HI.X.SX32 R129, R129, R0, 0x1, P6 ;  /* 0x0000000081817211 */ /* 0x000fe400030f0eff */
[-C--:B------:R-:W-:Y:S01]  /*1d80*/  IADD3 R170, P5, PT, R163, R250.reuse, RZ ;  /* 0x000000faa3aa7210 */ /* 0x080fe20007fbe0ff */
[----:B------:R-:W5:Y:S01]  /*1d90*/  LDG.E.U16 R106, desc[UR20][R106.64] ;  /* 0x000000146a6a7981 */ /* 0x000f62000c1e1500 */
[----:B------:R-:W-:-:S02]  /*1da0*/  IADD3 R112, P4, PT, R112, R250, RZ ;  /* 0x000000fa70707210 */ /* 0x000fc40007f9e0ff */
[----:B------:R-:W-:Y:S01]  /*1db0*/  IADD3 R136, P6, PT, R215, R250, RZ ;  /* 0x000000fad7887210 */ /* 0x000fe20007fde0ff */
[----:B------:R-:W5:Y:S01]  /*1dc0*/  LDG.E.U16 R128, desc[UR20][R128.64] ;  /* 0x0000001480807981 */ /* 0x000f62000c1e1500 */
[----:B------:R-:W-:Y:S02]  /*1dd0*/  LEA.HI.X.SX32 R121, R121, R0, 0x1, P1 ;  /* 0x0000000079797211 */ /* 0x000fe400008f0eff */
[----:B------:R-:W-:Y:S01]  /*1de0*/  IADD3 R150, P1, PT, R125, R250, RZ ;  /* 0x000000fa7d967210 */ /* 0x000fe20007f3e0ff */
[----:B------:R-:W2:Y:S01]  /*1df0*/  LDL.LU.64 R118, [R1] ;  /* 0x0000000001767983 */ /* 0x000ea20000300a00 */
[-C--:B------:R-:W-:Y:S02]  /*1e00*/  LEA.HI.X.SX32 R101, R101, R0.reuse, 0x1, P3 ;  /* 0x0000000065657211 */ /* 0x080fe400018f0eff */
[----:B------:R-:W-:Y:S01]  /*1e10*/  LEA.HI.X.SX32 R131, R131, R0, 0x1, P0 ;  /* 0x0000000083837211 */ /* 0x000fe200000f0eff */
[----:B------:R-:W5:Y:S01]  /*1e20*/  LDG.E.U16 R120, desc[UR20][R120.64] ;  /* 0x0000001478787981 */ /* 0x000f62000c1e1500 */
[----:B------:R-:W-:-:S02]  /*1e30*/  IADD3 R124, P3, PT, R124, R250, RZ ;  /* 0x000000fa7c7c7210 */ /* 0x000fc40007f7e0ff */
        /* <DEDUP_REMOVED lines=12> */
[----:B------:R-:W-:Y:S01]  /*1f00*/  LEA R156, P1, R134, R250, 0x3 ;  /* 0x000000fa869c7211 */ /* 0x000fe200078218ff */
[----:B------:R-:W5:Y:S01]  /*1f10*/  LDG.E.U16 R170, desc[UR20][R170.64] ;  /* 0x00000014aaaa7981 */ /* 0x000f62000c1e1500 */
        /* <DEDUP_REMOVED lines=8> */
[----:B------:R0:W5:Y:S01]  /*1fa0*/  LDG.E.U16 R11, desc[UR20][R138.64] ;  /* 0x000000148a0b7981 */ /* 0x000162000c1e1500 */
[-C--:B------:R-:W-:Y:S02]  /*1fb0*/  LEA.HI.X.SX32 R143, R143, R0.reuse, 0x1, P6 ;  /* 0x000000008f8f7211 */ /* 0x080fe400030f0eff */
[----:B------:R-:W-:Y:S01]  /*1fc0*/  LEA.HI.X.SX32 R127, R186, R0, 0x1, P4 ;  /* 0x00000000ba7f7211 */ /* 0x000fe200020f0eff */
[----:B------:R-:W5:Y:S01]  /*1fd0*/  LDG.E.U16 R98, desc[UR20][R98.64] ;  /* 0x0000001462627981 */ /* 0x000f62000c1e1500 */
[----:B------:R-:W-:-:S02]  /*1fe0*/  IADD3 R192, P5, PT, R192, R250, RZ ;  /* 0x000000fac0c07210 */ /* 0x000fc40007fbe0ff */
[-C--:B------:R-:W-:Y:S01]  /*1ff0*/  IADD3 R122, P2, PT, R122, R250.reuse, RZ ;  /* 0x000000fa7a7a7210 */ /* 0x080fe20007f5e0ff */
[----:B------:R-:W5:Y:S01]  /*2000*/  LDG.E.U16 R142, desc[UR20][R142.64] ;  /* 0x000000148e8e7981 */ /* 0x000f62000c1e1500 */
[-C--:B------:R-:W-:Y:S01]  /*2010*/  IADD3 R148, P6, PT, R148, R250.reuse, RZ ;  /* 0x000000fa94947210 */ /* 0x080fe20007fde0ff */
[----:B0-----:R-:W0:Y:S01]  /*2020*/  LDC.64 R138, c[0x0][0x388] ;  /* 0x0000e200ff8a7b82 */ /* 0x001e220000000a00 */
[----:B------:R-:W-:Y:S01]  /*2030*/  IADD3 R160, P4, PT, R149, R250, RZ ;  /* 0x000000fa95a07210 */ /* 0x000fe20007f9e0ff */
[----:B------:R-:W5:Y:S01]  /*2040*/  LDG.E.U16 R126, desc[UR20][R126.64] ;  /* 0x000000147e7e7981 */ /* 0x000f62000c1e1500 */
[----:B------:R-:W-:Y:S02]  /*2050*/  LEA.HI.X.SX32 R157, R157, R0, 0x1, P1 ;  /* 0x000000009d9d7211 */ /* 0x000fe400008f0eff */
[----:B------:R-:W-:Y:S01]  /*2060*/  IADD3 R162, P1, PT, R249, R250, RZ ;  /* 0x000000faf9a27210 */ /* 0x000fe20007f3e0ff */
[----:B------:R-:W5:Y:S01]  /*2070*/  LDG.E.U16 R176, desc[UR20][R176.64] ;  /* 0x00000014b0b07981 */ /* 0x000f62000c1e1500 */
[----:B------:R-:W-:-:S02]  /*2080*/  LEA.HI.X.SX32 R145, R145, R0, 0x1, P0 ;  /* 0x0000000091917211 */ /* 0x000fc400000f0eff */
[----:B------:R-:W-:Y:S01]  /*2090*/  IADD3 R164, P0, PT, R247, R250, RZ ;  /* 0x000000faf7a47210 */ /* 0x000fe20007f1e0ff */
[----:B------:R-:W5:Y:S01]  /*20a0*/  LDG.E.U16 R156, desc[UR20][R156.64] ;  /* 0x000000149c9c7981 */ /* 0x000f62000c1e1500 */
[-C--:B------:R-:W-:Y:S02]  /*20b0*/  LEA.HI.X.SX32 R159, R159, R0.reuse, 0x1, P3 ;  /* 0x000000009f9f7211 */ /* 0x080fe400018f0eff */
[-C--:B------:R-:W-:Y:S01]  /*20c0*/  LEA.HI.X.SX32 R193, R193, R0.reuse, 0x1, P5 ;  /* 0x00000000c1c17211 */ /* 0x080fe200028f0eff */
[----:B------:R-:W5:Y:S01]  /*20d0*/  LDG.E.U16 R137, desc[UR20][R136.64] ;  /* 0x0000001488897981 */ /* 0x000f62000c1e1500 */
[-C--:B------:R-:W-:Y:S02]  /*20e0*/  LEA.HI.X.SX32 R123, R123, R0.reuse, 0x1, P2 ;  /* 0x000000007b7b7211 */ /* 0x080fe400010f0eff */
[-C--:B------:R-:W-:Y:S02]  /*20f0*/  LEA.HI.X.SX32 R161, R161, R0.reuse, 0x1, P4 ;  /* 0x00000000a1a17211 */ /* 0x080fe400020f0eff */
[----:B------:R-:W-:-:S02]  /*2100*/  LEA.HI.X.SX32 R149, R149, R0, 0x1, P6 ;  /* 0x0000000095957211 */ /* 0x000fc400030f0eff */
[----:B------:R-:W-:Y:S01]  /*2110*/  LEA.HI.X.SX32 R163, R163, R0, 0x1, P1 ;  /* 0x00000000a3a37211 */ /* 0x000fe200008f0eff */
[C---:B------:R-:W-:Y:S01]  /*2120*/  IMAD R247, R134.reuse, 0x67, RZ ;  /* 0x0000006786f77824 */ /* 0x040fe200078e02ff */
[-C--:B------:R-:W-:Y:S01]  /*2130*/  IADD3 R174, P3, PT, R241, R250.reuse, RZ ;  /* 0x000000faf1ae7210 */ /* 0x080fe20007f7e0ff */
[----:B------:R-:W-:Y:S01]  /*2140*/  IMAD R249, R134, 0x6f, RZ ;  /* 0x0000006f86f97824 */ /* 0x000fe200078e02ff */
[-C--:B------:R-:W-:Y:S01]  /*2150*/  IADD3 R208, P5, PT, R208, R250.reuse, RZ ;  /* 0x000000fad0d07210 */ /* 0x080fe20007fbe0ff */
[----:B------:R-:W5:Y:S01]  /*2160*/  LDG.E.U16 R122, desc[UR20][R122.64] ;  /* 0x000000147a7a7981 */ /* 0x000f62000c1e1500 */
[-C--:B------:R-:W-:Y:S02]  /*2170*/  IADD3 R154, P2, PT, R154, R250.reuse, RZ ;  /* 0x000000fa9a9a7210 */ /* 0x080fe40007f5e0ff */
[-C--:B------:R-:W-:Y:S01]  /*2180*/  IADD3 R166, P4, PT, R245, R250.reuse, RZ ;  /* 0x000000faf5a67210 */ /* 0x080fe20007f9e0ff */
[----:B------:R-:W5:Y:S01]  /*2190*/  LDG.E.U16 R144, desc[UR20][R144.64] ;  /* 0x0000001490907981 */ /* 0x000f62000c1e1500 */
[----:B------:R-:W-:-:S02]  /*21a0*/  IADD3 R168, P6, PT, R155, R250, RZ ;  /* 0x000000fa9ba87210 */ /* 0x000fc40007fde0ff */
[----:B------:R-:W-:Y:S01]  /*21b0*/  IADD3 R178, P1, PT, R167, R250, RZ ;  /* 0x000000faa7b27210 */ /* 0x000fe20007f3e0ff */
[----:B------:R-:W5:Y:S01]  /*21c0*/  LDG.E.U16 R160, desc[UR20][R160.64] ;  /* 0x00000014a0a07981 */ /* 0x000f62000c1e1500 */
[----:B------:R-:W-:Y:S02]  /*21d0*/  LEA.HI.X.SX32 R165, R165, R0, 0x1, P0 ;  /* 0x00000000a5a57211 */ /* 0x000fe400000f0eff */
[----:B------:R-:W-:Y:S01]  /*21e0*/  IADD3 R180, P0, PT, R169, R250, RZ ;  /* 0x000000faa9b47210 */ /* 0x000fe20007f1e0ff */
[----:B------:R-:W5:Y:S01]  /*21f0*/  LDG.E.U16 R148, desc[UR20][R148.64] ;  /* 0x0000001494947981 */ /* 0x000f62000c1e1500 */
[-C--:B------:R-:W-:Y:S02]  /*2200*/  LEA.HI.X.SX32 R175, R175, R0.reuse, 0x1, P3 ;  /* 0x00000000afaf7211 */ /* 0x080fe400018f0eff */
[-C--:B------:R-:W-:Y:S01]  /*2210*/  LEA.HI.X.SX32 R209, R209, R0.reuse, 0x1, P5 ;  /* 0x00000000d1d17211 */ /* 0x080fe200028f0eff */
[----:B------:R-:W-:Y:S01]  /*2220*/  IMAD R241, R134, 0x57, RZ ;  /* 0x0000005786f17824 */ /* 0x000fe200078e02ff */
[-C--:B------:R-:W-:Y:S01]  /*2230*/  LEA.HI.X.SX32 R155, R194, R0.reuse, 0x1, P2 ;  /* 0x00000000c29b7211 */ /* 0x080fe200010f0eff */
[----:B------:R-:W-:Y:S01]  /*2240*/  IMAD R245, R134, 0x5f, RZ ;  /* 0x0000005f86f57824 */ /* 0x000fe200078e02ff */
[-C--:B------:R-:W-:Y:S01]  /*2250*/  LEA.HI.X.SX32 R167, R198, R0.reuse, 0x1, P4 ;  /* 0x00000000c6a77211 */ /* 0x080fe200020f0eff */
[----:B------:R-:W5:Y:S01]  /*2260*/  LDG.E.U16 R158, desc[UR20][R158.64] ;  /* 0x000000149e9e7981 */ /* 0x000f62000c1e1500 */
[----:B------:R-:W-:-:S02]  /*2270*/  LEA.HI.X.SX32 R169, R169, R0, 0x1, P6 ;  /* 0x00000000a9a97211 */ /* 0x000fc400030f0eff */
[-C--:B------:R-:W-:Y:S01]  /*2280*/  IADD3 R190, P3, PT, R190, R250.reuse, RZ ;  /* 0x000000fabebe7210 */ /* 0x080fe20007f7e0ff */
[----:B------:R-:W5:Y:S01]  /*2290*/  LDG.E.U16 R154, desc[UR20][R154.64] ;  /* 0x000000149a9a7981 */ /* 0x000f62000c1e1500 */
[-C--:B------:R-:W-:Y:S02]  /*22a0*/  IADD3 R224, P5, PT, R217, R250.reuse, RZ ;  /* 0x000000fad9e07210 */ /* 0x080fe40007fbe0ff */
[-C--:B------:R-:W-:Y:S01]  /*22b0*/  IADD3 R172, P2, PT, R243, R250.reuse, RZ ;  /* 0x000000faf3ac7210 */ /* 0x080fe20007f5e0ff */
[----:B------:R-:W5:Y:S01]  /*22c0*/  LDG.E.U16 R162, desc[UR20][R162.64] ;  /* 0x00000014a2a27981 */ /* 0x000f62000c1e1500 */
[-C--:B------:R-:W-:Y:S02]  /*22d0*/  IADD3 R182, P4, PT, R182, R250.reuse, RZ ;  /* 0x000000fab6b67210 */ /* 0x080fe40007f9e0ff */
        /* <DEDUP_REMOVED lines=9> */
[-C--:B------:R-:W-:Y:S01]  /*2370*/  LEA.HI.X.SX32 R173, R173, R0.reuse, 0x1, P2 ;  /* 0x00000000adad7211 */ /* 0x080fe200010f0eff */
[----:B------:R-:W5:Y:S01]  /*2380*/  LDG.E.U16 R174, desc[UR20][R174.64] ;  /* 0x00000014aeae7981 */ /* 0x000f62000c1e1500 */
[----:B------:R-:W-:-:S02]  /*2390*/  LEA.HI.X.SX32 R183, R183, R0, 0x1, P4 ;  /* 0x00000000b7b77211 */ /* 0x000fc400020f0eff */
[----:B------:R-:W-:Y:S01]  /*23a0*/  LEA.HI.X.SX32 R185, R185, R0, 0x1, P6 ;  /* 0x00000000b9b97211 */ /* 0x000fe200030f0eff */
[----:B------:R-:W5:Y:S01]  /*23b0*/  LDG.E.U16 R180, desc[UR20][R180.64] ;  /* 0x00000014b4b47981 */ /* 0x000f62000c1e1500 */
[-C--:B------:R-:W-:Y:S02]  /*23c0*/  IADD3 R206, P3, PT, R195, R250.reuse, RZ ;  /* 0x000000fac3ce7210 */ /* 0x080fe40007f7e0ff */
        /* <DEDUP_REMOVED lines=13> */
[----:B------:R-:W5:Y:S01]  /*24a0*/  LDG.E.U16 R190, desc[UR20][R190.64] ;  /* 0x00000014bebe7981 */ /* 0x000f62000c1e1500 */
[----:B------:R-:W-:-:S02]  /*24b0*/  LEA.HI.X.SX32 R197, R197, R0, 0x1, P4 ;  /* 0x00000000c5c57211 */ /* 0x000fc400020f0eff */
[-C--:B------:R-:W-:Y:S01]  /*24c0*/  LEA.HI.X.SX32 R189, R189, R0.reuse, 0x1, P2 ;  /* 0x00000000bdbd7211 */ /* 0x080fe200010f0eff */
[----:B------:R-:W5:Y:S01]  /*24d0*/  LDG.E.U16 R186, desc[UR20][R186.64] ;  /* 0x00000014baba7981 */ /* 0x000f62000c1e1500 */
[-C--:B------:R-:W-:Y:S02]  /*24e0*/  LEA.HI.X.SX32 R207, R207, R0.reuse, 0x1, P3 ;  /* 0x00000000cfcf7211 */ /* 0x080fe400018f0eff */
[----:B------:R-:W-:Y:S01]  /*24f0*/  LEA.HI.X.SX32 R199, R199, R0, 0x1, P6 ;  /* 0x00000000c7c77211 */ /* 0x000fe200030f0eff */
[----:B------:R-:W5:Y:S01]  /*2500*/  LDG.E.U16 R196, desc[UR20][R196.64] ;  /* 0x00000014c4c47981 */ /* 0x000f62000c1e1500 */
[-C--:B------:R-:W-:Y:S02]  /*2510*/  IADD3 R236, P5, PT, R227, R250.reuse, RZ ;  /* 0x000000fae3ec7210 */ /* 0x080fe40007fbe0ff */
[-C--:B------:R-:W-:Y:S01]  /*2520*/  IADD3 R200, P0, PT, R200, R250.reuse, RZ ;  /* 0x000000fac8c87210 */ /* 0x080fe20007f1e0ff */
[----:B------:R-:W5:Y:S01]  /*2530*/  LDG.E.U16 R188, desc[UR20][R188.64] ;  /* 0x00000014bcbc7981 */ /* 0x000f62000c1e1500 */
[----:B------:R-:W-:-:S02]  /*2540*/  IADD3 R202, P4, PT, R202, R250, RZ ;  /* 0x000000facaca7210 */ /* 0x000fc40007f9e0ff */
[-C--:B------:R-:W-:Y:S01]  /*2550*/  IADD3 R204, P2, PT, R204, R250.reuse, RZ ;  /* 0x000000facccc7210 */ /* 0x080fe20007f5e0ff */
[----:B------:R-:W5:Y:S01]  /*2560*/  LDG.E.U16 R192, desc[UR20][R192.64] ;  /* 0x00000014c0c07981 */ /* 0x000f62000c1e1500 */
[-C--:B------:R-:W-:Y:S02]  /*2570*/  IADD3 R212, P3, PT, R212, R250.reuse, RZ ;  /* 0x000000fad4d47210 */ /* 0x080fe40007f7e0ff */
[----:B------:R-:W-:Y:S01]  /*2580*/  IADD3 R214, P6, PT, R214, R250, RZ ;  /* 0x000000fad6d67210 */ /* 0x000fe20007fde0ff */
[----:B------:R-:W5:Y:S01]  /*2590*/  LDG.E.U16 R194, desc[UR20][R194.64] ;  /* 0x00000014c2c27981 */ /* 0x000f62000c1e1500 */
[----:B------:R-:W-:Y:S02]  /*25a0*/  LEA.HI.X.SX32 R211, R211, R0, 0x1, P1 ;  /* 0x00000000d3d37211 */ /* 0x000fe400008f0eff */
[----:B------:R-:W-:Y:S01]  /*25b0*/  IADD3 R216, P1, PT, R216, R250, RZ ;  /* 0x000000fad8d87210 */ /* 0x000fe20007f3e0ff */
[----:B------:R-:W5:Y:S01]  /*25c0*/  LDG.E.U16 R206, desc[UR20][R206.64] ;  /* 0x00000014cece7981 */ /* 0x000f62000c1e1500 */
[----:B------:R-:W-:-:S02]  /*25d0*/  LEA.HI.X.SX32 R237, R235, R0, 0x1, P5 ;  /* 0x00000000ebed7211 */ /* 0x000fc400028f0eff */
[-C--:B------:R-:W-:Y:S01]  /*25e0*/  LEA.HI.X.SX32 R201, R201, R0.reuse, 0x1, P0 ;  /* 0x00000000c9c97211 */ /* 0x080fe200000f0eff */
[----:B------:R-:W5:Y:S01]  /*25f0*/  LDG.E.U16 R198, desc[UR20][R198.64] ;  /* 0x00000014c6c67981 */ /* 0x000f62000c1e1500 */
[-C--:B------:R-:W-:Y:S02]  /*2600*/  LEA.HI.X.SX32 R203, R203, R0.reuse, 0x1, P4 ;  /* 0x00000000cbcb7211 */ /* 0x080fe400020f0eff */
[-C--:B------:R-:W-:Y:S01]  /*2610*/  LEA.HI.X.SX32 R205, R205, R0.reuse, 0x1, P2 ;  /* 0x00000000cdcd7211 */ /* 0x080fe200010f0eff */
[----:B------:R-:W5:Y:S01]  /*2620*/  LDG.E.U16 R210, desc[UR20][R210.64] ;  /* 0x00000014d2d27981 */ /* 0x000f62000c1e1500 */
[-C--:B------:R-:W-:Y:S02]  /*2630*/  LEA.HI.X.SX32 R213, R213, R0.reuse, 0x1, P3 ;  /* 0x00000000d5d57211 */ /* 0x080fe400018f0eff */
[----:B------:R-:W-:Y:S01]  /*2640*/  LEA.HI.X.SX32 R215, R215, R0, 0x1, P6 ;  /* 0x00000000d7d77211 */ /* 0x000fe200030f0eff */
[----:B------:R-:W5:Y:S01]  /*2650*/  LDG.E.U16 R208, desc[UR20][R208.64] ;  /* 0x00000014d0d07981 */ /* 0x000f62000c1e1500 */
[----:B------:R-:W-:-:S02]  /*2660*/  IADD3 R242, P5, PT, R233, R250, RZ ;  /* 0x000000fae9f27210 */ /* 0x000fc40007fbe0ff */
[-C--:B------:R-:W-:Y:S01]  /*2670*/  IADD3 R218, P0, PT, R218, R250.reuse, RZ ;  /* 0x000000fadada7210 */ /* 0x080fe20007f1e0ff */
[----:B------:R-:W5:Y:S01]  /*2680*/  LDG.E.U16 R224, desc[UR20][R224.64] ;  /* 0x00000014e0e07981 */ /* 0x000f62000c1e1500 */
[-C--:B------:R-:W-:Y:S02]  /*2690*/  IADD3 R220, P4, PT, R220, R250.reuse, RZ ;  /* 0x000000fadcdc7210 */ /* 0x080fe40007f9e0ff */
[-C--:B------:R-:W-:Y:S01]  /*26a0*/  IADD3 R222, P2, PT, R222, R250.reuse, RZ ;  /* 0x000000fadede7210 */ /* 0x080fe20007f5e0ff */
[----:B------:R-:W5:Y:S01]  /*26b0*/  LDG.E.U16 R230, desc[UR20][R230.64] ;  /* 0x00000014e6e67981 */ /* 0x000f62000c1e1500 */
[-C--:B------:R-:W-:Y:S02]  /*26c0*/  IADD3 R226, P3, PT, R226, R250.reuse, RZ ;  /* 0x000000fae2e27210 */ /* 0x080fe40007f7e0ff */
[----:B------:R-:W-:Y:S02]  /*26d0*/  IADD3 R228, P6, PT, R228, R250, RZ ;  /* 0x000000fae4e47210 */ /* 0x000fe40007fde0ff */
[----:B------:R-:W-:Y:S01]  /*26e0*/  LEA.HI.X.SX32 R217, R217, R0, 0x1, P1 ;  /* 0x00000000d9d97211 */ /* 0x000fe200008f0eff */
[----:B------:R-:W-:Y:S01]  /*26f0*/  IMAD R235, R134, 0x47, RZ ;  /* 0x0000004786eb7824 */ /* 0x000fe200078e02ff */
[----:B------:R-:W-:Y:S01]  /*2700*/  IADD3 R232, P1, PT, R232, R250, RZ ;  /* 0x000000fae8e87210 */ /* 0x000fe20007f3e0ff */
[----:B------:R-:W5:Y:S01]  /*2710*/  LDG.E.U16 R200, desc[UR20][R200.64] ;  /* 0x00000014c8c87981 */ /* 0x000f62000c1e1500 */
[-C--:B------:R-:W-:Y:S01]  /*2720*/  LEA.HI.X.SX32 R243, R239, R0.reuse, 0x1, P5 ;  /* 0x00000000eff37211 */ /* 0x080fe200028f0eff */
[C---:B------:R-:W-:Y:S01]  /*2730*/  IMAD R239, R134.reuse, 0x4f, RZ ;  /* 0x0000004f86ef7824 */ /* 0x040fe200078e02ff */
[-C--:B------:R-:W-:Y:S01]  /*2740*/  LEA.HI.X.SX32 R219, R219, R0.reuse, 0x1, P0 ;  /* 0x00000000dbdb7211 */ /* 0x080fe200000f0eff */
[----:B------:R-:W-:Y:S01]  /*2750*/  IMAD R134, R134, 0x77, RZ ;  /* 0x0000007786867824 */ /* 0x000fe200078e02ff */
[-C--:B------:R-:W-:Y:S01]  /*2760*/  LEA.HI.X.SX32 R221, R221, R0.reuse, 0x1, P4 ;  /* 0x00000000dddd7211 */ /* 0x080fe200020f0eff */
[----:B------:R-:W5:Y:S01]  /*2770*/  LDG.E.U16 R202, desc[UR20][R202.64] ;  /* 0x00000014caca7981 */ /* 0x000f62000c1e1500 */
[----:B------:R-:W-:-:S02]  /*2780*/  LEA.HI.X.SX32 R223, R223, R0, 0x1, P2 ;  /* 0x00000000dfdf7211 */ /* 0x000fc400010f0eff */
[-C--:B------:R-:W-:Y:S01]  /*2790*/  LEA.HI.X.SX32 R227, R227, R0.reuse, 0x1, P3 ;  /* 0x00000000e3e37211 */ /* 0x080fe200018f0eff */
[----:B------:R-:W5:Y:S01]  /*27a0*/  LDG.E.U16 R204, desc[UR20][R204.64] ;  /* 0x00000014cccc7981 */ /* 0x000f62000c1e1500 */
[----:B------:R-:W-:Y:S02]  /*27b0*/  LEA.HI.X.SX32 R229, R229, R0, 0x1, P6 ;  /* 0x00000000e5e57211 */ /* 0x000fe400030f0eff */
[-C--:B------:R-:W-:Y:S01]  /*27c0*/  IADD3 R234, P0, PT, R234, R250.reuse, RZ ;  /* 0x000000faeaea7210 */ /* 0x080fe20007f1e0ff */
[----:B------:R-:W5:Y:S01]  /*27d0*/  LDG.E.U16 R212, desc[UR20][R212.64] ;  /* 0x00000014d4d47981 */ /* 0x000f62000c1e1500 */
[-C--:B------:R-:W-:Y:S02]  /*27e0*/  IADD3 R238, P4, PT, R238, R250.reuse, RZ ;  /* 0x000000faeeee7210 */ /* 0x080fe40007f9e0ff */
[-C--:B------:R-:W-:Y:S01]  /*27f0*/  IADD3 R240, P2, PT, R240, R250.reuse, RZ ;  /* 0x000000faf0f07210 */ /* 0x080fe20007f5e0ff */
[----:B------:R-:W5:Y:S01]  /*2800*/  LDG.E.U16 R214, desc[UR20][R214.64] ;  /* 0x00000014d6d67981 */ /* 0x000f62000c1e1500 */
[----:B------:R-:W-:-:S02]  /*2810*/  IADD3 R244, P3, PT, R244, R250, RZ ;  /* 0x000000faf4f47210 */ /* 0x000fc40007f7e0ff */
        /* <DEDUP_REMOVED lines=16> */
[----:B------:R-:W5:Y:S04]  /*2920*/  LDG.E.U16 R226, desc[UR20][R226.64] ;  /* 0x00000014e2e27981 */ /* 0x000f68000c1e1500 */
        /* <DEDUP_REMOVED lines=10> */
[----:B---3--:R-:W5:Y:S04]  /*29d0*/  LDG.E.U16 R54, desc[UR20][R54.64] ;  /* 0x0000001436367981 */ /* 0x008f68000c1e1500 */
[----:B----4-:R-:W5:Y:S01]  /*29e0*/  LDG.E.U16 R60, desc[UR20][R60.64] ;  /* 0x000000143c3c7981 */ /* 0x010f62000c1e1500 */
[----:B------:R-:W3:Y:S03]  /*29f0*/  S2R R134, SR_TID.X ;  /* 0x0000000000867919 */ /* 0x000ee60000002100 */
[----:B--2---:R2:W5:Y:S02]  /*2a00*/  LDG.E.U16 R9, desc[UR20][R118.64] ;  /* 0x0000001476097981 */ /* 0x004564000c1e1500 */
[----:B--2---:R-:W2:Y:S01]  /*2a10*/  LDC.64 R118, c[0x0][0x3c0] ;  /* 0x0000f000ff767b82 */ /* 0x004ea20000000a00 */
[----:B---3--:R-:W-:-:S05]  /*2a20*/  LOP3.LUT R0, R134, 0x7f, RZ, 0xc0, !PT ;  /* 0x0000007f86007812 */ /* 0x008fca00078ec0ff */
[----:B-1----:R-:W-:Y:S01]  /*2a30*/  IMAD R15, R0, UR4, RZ ;  /* 0x00000004000f7c24 */ /* 0x002fe2000f8e02ff */
[----:B------:R-:W-:-:S03]  /*2a40*/  SHF.R.U32.HI R17, RZ, 0x5, R134 ;  /* 0x00000005ff117819 */ /* 0x000fc60000011686 */
[----:B------:R-:W-:Y:S02]  /*2a50*/  IMAD.SHL.U32 R0, R15, 0x2, RZ ;  /* 0x000000020f007824 */ /* 0x000fe400078e00ff */
[----:B--2---:R-:W-:-:S04]  /*2a60*/  IMAD R118, R118, UR12, RZ ;  /* 0x0000000c76767c24 */ /* 0x004fc8000f8e02ff */
[----:B------:R-:W-:Y:S01]  /*2a70*/  IMAD.SHL.U32 R13, R118, 0x2, RZ ;  /* 0x00000002760d7824 */ /* 0x000fe200078e00ff */
[----:B------:R-:W-:Y:S02]  /*2a80*/  R2UR UR22, R17 ;  /* 0x00000000111672ca */ /* 0x000fe400000e0000 */
[----:B------:R-:W-:Y:S02]  /*2a90*/  R2UR UR9, R252 ;  /* 0x00000000fc0972ca */ /* 0x000fe400000e0000 */
[----:B0-----:R-:W-:Y:S02]  /*2aa0*/  IADD3 R138, P0, P1, R0, R138, R13 ;  /* 0x0000008a008a7210 */ /* 0x001fe4000791e00d */
[C---:B------:R-:W-:Y:S01]  /*2ab0*/  LOP3.LUT R0, R134.reuse, 0x3f, RZ, 0xc0, !PT ;  /* 0x0000003f86007812 */ /* 0x040fe200078ec0ff */
[----:B------:R-:W-:Y:S01]  /*2ac0*/  IMAD.HI R15, R15, 0x2, RZ ;  /* 0x000000020f0f7827 */ /* 0x000fe200078e02ff */
[----:B------:R-:W-:Y:S02]  /*2ad0*/  LOP3.LUT R13, R134, 0x40, RZ, 0xc0, !PT ;  /* 0x00000040860d7812 */ /* 0x000fe400078ec0ff */
[----:B------:R-:W-:Y:S01]  /*2ae0*/  SHF.L.U32 R136, R0, 0x1, RZ ;  /* 0x0000000100887819 */ /* 0x000fe200000006ff */
[----:B------:R-:W-:-:S04]  /*2af0*/  IMAD.HI R118, R118, 0x2, RZ ;  /* 0x0000000276767827 */ /* 0x000fc800078e02ff */
[----:B------:R-:W-:Y:S01]  /*2b00*/  IMAD R13, R13, 0x100, R136 ;  /* 0x000001000d0d7824 */ /* 0x000fe200078e0288 */
[----:B------:R-:W-:Y:S01]  /*2b10*/  IADD3.X R139, PT, PT, R15, R139, R118, P0, P1 ;  /* 0x0000008b0f8b7210 */ /* 0x000fe200007e2476 */
[----:B------:R-:W-:Y:S06]  /*2b20*/  BRA.U UP0, `(.L_x_5) ;  /* 0x0000000100187547 */ /* 0x000fec000b800000 */
[----:B------:R-:W-:Y:S01]  /*2b30*/  ELECT P0, URZ, PT ;  /* 0x0000000000ff782f */ /* 0x000fe20003800000 */
[----:B------:R-:W-:Y:S01]  /*2b40*/  IMAD.MOV.U32 R15, RZ, RZ, 0x1 ;  /* 0x00000001ff0f7424 */ /* 0x000fe200078e00ff */
[----:B------:R-:W-:Y:S01]  /*2b50*/  UMOV UR4, 0x40 ;  /* 0x0000004000047882 */ /* 0x000fe20000000000 */
[----:B------:R-:W-:Y:S01]  /*2b60*/  UVIRTCOUNT.DEALLOC.SMPOOL 0x80 ;  /* 0x000000800000784c */ /* 0x000fe20000000000 */
[----:B------:R-:W-:-:S09]  /*2b70*/  ULEA UR4, UR6, UR4, 0x18 ;  /* 0x0000000406047291 */ /* 0x000fd2000f8ec0ff */
[----:B------:R0:W-:Y:S03]  /*2b80*/  @P0 STS.U8 [UR4], R15 ;  /* 0x0000000fff000988 */ /* 0x0001e60008000004 */
.L_x_5:
[----:B0-----:R-:W2:Y:S01]  /*2b90*/  LDL.LU R15, [R1+0x18] ;  /* 0x00001800010f7983 */ /* 0x001ea20000300800 */
[----:B------:R-:W-:Y:S01]  /*2ba0*/  LOP3.LUT R17, R13, 0x20, RZ, 0x3c, !PT ;  /* 0x000000200d117812 */ /* 0x000fe200078e3cff */
[----:B------:R-:W-:Y:S01]  /*2bb0*/  USHF.L.U32 UR4, UR22, 0x15, URZ ;  /* 0x0000001516047899 */ /* 0x000fe200080006ff */
[----:B------:R-:W-:Y:S01]  /*2bc0*/  LOP3.LUT P6, RZ, R134, 0x7f, RZ, 0xc0, !PT ;  /* 0x0000007f86ff7812 */ /* 0x000fe200078cc0ff */
[----:B-----5:R-:W-:Y:S01]  /*2bd0*/  STS.U16 [R13+UR8+0x400], R8 ;  /* 0x000400080d007988 */ /* 0x020fe20008000408 */
[----:B------:R-:W-:Y:S01]  /*2be0*/  UMOV UR6, 0x1 ;  /* 0x0000000100067882 */ /* 0x000fe20000000000 */
[----:B------:R-:W-:Y:S01]  /*2bf0*/  ULOP3.LUT UR4, UR4, 0x600000, URZ, 0xc0, !UPT ;  /* 0x0060000004047892 */ /* 0x000fe2000f8ec0ff */
[----:B------:R-:W0:Y:S01]  /*2c00*/  LDC R211, c[0x0][0x3c4] ;  /* 0x0000f100ffd37b82 */ /* 0x000e220000000800 */
[----:B------:R-:W-:Y:S01]  /*2c10*/  STS.U16 [R13+UR8+0x800], R12 ;  /* 0x0008000c0d007988 */ /* 0x000fe20008000408 */
[----:B------:R-:W-:Y:S02]  /*2c20*/  UIADD3 UR77, UPT, UPT, UR7, 0x80, URZ ;  /* 0x00000080074d7890 */ /* 0x000fe4000fffe0ff */
[----:B------:R-:W-:Y:S01]  /*2c30*/  UIADD3 UR10, UPT, UPT, UR9, UR4, URZ ;  /* 0x00000004090a7290 */ /* 0x000fe2000fffe0ff */
[----:B------:R-:W-:Y:S01]  /*2c40*/  STS.U16 [R13+UR8+0x1000], R14 ;  /* 0x0010000e0d007988 */ /* 0x000fe20008000408 */
[----:B------:R-:W1:Y:S02]  /*2c50*/  LDCU UR14, c[0x0][0x3c4] ;  /* 0x00007880ff0e77ac */ /* 0x000e640008000800 */
[----:B------:R-:W-:Y:S01]  /*2c60*/  ISETP.LT.AND P0, PT, RZ, UR77, PT ;  /* 0x0000004dff007c0c */ /* 0x000fe2000bf01270 */
[----:B------:R-:W-:Y:S01]  /*2c70*/  STS.U16 [R13+UR8+0x2000], R16 ;  /* 0x002000100d007988 */ /* 0x000fe20008000408 */
[----:B------:R-:W-:Y:S01]  /*2c80*/  VOTEU.ALL UP1, P6 ;  /* 0x0000000000ff7886 */ /* 0x000fe20003020000 */
[----:B------:R-:W-:Y:S01]  /*2c90*/  VOTEU.ALL UP2, P6 ;  /* 0x0000000000ff7886 */ /* 0x000fe20003040000 */
[----:B------:R-:W3:Y:S01]  /*2ca0*/  LDC R195, c[0x0][0x3c4] ;  /* 0x0000f100ffc37b82 */ /* 0x000ee20000000800 */
[----:B------:R-:W-:Y:S04]  /*2cb0*/  STS.U16 [R13+UR8+0x2400], R2 ;  /* 0x002400020d007988 */ /* 0x000fe80008000408 */
[----:B------:R-:W-:Y:S01]  /*2cc0*/  STS.U16 [R13+UR8+0x1400], R26 ;  /* 0x0014001a0d007988 */ /* 0x000fe20008000408 */
[----:B------:R-:W-:-:S04]  /*2cd0*/  @!UP1 UIADD3 UR4, UPT, UPT, -UR6, 0x100000, URZ ;  /* 0x0010000006049890 */ /* 0x000fc8000fffe1ff */
[----:B------:R-:W-:Y:S02]  /*2ce0*/  @!UP1 USHF.L.U32 UR5, UR4, 0xb, URZ ;  /* 0x0000000b04059899 */ /* 0x000fe400080006ff */
[----:B------:R-:W-:Y:S01]  /*2cf0*/  @!UP1 USHF.L.U32 UR4, UR4, 0x1, URZ ;  /* 0x0000000104049899 */ /* 0x000fe200080006ff */
[----:B------:R-:W-:Y:S01]  /*2d00*/  STS.U16 [R13+UR8+0x2800], R4 ;  /* 0x002800040d007988 */ /* 0x000fe20008000408 */
[----:B------:R-:W4:Y:S03]  /*2d10*/  LDC R193, c[0x0][0x3c4] ;  /* 0x0000f100ffc17b82 */ /* 0x000f260000000800 */
[----:B------:R-:W-:Y:S04]  /*2d20*/  STS.U16 [R13+UR8+0x2c00], R6 ;  /* 0x002c00060d007988 */ /* 0x000fe80008000408 */
[----:B------:R-:W-:Y:S01]  /*2d30*/  STS.U16 [R13+UR8+0xc00], R32 ;  /* 0x000c00200d007988 */ /* 0x000fe20008000408 */
[----:B------:R-:W0:Y:S03]  /*2d40*/  LDC R185, c[0x0][0x3c4] ;  /* 0x0000f100ffb97b82 */ /* 0x000e260000000800 */
        /* <DEDUP_REMOVED lines=8> */
[----:B------:R-:W0:Y:S01]  /*2dd0*/  LDC R173, c[0x0][0x3c4] ;  /* 0x0000f100ffad7b82 */ /* 0x000e220000000800 */
[----:B------:R-:W-:Y:S01]  /*2de0*/  PRMT R57, RZ, 0x7610, R57 ;  /* 0x00007610ff397816 */ /* 0x000fe20000000039 */
[C---:B------:R-:W-:Y:S01]  /*2df0*/  IMAD R251, R119.reuse, 0x7, RZ ;  /* 0x0000000777fb7824 */ /* 0x040fe200078e02ff */
[----:B------:R-:W-:Y:S05]  /*2e00*/  STTM.x128 tmem[UR10], RZ ;  /* 0x000000ff000079ed */ /* 0x000fea00083c000a */
[----:B------:R-:W0:Y:S01]  /*2e10*/  LDC R169, c[0x0][0x3c4] ;  /* 0x0000f100ffa97b82 */ /* 0x000e220000000800 */
[----:B------:R-:W-:Y:S01]  /*2e20*/  PRMT R55, RZ, 0x7610, R55 ;  /* 0x00007610ff377816 */ /* 0x000fe20000000037 */
[----:B------:R-:W-:Y:S01]  /*2e30*/  STL.64 [R1+0x250], R134 ;  /* 0x0002508601007387 */ /* 0x000fe20000100a00 */
[----:B------:R-:W-:Y:S01]  /*2e40*/  PRMT R53, RZ, 0x7610, R53 ;  /* 0x00007610ff357816 */ /* 0x000fe20000000035 */
[----:B------:R-:W-:-:S04]  /*2e50*/  IMAD R247, R119, 0x9, RZ ;  /* 0x0000000977f77824 */ /* 0x000fc800078e02ff */
[----:B------:R-:W0:Y:S01]  /*2e60*/  LDC R245, c[0x0][0x3c4] ;  /* 0x0000f100fff57b82 */ /* 0x000e220000000800 */
[----:B------:R-:W-:Y:S01]  /*2e70*/  PRMT R51, RZ, 0x7610, R51 ;  /* 0x00007610ff337816 */ /* 0x000fe20000000033 */
[C---:B------:R-:W-:Y:S01]  /*2e80*/  IMAD R237, R119.reuse, 0xa, RZ ;  /* 0x0000000a77ed7824 */ /* 0x040fe200078e02ff */
[----:B------:R-:W-:Y:S02]  /*2e90*/  PRMT R49, RZ, 0x7610, R49 ;  /* 0x00007610ff317816 */ /* 0x000fe40000000031 */
[C---:B------:R-:W-:Y:S01]  /*2ea0*/  SHF.L.U32 R249, R119.reuse, 0x3, RZ ;  /* 0x0000000377f97819 */ /* 0x040fe200000006ff */
[C---:B------:R-:W-:Y:S02]  /*2eb0*/  IMAD R225, R119.reuse, 0xb, RZ ;  /* 0x0000000b77e17824 */ /* 0x040fe400078e02ff */
[----:B------:R-:W0:Y:S01]  /*2ec0*/  LDC R167, c[0x0][0x3c4] ;  /* 0x0000f100ffa77b82 */ /* 0x000e220000000800 */
[----:B------:R-:W-:Y:S01]  /*2ed0*/  PRMT R45, RZ, 0x7610, R45 ;  /* 0x00007610ff2d7816 */ /* 0x000fe2000000002d */
[----:B------:R-:W-:-:S06]  /*2ee0*/  IMAD R221, R119, 0xc, RZ ;  /* 0x0000000c77dd7824 */ /* 0x000fcc00078e02ff */
[----:B------:R-:W0:Y:S01]  /*2ef0*/  LDC R239, c[0x0][0x3c4] ;  /* 0x0000f100ffef7b82 */ /* 0x000e220000000800 */
[----:B------:R-:W-:Y:S01]  /*2f00*/  PRMT R43, RZ, 0x7610, R43 ;  /* 0x00007610ff2b7816 */ /* 0x000fe2000000002b */
[----:B------:R-:W0:Y:S06]  /*2f10*/  LDCU UR13, c[0x0][0x3d4] ;  /* 0x00007a80ff0d77ac */ /* 0x000e2c0008000800 */
[----:B------:R-:W0:Y:S08]  /*2f20*/  LDC R163, c[0x0][0x3c4] ;  /* 0x0000f100ffa37b82 */ /* 0x000e300000000800 */
[----:B------:R-:W0:Y:S08]  /*2f30*/  LDC R161, c[0x0][0x3c4] ;  /* 0x0000f100ffa17b82 */ /* 0x000e300000000800 */
[----:B------:R-:W0:Y:S01]  /*2f40*/  LDC R241, c[0x0][0x3c4] ;  /* 0x0000f100fff17b82 */ /* 0x000e220000000800 */
[----:B------:R-:W-:Y:S01]  /*2f50*/  PRMT R41, RZ, 0x7610, R41 ;  /* 0x00007610ff297816 */ /* 0x000fe20000000029 */
[----:B------:R-:W0:Y:S06]  /*2f60*/  LDCU UR66, c[0x0][0x3a8] ;  /* 0x00007500ff4277ac */ /* 0x000e2c0008000800 */
[----:B------:R-:W0:Y:S08]  /*2f70*/  LDC R219, c[0x0][0x3c4] ;  /* 0x0000f100ffdb7b82 */ /* 0x000e300000000800 */
        /* <DEDUP_REMOVED lines=15> */
[----:B------:R-:W1:Y:S08]  /*3070*/  LDC R75, c[0x0][0x3c4] ;  /* 0x0000f100ff4b7b82 */ /* 0x000e700000000800 */
[----:B------:R-:W1:Y:S08]  /*3080*/  LDC R213, c[0x0][0x3c4] ;  /* 0x0000f100ffd57b82 */ /* 0x000e700000000800 */
[----:B------:R-:W1:Y:S08]  /*3090*/  LDC R61, c[0x0][0x3c4] ;  /* 0x0000f100ff3d7b82 */ /* 0x000e700000000800 */
[----:B------:R-:W1:Y:S08]  /*30a0*/  LDC R207, c[0x0][0x3c4] ;  /* 0x0000f100ffcf7b82 */ /* 0x000e700000000800 */
[----:B------:R-:W1:Y:S08]  /*30b0*/  LDC R243, c[0x0][0x3c4] ;  /* 0x0000f100fff37b82 */ /* 0x000e700000000800 */
[----:B------:R-:W1:Y:S01]  /*30c0*/  LDC R203, c[0x0][0x3c4] ;  /* 0x0000f100ffcb7b82 */ /* 0x000e620000000800 */
[----:B--2---:R2:W-:Y:S01]  /*30d0*/  STS.U16 [R13+UR8], R15 ;  /* 0x0000000f0d007988 */ /* 0x0045e20008000408 */
[----:B0-----:R-:W-:Y:S01]  /*30e0*/  IMAD R211, R211, 0xe, RZ ;  /* 0x0000000ed3d37824 */ /* 0x001fe200078e02ff */
[----:B------:R-:W-:Y:S01]  /*30f0*/  PRMT R39, RZ, 0x7610, R39 ;  /* 0x00007610ff277816 */ /* 0x000fe20000000027 */
[----:B---3--:R-:W-:Y:S01]  /*3100*/  IMAD R195, R195, 0x12, RZ ;  /* 0x00000012c3c37824 */ /* 0x008fe200078e02ff */
[----:B------:R-:W-:-:S03]  /*3110*/  PRMT R37, RZ, 0x7610, R37 ;  /* 0x00007610ff257816 */ /* 0x000fc60000000025 */
[----:B------:R-:W0:Y:S08]  /*3120*/  LDC R233, c[0x0][0x3c4] ;  /* 0x0000f100ffe97b82 */ /* 0x000e300000000800 */
[----:B------:R-:W3:Y:S01]  /*3130*/  LDC R205, c[0x0][0x3c4] ;  /* 0x0000f100ffcd7b82 */ /* 0x000ee20000000800 */
[----:B--2---:R-:W-:-:S07]  /*3140*/  LOP3.LUT R15, R13, 0x10, RZ, 0x3c, !PT ;  /* 0x000000100d0f7812 */ /* 0x004fce00078e3cff */
[----:B------:R-:W2:Y:S01]  /*3150*/  LDC R165, c[0x0][0x3c4] ;  /* 0x0000f100ffa57b82 */ /* 0x000ea20000000800 */
[----:B------:R-:W-:Y:S07]  /*3160*/  STS.U16 [R15+UR8+0x2080], R36 ;  /* 0x002080240f007988 */ /* 0x000fee0008000408 */
[----:B------:R-:W0:Y:S01]  /*3170*/  LDC R229, c[0x0][0x3c4] ;  /* 0x0000f100ffe57b82 */ /* 0x000e220000000800 */
        /* <DEDUP_REMOVED lines=10> */
[----:B------:R0:W-:Y:S07]  /*3220*/  STS.U16 [R15+UR8+0x3880], R52 ;  /* 0x003880340f007988 */ /* 0x0001ee0008000408 */
[----:B------:R-:W0:Y:S01]  /*3230*/  LDC R191, c[0x0][0x3c4] ;  /* 0x0000f100ffbf7b82 */ /* 0x000e220000000800 */
[----:B------:R-:W-:Y:S07]  /*3240*/  STS.U16 [R15+UR8+0x480], R62 ;  /* 0x0004803e0f007988 */ /* 0x000fee0008000408 */
[----:B------:R-:W0:Y:S01]  /*3250*/  LDC R197, c[0x0][0x3c4] ;  /* 0x0000f100ffc57b82 */ /* 0x000e220000000800 */
[----:B------:R-:W-:Y:S07]  /*3260*/  STS.U16 [R15+UR8+0x880], R64 ;  /* 0x000880400f007988 */ /* 0x000fee0008000408 */
[----:B------:R-:W0:Y:S01]  /*3270*/  LDC R179, c[0x0][0x3c4] ;  /* 0x0000f100ffb37b82 */ /* 0x000e220000000800 */
[----:B------:R-:W-:Y:S07]  /*3280*/  STS.U16 [R15+UR8+0xc80], R66 ;  /* 0x000c80420f007988 */ /* 0x000fee0008000408 */
[----:B------:R-:W1:Y:S01]  /*3290*/  LDC R187, c[0x0][0x3c4] ;  /* 0x0000f100ffbb7b82 */ /* 0x000e620000000800 */
[----:B------:R-:W-:Y:S07]  /*32a0*/  STS.U16 [R15+UR8+0x1080], R68 ;  /* 0x001080440f007988 */ /* 0x000fee0008000408 */
[----:B------:R-:W1:Y:S01]  /*32b0*/  LDC R181, c[0x0][0x3c4] ;  /* 0x0000f100ffb57b82 */ /* 0x000e620000000800 */
[----:B------:R-:W-:Y:S07]  /*32c0*/  STS.U16 [R15+UR8+0x1480], R70 ;  /* 0x001480460f007988 */ /* 0x000fee0008000408 */
[----:B------:R-:W1:Y:S01]  /*32d0*/  LDC R171, c[0x0][0x3c4] ;  /* 0x0000f100ffab7b82 */ /* 0x000e620000000800 */
[----:B------:R-:W-:Y:S07]  /*32e0*/  STS.U16 [R15+UR8+0x1880], R72 ;  /* 0x001880480f007988 */ /* 0x000fee0008000408 */
[----:B------:R-:W1:Y:S01]  /*32f0*/  LDC R159, c[0x0][0x3c4] ;  /* 0x0000f100ff9f7b82 */ /* 0x000e620000000800 */
[----:B------:R0:W-:Y:S07]  /*3300*/  STS.U16 [R15+UR8+0x1c80], R74 ;  /* 0x001c804a0f007988 */ /* 0x0001ee0008000408 */
[----:B------:R-:W1:Y:S01]  /*3310*/  LDC R175, c[0x0][0x3c4] ;  /* 0x0000f100ffaf7b82 */ /* 0x000e620000000800 */
[----:B------:R2:W-:Y:S07]  /*3320*/  STS.U16 [R15+UR8+0x80], R3 ;  /* 0x000080030f007988 */ /* 0x0005ee0008000408 */
[----:B------:R-:W1:Y:S01]  /*3330*/  LDC R153, c[0x0][0x3c4] ;  /* 0x0000f100ff997b82 */ /* 0x000e620000000800 */
[----:B------:R-:W-:Y:S01]  /*3340*/  STS.U16 [R15+UR8+0x3c80], R54 ;  /* 0x003c80360f007988 */ /* 0x000fe20008000408 */
[----:B0-----:R-:W-:Y:S01]  /*3350*/  PRMT R52, RZ, 0x7610, R52 ;  /* 0x00007610ff347816 */ /* 0x001fe20000000034 */
[----:B------:R-:W-:Y:S01]  /*3360*/  IMAD.SHL.U32 R74, R119, 0x4, RZ ;  /* 0x00000004774a7824 */ /* 0x000fe200078e00ff */
[C---:B--2---:R-:W-:Y:S01]  /*3370*/  LOP3.LUT R3, R13.reuse, 0x30, RZ, 0x3c, !PT ;  /* 0x000000300d037812 */ /* 0x044fe200078e3cff */
[----:B------:R0:W-:Y:S03]  /*3380*/  STS.U16 [R17+UR8+0x100], R5 ;  /* 0x0001000511007988 */ /* 0x0001e60008000408 */
[----:B------:R-:W2:Y:S01]  /*3390*/  LDC R155, c[0x0][0x3c4] ;  /* 0x0000f100ff9b7b82 */ /* 0x000ea20000000800 */
[----:B------:R-:W-:Y:S07]  /*33a0*/  STS.U16 [R17+UR8+0x500], R22 ;  /* 0x0005001611007988 */ /* 0x000fee0008000408 */
[----:B------:R-:W1:Y:S01]  /*33b0*/  LDC R151, c[0x0][0x3c4] ;  /* 0x0000f100ff977b82 */ /* 0x000e620000000800 */
[----:B0-----:R-:W-:Y:S01]  /*33c0*/  LOP3.LUT R5, R13, 0x40, RZ, 0x3c, !PT ;  /* 0x000000400d057812 */ /* 0x001fe200078e3cff */
[----:B------:R-:W-:Y:S06]  /*33d0*/  STS.U16 [R17+UR8+0x900], R78 ;  /* 0x0009004e11007988 */ /* 0x000fec0008000408 */
[----:B------:R-:W0:Y:S01]  /*33e0*/  LDC R145, c[0x0][0x3c4] ;  /* 0x0000f100ff917b82 */ /* 0x000e220000000800 */
[----:B------:R-:W-:Y:S07]  /*33f0*/  STS.U16 [R17+UR8+0xd00], R84 ;  /* 0x000d005411007988 */ /* 0x000fee0008000408 */
[----:B------:R-:W0:Y:S01]  /*3400*/  LDC R143, c[0x0][0x3c4] ;  /* 0x0000f100ff8f7b82 */ /* 0x000e220000000800 */
[----:B------:R-:W-:Y:S07]  /*3410*/  STS.U16 [R17+UR8+0x2100], R60 ;  /* 0x0021003c11007988 */ /* 0x000fee0008000408 */
[----:B------:R-:W0:Y:S01]  /*3420*/  LDC R147, c[0x0][0x3c4] ;  /* 0x0000f100ff937b82 */ /* 0x000e220000000800 */
[----:B------:R3:W-:Y:S07]  /*3430*/  STS.U16 [R17+UR8+0x2500], R76 ;  /* 0x0025004c11007988 */ /* 0x0007ee0008000408 */
[----:B------:R-:W0:Y:S01]  /*3440*/  LDC R133, c[0x0][0x3c4] ;  /* 0x0000f100ff857b82 */ /* 0x000e220000000800 */
[----:B------:R0:W-:Y:S01]  /*3450*/  STS.U16 [R17+UR8+0x2900], R80 ;  /* 0x0029005011007988 */ /* 0x0001e20008000408 */
[----:B------:R-:W-:Y:S01]  /*3460*/  PRMT R54, RZ, 0x7610, R54 ;  /* 0x00007610ff367816 */ /* 0x000fe20000000036 */
[----:B---3--:R-:W-:-:S05]  /*3470*/  IMAD.SHL.U32 R76, R119, 0x2, RZ ;  /* 0x00000002774c7824 */ /* 0x008fca00078e00ff */
[----:B------:R-:W3:Y:S01]  /*3480*/  LDC R131, c[0x0][0x3c4] ;  /* 0x0000f100ff837b82 */ /* 0x000ee20000000800 */
        /* <DEDUP_REMOVED lines=41> */
[----:B------:R-:W2:Y:S01]  /*3720*/  LDC R63, c[0x0][0x3c4] ;  /* 0x0000f100ff3f7b82 */ /* 0x000ea20000000800 */
[----:B------:R-:W-:Y:S01]  /*3730*/  STS.U16 [R3+UR8+0x1580], R11 ;  /* 0x0015800b03007988 */ /* 0x000fe20008000408 */
[----:B------:R-:W-:-:S02]  /*3740*/  PRMT R59, RZ, 0x7610, R59 ;  /* 0x00007610ff3b7816 */ /* 0x000fc4000000003b */
[----:B------:R-:W-:Y:S01]  /*3750*/  PRMT R47, RZ, 0x7610, R47 ;  /* 0x00007610ff2f7816 */ /* 0x000fe2000000002f */
[----:B------:R-:W-:Y:S01]  /*3760*/  STS.U16 [R3+UR8+0x1980], R140 ;  /* 0x0019808c03007988 */ /* 0x000fe20008000408 */
[----:B------:R-:W-:Y:S02]  /*3770*/  PRMT R31, RZ, 0x7610, R31 ;  /* 0x00007610ff1f7816 */ /* 0x000fe4000000001f */
[----:B------:R-:W2:Y:S01]  /*3780*/  LDC R84, c[0x0][0x3c4] ;  /* 0x0000f100ff547b82 */ /* 0x000ea20000000800 */
[----:B------:R-:W-:Y:S01]  /*3790*/  STS.U16 [R3+UR8+0x1d80], R142 ;  /* 0x001d808e03007988 */ /* 0x000fe20008000408 */
[----:B------:R-:W-:Y:S02]  /*37a0*/  PRMT R35, RZ, 0x7610, R35 ;  /* 0x00007610ff237816 */ /* 0x000fe40000000023 */
[----:B------:R-:W-:Y:S01]  /*37b0*/  PRMT R33, RZ, 0x7610, R33 ;  /* 0x00007610ff217816 */ /* 0x000fe20000000021 */
[----:B------:R3:W-:Y:S01]  /*37c0*/  STS.U16 [R3+UR8+0x3d80], R120 ;  /* 0x003d807803007988 */ /* 0x0007e20008000408 */
[----:B------:R-:W-:-:S02]  /*37d0*/  PRMT R23, RZ, 0x7610, R23 ;  /* 0x00007610ff177816 */ /* 0x000fc40000000017 */
[----:B0-----:R-:W0:Y:S01]  /*37e0*/  LDC R80, c[0x0][0x3c4] ;  /* 0x0000f100ff507b82 */ /* 0x001e220000000800 */
[----:B------:R-:W-:Y:S01]  /*37f0*/  STS.U16 [R5+UR8+0xa00], R24 ;  /* 0x000a001805007988 */ /* 0x000fe20008000408 */
[----:B------:R-:W-:Y:S02]  /*3800*/  PRMT R29, RZ, 0x7610, R29 ;  /* 0x00007610ff1d7816 */ /* 0x000fe4000000001d */
[----:B------:R-:W-:Y:S01]  /*3810*/  PRMT R27, RZ, 0x7610, R27 ;  /* 0x00007610ff1b7816 */ /* 0x000fe2000000001b */
[----:B------:R-:W-:Y:S01]  /*3820*/  STS.U16 [R5+UR8+0xe00], R40 ;  /* 0x000e002805007988 */ /* 0x000fe20008000408 */
[----:B------:R-:W-:Y:S02]  /*3830*/  PRMT R25, RZ, 0x7610, R25 ;  /* 0x00007610ff197816 */ /* 0x000fe40000000019 */
[----:B---3--:R-:W-:Y:S01]  /*3840*/  LOP3.LUT R3, R13, 0x50, RZ, 0x3c, !PT ;  /* 0x000000500d037812 */ /* 0x008fe200078e3cff */
[----:B------:R3:W-:Y:S01]  /*3850*/  STS.U16 [R5+UR8+0x1200], R56 ;  /* 0x0012003805007988 */ /* 0x0007e20008000408 */
[----:B------:R-:W0:Y:S01]  /*3860*/  LDC R78, c[0x0][0x3c4] ;  /* 0x0000f100ff4e7b82 */ /* 0x000e220000000800 */
[----:B------:R-:W-:-:S02]  /*3870*/  PRMT R14, RZ, 0x7610, R14 ;  /* 0x00007610ff0e7816 */ /* 0x000fc4000000000e */
[----:B------:R-:W-:Y:S01]  /*3880*/  STS.U16 [R5+UR8+0x1a00], R58 ;  /* 0x001a003a05007988 */ /* 0x000fe20008000408 */
[----:B------:R-:W-:Y:S02]  /*3890*/  PRMT R21, RZ, 0x7610, R21 ;  /* 0x00007610ff157816 */ /* 0x000fe40000000015 */
[----:B------:R-:W-:Y:S01]  /*38a0*/  PRMT R19, RZ, 0x7610, R19 ;  /* 0x00007610ff137816 */ /* 0x000fe20000000013 */
[----:B------:R-:W-:Y:S01]  /*38b0*/  STS.U16 [R5+UR8+0x600], R122 ;  /* 0x0006007a05007988 */ /* 0x000fe20008000408 */
[----:B------:R-:W-:Y:S02]  /*38c0*/  PRMT R50, RZ, 0x7610, R50 ;  /* 0x00007610ff327816 */ /* 0x000fe40000000032 */
[----:B------:R-:W-:Y:S01]  /*38d0*/  PRMT R48, RZ, 0x7610, R48 ;  /* 0x00007610ff307816 */ /* 0x000fe20000000030 */
[----:B------:R-:W-:Y:S01]  /*38e0*/  STS.U16 [R5+UR8+0x1600], R124 ;  /* 0x0016007c05007988 */ /* 0x000fe20008000408 */
[----:B---3--:R-:W-:Y:S02]  /*38f0*/  PRMT R56, RZ, 0x7610, R56 ;  /* 0x00007610ff387816 */ /* 0x008fe40000000038 */
[----:B------:R-:W-:Y:S01]  /*3900*/  PRMT R44, RZ, 0x7610, R44 ;  /* 0x00007610ff2c7816 */ /* 0x000fe2000000002c */
[----:B------:R-:W-:Y:S01]  /*3910*/  STS.U16 [R5+UR8+0x1e00], R126 ;  /* 0x001e007e05007988 */ /* 0x000fe20008000408 */
[----:B------:R-:W-:Y:S01]  /*3920*/  PRMT R42, RZ, 0x7610, R42 ;  /* 0x00007610ff2a7816 */ /* 0x000fe2000000002a */
[----:B-1----:R-:W-:Y:S01]  /*3930*/  IMAD.U32 R86, RZ, RZ, UR14 ;  /* 0x0000000eff567e24 */ /* 0x002fe2000f8e00ff */
[----:B------:R-:W-:Y:S01]  /*3940*/  PRMT R38, RZ, 0x7610, R38 ;  /* 0x00007610ff267816 */ /* 0x000fe20000000026 */
[----:B------:R-:W-:Y:S01]  /*3950*/  STS.U16 [R5+UR8+0x200], R156 ;  /* 0x0002009c05007988 */ /* 0x000fe20008000408 */
[----:B------:R-:W-:Y:S01]  /*3960*/  PRMT R36, RZ, 0x7610, R36 ;  /* 0x00007610ff247816 */ /* 0x000fe20000000024 */
[----:B----4-:R-:W-:Y:S01]  /*3970*/  IMAD R193, R193, 0x14, RZ ;  /* 0x00000014c1c17824 */ /* 0x010fe200078e02ff */
[----:B------:R-:W1:Y:S01]  /*3980*/  LDC R137, c[0x0][0x3c4] ;  /* 0x0000f100ff897b82 */ /* 0x000e620000000800 */
[----:B------:R-:W-:Y:S01]  /*3990*/  STS.U16 [R5+UR8+0x2200], R144 ;  /* 0x0022009005007988 */ /* 0x000fe20008000408 */
[----:B------:R-:W-:-:S02]  /*39a0*/  PRMT R16, RZ, 0x7610, R16 ;  /* 0x00007610ff107816 */ /* 0x000fc40000000010 */
[----:B------:R-:W-:Y:S01]  /*39b0*/  PRMT R12, RZ, 0x7610, R12 ;  /* 0x00007610ff0c7816 */ /* 0x000fe2000000000c */
[----:B------:R-:W-:Y:S01]  /*39c0*/  STS.U16 [R5+UR8+0x2600], R148 ;  /* 0x0026009405007988 */ /* 0x000fe20008000408 */
[----:B------:R-:W-:Y:S01]  /*39d0*/  IMAD R185, R185, 0x16, RZ ;  /* 0x00000016b9b97824 */ /* 0x000fe200078e02ff */
[----:B------:R-:W-:Y:S01]  /*39e0*/  PRMT R8, RZ, 0x7610, R8 ;  /* 0x00007610ff087816 */ /* 0x000fe20000000008 */
[----:B------:R-:W-:Y:S01]  /*39f0*/  IMAD R183, R183, 0x18, RZ ;  /* 0x00000018b7b77824 */ /* 0x000fe200078e02ff */
[----:B------:R-:W-:Y:S01]  /*3a00*/  STS.U16 [R5+UR8+0x2a00], R152 ;  /* 0x002a009805007988 */ /* 0x000fe20008000408 */
[----:B------:R-:W-:Y:S01]  /*3a10*/  IMAD R177, R177, 0x1a, RZ ;  /* 0x0000001ab1b17824 */ /* 0x000fe200078e02ff */
[----:B------:R-:W3:Y:S01]  /*3a20*/  LDC R119, c[0x0][0x3c4] ;  /* 0x0000f100ff777b82 */ /* 0x000ee20000000800 */
[----:B------:R-:W-:-:S04]  /*3a30*/  @!UP1 UIADD3 UR16, UPT, UPT, -UR6, 0x100000, URZ ;  /* 0x0010000006109890 */ /* 0x000fc8000fffe1ff */
[----:B------:R-:W-:Y:S02]  /*3a40*/  @!UP1 USHF.L.U32 UR17, UR16, 0xb, URZ ;  /* 0x0000000b10119899 */ /* 0x000fe400080006ff */
[----:B------:R-:W-:Y:S01]  /*3a50*/  @!UP1 USHF.L.U32 UR16, UR16, 0x1, URZ ;  /* 0x0000000110109899 */ /* 0x000fe200080006ff */
[----:B------:R-:W-:Y:S01]  /*3a60*/  STS.U16 [R5+UR8+0x2e00], R154 ;  /* 0x002e009a05007988 */ /* 0x000fe20008000408 */
[----:B------:R-:W-:-:S03]  /*3a70*/  LOP3.LUT R2, R2, 0xffdfffff, RZ, 0xc0, !PT ;  /* 0xffdfffff02027812 */ /* 0x000fc600078ec0ff */
[----:B------:R-:W-:Y:S01]  /*3a80*/  STS.U16 [R5+UR8+0x3200], R158 ;  /* 0x0032009e05007988 */ /* 0x000fe20008000408 */
[----:B------:R-:W-:Y:S02]  /*3a90*/  IMAD R173, R173, 0x1c, RZ ;  /* 0x0000001cadad7824 */ /* 0x000fe400078e02ff */
[----:B------:R-:W-:Y:S01]  /*3aa0*/  IMAD R169, R169, 0x1e, RZ ;  /* 0x0000001ea9a97824 */ /* 0x000fe200078e02ff */
[----:B------:R-:W-:Y:S01]  /*3ab0*/  STS.U16 [R5+UR8+0x3600], R162 ;  /* 0x003600a205007988 */ /* 0x000fe20008000408 */
[----:B------:R-:W-:Y:S02]  /*3ac0*/  IMAD R245, R245, 0xd, RZ ;  /* 0x0000000df5f57824 */ /* 0x000fe400078e02ff */
[----:B------:R-:W-:Y:S01]  /*3ad0*/  IMAD R167, R167, 0x22, RZ ;  /* 0x00000022a7a77824 */ /* 0x000fe200078e02ff */
[----:B------:R-:W-:Y:S01]  /*3ae0*/  STS.U16 [R5+UR8+0x3a00], R164 ;  /* 0x003a00a405007988 */ /* 0x000fe20008000408 */
[----:B------:R-:W-:Y:S02]  /*3af0*/  IMAD R239, R239, 0xf, RZ ;  /* 0x0000000fefef7824 */ /* 0x000fe400078e02ff */
[----:B------:R-:W-:Y:S01]  /*3b00*/  IMAD R163, R163, 0x24, RZ ;  /* 0x00000024a3a37824 */ /* 0x000fe200078e02ff */
[----:B------:R4:W-:Y:S01]  /*3b10*/  STS.U16 [R5+UR8+0x3e00], R166 ;  /* 0x003e00a605007988 */ /* 0x0009e20008000408 */
[----:B------:R-:W-:Y:S01]  /*3b20*/  PRMT R40, RZ, 0x7610, R40 ;  /* 0x00007610ff287816 */ /* 0x000fe20000000028 */
[----:B------:R-:W-:-:S02]  /*3b30*/  IMAD R86, R86, 0x7e, RZ ;  /* 0x0000007e56567824 */ /* 0x000fc400078e02ff */
[----:B------:R-:W-:Y:S01]  /*3b40*/  IMAD R161, R161, 0x26, RZ ;  /* 0x00000026a1a17824 */ /* 0x000fe200078e02ff */
[----:B------:R-:W-:Y:S01]  /*3b50*/  STS.U16 [R3+UR8+0x280], R20 ;  /* 0x0002801403007988 */ /* 0x000fe20008000408 */
[----:B------:R-:W-:Y:S02]  /*3b60*/  IMAD.SHL.U32 R241, R241, 0x10, RZ ;  /* 0x00000010f1f17824 */ /* 0x000fe400078e00ff */
[----:B------:R-:W-:Y:S01]  /*3b70*/  IMAD R231, R231, 0x11, RZ ;  /* 0x00000011e7e77824 */ /* 0x000fe200078e02ff */
[----:B------:R0:W-:Y:S01]  /*3b80*/  STS.U16 [R3+UR8+0x680], R82 ;  /* 0x0006805203007988 */ /* 0x0001e20008000408 */
[----:B----4-:R-:W-:Y:S01]  /*3b90*/  LOP3.LUT R5, R13, 0x60, RZ, 0x3c, !PT ;  /* 0x000000600d057812 */ /* 0x010fe200078e3cff */
[----:B------:R-:W-:Y:S01]  /*3ba0*/  IMAD R157, R157, 0x28, RZ ;  /* 0x000000289d9d7824 */ /* 0x000fe200078e02ff */
[----:B------:R-:W-:Y:S01]  /*3bb0*/  LOP3.LUT R13, R13, 0x70, RZ, 0x3c, !PT ;  /* 0x000000700d0d7812 */ /* 0x000fe200078e3cff */
[----:B------:R-:W-:Y:S01]  /*3bc0*/  STS.U16 [R3+UR8+0xa80], R104 ;  /* 0x000a806803007988 */ /* 0x000fe20008000408 */
[----:B------:R-:W-:-:S02]  /*3bd0*/  IMAD R149, R149, 0x2a, RZ ;  /* 0x0000002a95957824 */ /* 0x000fc400078e02ff */
[----:B------:R-:W-:Y:S01]  /*3be0*/  IMAD R227, R227, 0x13, RZ ;  /* 0x00000013e3e37824 */ /* 0x000fe200078e02ff */
[----:B------:R-:W-:Y:S01]  /*3bf0*/  STS.U16 [R3+UR8+0xe80], R172 ;  /* 0x000e80ac03007988 */ /* 0x000fe20008000408 */
[----:B------:R-:W-:Y:S01]  /*3c00*/  IMAD R141, R141, 0x2c, RZ ;  /* 0x0000002c8d8d7824 */ /* 0x000fe200078e02ff */
[----:B0-----:R-:W0:Y:S01]  /*3c10*/  LDC R82, c[0x0][0x3c4] ;  /* 0x0000f100ff527b82 */ /* 0x001e220000000800 */
[----:B------:R-:W-:Y:S01]  /*3c20*/  IMAD R129, R129, 0x2e, RZ ;  /* 0x0000002e81817824 */ /* 0x000fe200078e02ff */
[----:B------:R-:W-:Y:S01]  /*3c30*/  STS.U16 [R3+UR8+0x1280], R174 ;  /* 0x001280ae03007988 */ /* 0x000fe20008000408 */
[----:B------:R-:W-:Y:S02]  /*3c40*/  IMAD R223, R223, 0x15, RZ ;  /* 0x00000015dfdf7824 */ /* 0x000fe400078e02ff */
[----:B------:R-:W-:Y:S01]  /*3c50*/  IMAD R217, R217, 0x17, RZ ;  /* 0x00000017d9d97824 */ /* 0x000fe200078e02ff */
[----:B------:R-:W-:Y:S01]  /*3c60*/  STS.U16 [R3+UR8+0x1680], R176 ;  /* 0x001680b003007988 */ /* 0x000fe20008000408 */
[----:B------:R-:W-:-:S02]  /*3c70*/  IMAD R121, R121, 0x30, RZ ;  /* 0x0000003079797824 */ /* 0x000fc400078e02ff */
[----:B------:R-:W-:Y:S01]  /*3c80*/  IMAD R113, R113, 0x32, RZ ;  /* 0x0000003271717824 */ /* 0x000fe200078e02ff */
[----:B------:R-:W-:Y:S01]  /*3c90*/  STS.U16 [R3+UR8+0x1a80], R178 ;  /* 0x001a80b203007988 */ /* 0x000fe20008000408 */
[----:B------:R-:W-:Y:S02]  /*3ca0*/  IMAD R105, R105, 0x34, RZ ;  /* 0x0000003469697824 */ /* 0x000fe400078e02ff */
        /* <DEDUP_REMOVED lines=14> */
[----:B------:R-:W-:-:S02]  /*3d90*/  IMAD.SHL.U32 R203, R203, 0x20, RZ ;  /* 0x00000020cbcb7824 */ /* 0x000fc400078e00ff */
        /* <DEDUP_REMOVED lines=10> */
[----:B------:R4:W-:Y:S01]  /*3e40*/  STS.U16 [R3+UR8+0x3e80], R212 ;  /* 0x003e80d403007988 */ /* 0x0009e20008000408 */
        /* <DEDUP_REMOVED lines=15> */
[----:B--2---:R-:W-:-:S02]  /*3f40*/  IMAD R155, R155, 0x5a, RZ ;  /* 0x0000005a9b9b7824 */ /* 0x004fc400078e02ff */
[----:B------:R-:W-:Y:S01]  /*3f50*/  IMAD R151, R151, 0x5c, RZ ;  /* 0x0000005c97977824 */ /* 0x000fe200078e02ff */
[----:B------:R-:W-:Y:S01]  /*3f60*/  STS.U16 [R5+UR8+0x1700], R194 ;  /* 0x001700c205007988 */ /* 0x000fe20008000408 */
[----:B------:R-:W-:Y:S02]  /*3f70*/  IMAD R145, R145, 0x2b, RZ ;  /* 0x0000002b91917824 */ /* 0x000fe400078e02ff */
[----:B------:R-:W-:Y:S01]  /*3f80*/  IMAD R143, R143, 0x60, RZ ;  /* 0x000000608f8f7824 */ /* 0x000fe200078e02ff */
[----:B------:R-:W-:Y:S01]  /*3f90*/  STS.U16 [R5+UR8+0x1b00], R170 ;  /* 0x001b00aa05007988 */ /* 0x000fe20008000408 */
[----:B------:R-:W-:Y:S01]  /*3fa0*/  IMAD R147, R147, 0x5e, RZ ;  /* 0x0000005e93937824 */ /* 0x000fe200078e02ff */
[----:B------:R-:W-:Y:S01]  /*3fb0*/  PRMT R68, RZ, 0x7610, R68 ;  /* 0x00007610ff447816 */ /* 0x000fe20000000044 */
[----:B------:R-:W-:Y:S01]  /*3fc0*/  IMAD R133, R133, 0x2d, RZ ;  /* 0x0000002d85857824 */ /* 0x000fe200078e02ff */
[----:B------:R-:W-:Y:S01]  /*3fd0*/  STS.U16 [R5+UR8+0x1f00], R198 ;  /* 0x001f00c605007988 */ /* 0x000fe20008000408 */
[----:B-1----:R-:W-:Y:S01]  /*3fe0*/  IMAD R137, R137, 0x62, RZ ;  /* 0x0000006289897824 */ /* 0x002fe200078e02ff */
[----:B------:R-:W-:Y:S01]  /*3ff0*/  PRMT R70, RZ, 0x7610, R70 ;  /* 0x00007610ff467816 */ /* 0x000fe20000000046 */
[----:B------:R-:W-:Y:S01]  /*4000*/  IMAD R131, R131, 0x64, RZ ;  /* 0x0000006483837824 */ /* 0x000fe200078e02ff */
[----:B------:R-:W-:Y:S01]  /*4010*/  STS.U16 [R5+UR8+0x2300], R214 ;  /* 0x002300d605007988 */ /* 0x000fe20008000408 */
[----:B------:R-:W-:Y:S01]  /*4020*/  IMAD R125, R125, 0x2f, RZ ;  /* 0x0000002f7d7d7824 */ /* 0x000fe200078e02ff */
[----:B------:R-:W-:-:S02]  /*4030*/  PRMT R72, RZ, 0x7610, R72 ;  /* 0x00007610ff487816 */ /* 0x000fc40000000048 */
[----:B------:R-:W-:Y:S01]  /*4040*/  PRMT R34, RZ, 0x7610, R34 ;  /* 0x00007610ff227816 */ /* 0x000fe20000000022 */
[----:B------:R-:W-:Y:S01]  /*4050*/  STS.U16 [R5+UR8+0x2700], R216 ;  /* 0x002700d805007988 */ /* 0x000fe20008000408 */
[----:B------:R-:W-:Y:S01]  /*4060*/  IMAD R123, R123, 0x68, RZ ;  /* 0x000000687b7b7824 */ /* 0x000fe200078e02ff */
[----:B------:R-:W-:Y:S02]  /*4070*/  PRMT R60, RZ, 0x7610, R60 ;  /* 0x00007610ff3c7816 */ /* 0x000fe4000000003c */
[----:B------:R-:W-:Y:S01]  /*4080*/  PRMT R32, RZ, 0x7610, R32 ;  /* 0x00007610ff207816 */ /* 0x000fe20000000020 */
[----:B------:R-:W-:Y:S01]  /*4090*/  STS.U16 [R5+UR8+0x2b00], R218 ;  /* 0x002b00da05007988 */ /* 0x000fe20008000408 */
[----:B------:R-:W-:Y:S01]  /*40a0*/  IMAD R127, R127, 0x66, RZ ;  /* 0x000000667f7f7824 */ /* 0x000fe200078e02ff */
[----:B------:R-:W-:Y:S02]  /*40b0*/  PRMT R66, RZ, 0x7610, R66 ;  /* 0x00007610ff427816 */ /* 0x000fe40000000042 */
[----:B------:R-:W-:Y:S01]  /*40c0*/  PRMT R30, RZ, 0x7610, R30 ;  /* 0x00007610ff1e7816 */ /* 0x000fe2000000001e */
[----:B------:R-:W-:Y:S01]  /*40d0*/  STS.U16 [R5+UR8+0x2f00], R220 ;  /* 0x002f00dc05007988 */ /* 0x000fe20008000408 */
[----:B------:R-:W-:Y:S01]  /*40e0*/  IMAD R117, R117, 0x31, RZ ;  /* 0x0000003175757824 */ /* 0x000fe200078e02ff */
[----:B------:R-:W-:-:S02]  /*40f0*/  PRMT R64, RZ, 0x7610, R64 ;  /* 0x00007610ff407816 */ /* 0x000fc40000000040 */
[----:B------:R-:W-:Y:S01]  /*4100*/  PRMT R28, RZ, 0x7610, R28 ;  /* 0x00007610ff1c7816 */ /* 0x000fe2000000001c */
[----:B------:R-:W-:Y:S01]  /*4110*/  STS.U16 [R5+UR8+0x3300], R222 ;  /* 0x003300de05007988 */ /* 0x000fe20008000408 */
[----:B---3--:R-:W-:Y:S01]  /*4120*/  IMAD R119, R119, 0x6a, RZ ;  /* 0x0000006a77777824 */ /* 0x008fe200078e02ff */
        /* <DEDUP_REMOVED lines=16> */
[----:B------:R-:W-:Y:S01]  /*4230*/  PRMT R10, RZ, 0x7610, R10 ;  /* 0x00007610ff0a7816 */ /* 0x000fe2000000000a */
[----:B------:R-:W1:Y:S01]  /*4240*/  S2UR UR11, SR_CTAID.Y ;  /* 0x00000000000b79c3 */ /* 0x000e620000002600 */
[----:B------:R-:W-:Y:S01]  /*4250*/  STS.U16 [R13+UR8+0x780], R196 ;  /* 0x000780c40d007988 */ /* 0x000fe20008000408 */
[----:B------:R-:W-:-:S02]  /*4260*/  IMAD R101, R101, 0x35, RZ ;  /* 0x0000003565657824 */ /* 0x000fc400078e02ff */
[----:B------:R-:W-:Y:S01]  /*4270*/  IMAD R103, R103, 0x72, RZ ;  /* 0x0000007267677824 */ /* 0x000fe200078e02ff */
[----:B------:R-:W-:Y:S01]  /*4280*/  STS.U16 [R13+UR8+0xb80], R206 ;  /* 0x000b80ce0d007988 */ /* 0x000fe20008000408 */
[----:B------:R-:W-:Y:S02]  /*4290*/  IMAD R99, R99, 0x74, RZ ;  /* 0x0000007463637824 */ /* 0x000fe400078e02ff */
[----:B------:R-:W-:Y:S01]  /*42a0*/  IMAD R93, R93, 0x37, RZ ;  /* 0x000000375d5d7824 */ /* 0x000fe200078e02ff */
[----:B------:R-:W-:Y:S01]  /*42b0*/  STS.U16 [R13+UR8+0xf80], R210 ;  /* 0x000f80d20d007988 */ /* 0x000fe20008000408 */
[----:B------:R-:W-:Y:S01]  /*42c0*/  IMAD R91, R91, 0x78, RZ ;  /* 0x000000785b5b7824 */ /* 0x000fe200078e02ff */
[----:B------:R-:W2:Y:S01]  /*42d0*/  LDC R88, c[0x0][0x3d8] ;  /* 0x0000f600ff587b82 */ /* 0x000ea20000000800 */
        /* <DEDUP_REMOVED lines=12> */
[C---:B------:R-:W-:Y:S01]  /*43a0*/  IMAD R65, R73.reuse, 0x3, RZ ;  /* 0x0000000349417824 */ /* 0x040fe200078e02ff */
[----:B------:R-:W-:Y:S01]  /*43b0*/  STS.U16 [R13+UR8+0x3f80], R184 ;  /* 0x003f80b80d007988 */ /* 0x000fe20008000408 */
[----:B------:R-:W-:Y:S02]  /*43c0*/  IMAD R69, R73, 0x5, RZ ;  /* 0x0000000549457824 */ /* 0x000fe400078e02ff */
[----:B------:R-:W-:Y:S01]  /*43d0*/  IMAD R63, R63, 0x3f, RZ ;  /* 0x0000003f3f3f7824 */ /* 0x000fe200078e02ff */
[----:B------:R-:W-:Y:S01]  /*43e0*/  STS.U16 [R13+UR8+0x2380], R234 ;  /* 0x002380ea0d007988 */ /* 0x000fe20008000408 */
[----:B------:R-:W-:Y:S02]  /*43f0*/  PRMT R58, RZ, 0x7610, R58 ;  /* 0x00007610ff3a7816 */ /* 0x000fe4000000003a */
[----:B------:R-:W-:Y:S01]  /*4400*/  PRMT R24, RZ, 0x7610, R24 ;  /* 0x00007610ff187816 */ /* 0x000fe20000000018 */
[----:B------:R-:W-:Y:S01]  /*4410*/  STS.U16 [R13+UR8+0x2780], R238 ;  /* 0x002780ee0d007988 */ /* 0x000fe20008000408 */
[----:B------:R-:W-:-:S02]  /*4420*/  PRMT R17, RZ, 0x7610, R17 ;  /* 0x00007610ff117816 */ /* 0x000fc40000000011 */
[----:B------:R-:W-:Y:S01]  /*4430*/  PRMT R7, RZ, 0x7610, R7 ;  /* 0x00007610ff077816 */ /* 0x000fe20000000007 */
[----:B------:R-:W-:Y:S01]  /*4440*/  STS.U16 [R13+UR8+0x2b80], R240 ;  /* 0x002b80f00d007988 */ /* 0x000fe20008000408 */
[----:B------:R-:W-:Y:S02]  /*4450*/  PRMT R11, RZ, 0x7610, R11 ;  /* 0x00007610ff0b7816 */ /* 0x000fe4000000000b */
[----:B------:R-:W-:Y:S01]  /*4460*/  PRMT R9, RZ, 0x7610, R9 ;  /* 0x00007610ff097816 */ /* 0x000fe20000000009 */
[----:B------:R-:W-:Y:S01]  /*4470*/  STS.U16 [R13+UR8+0x2f80], R244 ;  /* 0x002f80f40d007988 */ /* 0x000fe20008000408 */
[----:B------:R-:W-:Y:S01]  /*4480*/  IMAD R0, R0, UR13, RZ ;  /* 0x0000000d00007c24 */ /* 0x000fe2000f8e02ff */
[----:B------:R-:W-:Y:S01]  /*4490*/  UIADD3 UR15, UPT, UPT, UR8, 0xc000, URZ ;  /* 0x0000c000080f7890 */ /* 0x000fe2000fffe0ff */
[----:B------:R-:W-:Y:S01]  /*44a0*/  @P6 LOP3.LUT R2, R2, 0x200000, RZ, 0xfc, !PT ;  /* 0x0020000002026812 */ /* 0x000fe200078efcff */
[----:B------:R-:W-:Y:S04]  /*44b0*/  STS.U16 [R13+UR8+0x3380], R246 ;  /* 0x003380f60d007988 */ /* 0x000fe80008000408 */
[----:B------:R-:W-:Y:S04]  /*44c0*/  STS.U16 [R13+UR8+0x3780], R248 ;  /* 0x003780f80d007988 */ /* 0x000fe80008000408 */
[----:B------:R3:W-:Y:S01]  /*44d0*/  STS.U16 [R13+UR8+0x3b80], R250 ;  /* 0x003b80fa0d007988 */ /* 0x0007e20008000408 */
[----:B------:R-:W0:Y:S02]  /*44e0*/  FENCE.VIEW.ASYNC.T ;  /* 0x00000000000073c6 */ /* 0x000e240000000200 */
[----:B0-----:R-:W-:Y:S06]  /*44f0*/  BAR.SYNC.DEFER_BLOCKING 0x0 ;  /* 0x0000000000007b1d */ /* 0x001fec0000010000 */
[----:B------:R-:W0:Y:S02]  /*4500*/  FENCE.VIEW.ASYNC.S ;  /* 0x00000000000073c6 */ /* 0x000e240000000000 */
[----:B0-----:R0:W0:Y:S02]  /*4510*/  @!UP2 SYNCS.EXCH.64 URZ, [UR8+0x14000], UR4 ;  /* 0x0140000408ffa5b2 */ /* 0x0010240008000100 */
[----:B0-----:R-:W-:Y:S01]  /*4520*/  BAR.SYNC.DEFER_BLOCKING 0x0 ;  /* 0x0000000000007b1d */ /* 0x001fe20000010000 */
[----:B------:R-:W-:Y:S01]  /*4530*/  LEA R134, P3, R82, R138, 0x3 ;  /* 0x0000008a52867211 */ /* 0x000fe200078618ff */
[----:B------:R-:W-:Y:S01]  /*4540*/  IMAD R73, R73, 0xc, RZ ;  /* 0x0000000c49497824 */ /* 0x000fe200078e02ff */
[----:B------:R-:W-:-:S02]  /*4550*/  PRMT R20, RZ, 0x7610, R20 ;  /* 0x00007610ff147816 */ /* 0x000fc40000000014 */
[----:B----4-:R-:W-:Y:S02]  /*4560*/  PRMT R3, RZ, 0x7610, R3 ;  /* 0x00007610ff037816 */ /* 0x010fe40000000003 */
[----:B---3--:R-:W-:Y:S02]  /*4570*/  PRMT R13, RZ, 0x7610, R13 ;  /* 0x00007610ff0d7816 */ /* 0x008fe4000000000d */
[----:B------:R-:W-:Y:S01]  /*4580*/  PRMT R5, RZ, 0x7610, R5 ;  /* 0x00007610ff057816 */ /* 0x000fe20000000005 */
[----:B------:R-:W1:Y:S01]  /*4590*/  LDCU UR4, c[0x0][0x3d0] ;  /* 0x00007a00ff0477ac */ /* 0x000e620008000800 */
[----:B------:R-:W3:Y:S01]  /*45a0*/  @P0 LDG.E.U16 R56, desc[UR20][R138.64] ;  /* 0x000000148a380981 */ /* 0x000ee2000c1e1500 */
[----:B------:R-:W-:Y:S02]  /*45b0*/  LEA.HI.X.SX32 R135, R74, R139, 0x1, P3 ;  /* 0x0000008b4a877211 */ /* 0x000fe400018f0eff */
[----:B------:R-:W-:Y:S01]  /*45c0*/  MOV R184, R134 ;  /* 0x0000008600b87202 */ /* 0x000fe20000000f00 */
[----:B------:R-:W-:Y:S01]  /*45d0*/  VOTEU.ALL UP2, P6 ;  /* 0x0000000000ff7886 */ /* 0x000fe20003040000 */
[----:B-1----:R-:W-:Y:S01]  /*45e0*/  UIMAD UR4, UR11, UR4, URZ ;  /* 0x000000040b0472a4 */ /* 0x002fe2000f8e02ff */
[----:B------:R-:W0:Y:S03]  /*45f0*/  LDC R74, c[0x0][0x3d8] ;  /* 0x0000f600ff4a7b82 */ /* 0x000e260000000800 */
[----:B------:R1:W4:Y:S01]  /*4600*/  @!UP2 SYNCS.EXCH.64 URZ, [UR8+0x14008], UR16 ;  /* 0x0140081008ffa5b2 */ /* 0x0003220008000100 */
[----:B---3--:R3:W-:Y:S04]  /*4610*/  STL.64 [R1+0x290], R56 ;  /* 0x0002903801007387 */ /* 0x0087e80000100a00 */
[----:B------:R0:W-:Y:S04]  /*4620*/  STL.64 [R1+0x298], R54 ;  /* 0x0002983601007387 */ /* 0x0001e80000100a00 */
[----:B------:R-:W-:Y:S04]  /*4630*/  STL.64 [R1+0x2a0], R52 ;  /* 0x0002a03401007387 */ /* 0x000fe80000100a00 */
[----:B------:R1:W-:Y:S01]  /*4640*/  STL.64 [R1+0x288], R50 ;  /* 0x0002883201007387 */ /* 0x0003e20000100a00 */
[----:B---3--:R-:W-:-:S03]  /*4650*/  IADD3 R56, P4, PT, R211, R138, RZ ;  /* 0x0000008ad3387210 */ /* 0x008fc60007f9e0ff */
[----:B------:R3:W-:Y:S01]  /*4660*/  STL.64 [R1+0x278], R48 ;  /* 0x0002783001007387 */ /* 0x0007e20000100a00 */
[-C--:B0-----:R-:W-:Y:S01]  /*4670*/  IADD3 R54, P1, PT, R86, R138.reuse, RZ ;  /* 0x0000008a56367210 */ /* 0x081fe20007f3e0ff */
[----:B------:R-:W-:Y:S01]  /*4680*/  IMAD.MOV.U32 R246, RZ, RZ, R56 ;  /* 0x000000fffff67224 */ /* 0x000fe200078e0038 */
[----:B------:R-:W-:Y:S01]  /*4690*/  LEA.HI.X.SX32 R57, R251, R139, 0x1, P4 ;  /* 0x0000008bfb397211 */ /* 0x000fe200020f0eff */
[----:B------:R-:W-:Y:S01]  /*46a0*/  STL.64 [R1+0x270], R44 ;  /* 0x0002702c01007387 */ /* 0x000fe20000100a00 */
[----:B------:R-:W-:Y:S01]  /*46b0*/  MOV R251, R55 ;  /* 0x0000003700fb7202 */ /* 0x000fe20000000f00 */
[----:B------:R-:W-:Y:S02]  /*46c0*/  IMAD.MOV.U32 R250, RZ, RZ, R54 ;  /* 0x000000fffffa7224 */ /* 0x000fe400078e0036 */
[----:B------:R0:W-:Y:S01]  /*46d0*/  STL.64 [R1+0x268], R42 ;  /* 0x0002682a01007387 */ /* 0x0001e20000100a00 */
[----:B-1----:R-:W-:-:S03]  /*46e0*/  IADD3 R50, P5, PT, R76, R138, RZ ;  /* 0x0000008a4c327210 */ /* 0x002fc60007fbe0ff */
[----:B------:R-:W-:Y:S01]  /*46f0*/  STL.64 [R1+0x258], R40 ;  /* 0x0002582801007387 */ /* 0x000fe20000100a00 */
[-C--:B------:R-:W-:Y:S02]  /*4700*/  LEA.HI.X.SX32 R51, R80, R139.reuse, 0x1, P5 ;  /* 0x0000008b50337211 */ /* 0x080fe400028f0eff */
[-C--:B------:R-:W-:Y:S01]  /*4710*/  LEA R52, P5, R78, R138.reuse, 0x4 ;  /* 0x0000008a4e347211 */ /* 0x080fe200078a20ff */
[----:B------:R1:W-:Y:S01]  /*4720*/  STL.64 [R1+0x280], R38 ;  /* 0x0002802601007387 */ /* 0x0003e20000100a00 */
[-C--:B---3--:R-:W-:Y:S01]  /*4730*/  IADD3 R48, P4, PT, R185, R138.reuse, RZ ;  /* 0x0000008ab9307210 */ /* 0x088fe20007f9e0ff */
[----:B------:R-:W-:Y:S01]  /*4740*/  USHF.L.U32 UR11, UR4, 0x1, URZ ;  /* 0x00000001040b7899 */ /* 0x000fe200080006ff */
[-C--:B------:R-:W-:Y:S01]  /*4750*/  LEA.HI.X.SX32 R53, R249, R139.reuse, 0x1, P5 ;  /* 0x0000008bf9357211 */ /* 0x080fe200028f0eff */
[----:B------:R3:W-:Y:S01]  /*4760*/  STL.64 [R1+0x260], R36 ;  /* 0x0002602401007387 */ /* 0x0007e20000100a00 */
[-C--:B0-----:R-:W-:Y:S01]  /*4770*/  LEA R42, P2, R84, R138.reuse, 0x2 ;  /* 0x0000008a542a7211 */ /* 0x081fe200078410ff */
[----:B------:R-:W-:Y:S01]  /*4780*/  IMAD.MOV.U32 R249, RZ, RZ, R49 ;  /* 0x000000fffff97224 */ /* 0x000fe200078e0031 */
[-C--:B------:R-:W-:Y:S01]  /*4790*/  IADD3 R44, P5, PT, R183, R138.reuse, RZ ;  /* 0x0000008ab72c7210 */ /* 0x080fe20007fbe0ff */
[----:B------:R0:W-:Y:S01]  /*47a0*/  STL [R1+0x70], R54 ;  /* 0x0000703601007387 */ /* 0x0001e20000100800 */
[-C--:B------:R-:W-:Y:S01]  /*47b0*/  LEA.HI.X.SX32 R43, R76, R139.reuse, 0x1, P2 ;  /* 0x0000008b4c2b7211 */ /* 0x080fe200010f0eff */
[----:B------:R-:W-:Y:S01]  /*47c0*/  IMAD.MOV.U32 R248, RZ, RZ, R48 ;  /* 0x000000fffff87224 */ /* 0x000fe200078e0030 */
[-C--:B------:R-:W-:Y:S01]  /*47d0*/  LEA.HI.X.SX32 R249, R225, R139.reuse, 0x1, P4 ;  /* 0x0000008be1f97211 */ /* 0x080fe200020f0eff */
[----:B------:R-:W-:Y:S01]  /*47e0*/  STL.64 [R1+0x248], R50 ;  /* 0x0002483201007387 */ /* 0x000fe20000100a00 */
[-C--:B-1----:R-:W-:Y:S01]  /*47f0*/  IADD3 R38, P2, PT, R195, R138.reuse, RZ ;  /* 0x0000008ac3267210 */ /* 0x082fe20007f5e0ff */
[----:B------:R-:W-:Y:S01]  /*4800*/  IMAD.MOV.U32 R222, RZ, RZ, R44 ;  /* 0x000000ffffde7224 */ /* 0x000fe200078e002c */
[-C--:B------:R-:W-:Y:S01]  /*4810*/  IADD3 R224, P4, PT, R169, R138.reuse, RZ ;  /* 0x0000008aa9e07210 */ /* 0x080fe20007f9e0ff */
[----:B------:R-:W-:Y:S01]  /*4820*/  STL.64 [R1+0x240], R42 ;  /* 0x0002402a01007387 */ /* 0x000fe20000100a00 */
[-C--:B---3--:R-:W-:Y:S01]  /*4830*/  IADD3 R36, P3, PT, R193, R138.reuse, RZ ;  /* 0x0000008ac1247210 */ /* 0x088fe20007f7e0ff */
[----:B------:R-:W1:Y:S01]  /*4840*/  LDC R80, c[0x0][0x3d8] ;  /* 0x0000f600ff507b82 */ /* 0x000e620000000800 */
[-C--:B------:R-:W-:Y:S01]  /*4850*/  LEA.HI.X.SX32 R39, R247, R139.reuse, 0x1, P2 ;  /* 0x0000008bf7277211 */ /* 0x080fe200010f0eff */
[----:B------:R-:W-:Y:S01]  /*4860*/  STL.64 [R1+0x238], R134 ;  /* 0x0002388601007387 */ /* 0x000fe20000100a00 */
[-C--:B------:R-:W-:Y:S01]  /*4870*/  IADD3 R40, P2, PT, R177, R138.reuse, RZ ;  /* 0x0000008ab1287210 */ /* 0x080fe20007f5e0ff */
[----:B------:R-:W-:Y:S01]  /*4880*/  IMAD.MOV.U32 R247, RZ, RZ, R57 ;  /* 0x000000fffff77224 */ /* 0x000fe200078e0039 */
[-C--:B------:R-:W-:Y:S01]  /*4890*/  LEA.HI.X.SX32 R37, R237, R139.reuse, 0x1, P3 ;  /* 0x0000008bed257211 */ /* 0x080fe200018f0eff */
[----:B------:R-:W-:Y:S01]  /*48a0*/  STL.64 [R1+0x230], R56 ;  /* 0x0002303801007387 */ /* 0x000fe20000100a00 */
[----:B------:R-:W-:Y:S01]  /*48b0*/  IADD3 R250, P3, PT, R173, R138, RZ ;  /* 0x0000008aadfa7210 */ /* 0x000fe20007f7e0ff */
[----:B------:R-:W-:Y:S01]  /*48c0*/  IMAD.MOV.U32 R237, RZ, RZ, R41 ;  /* 0x000000ffffed7224 */ /* 0x000fe200078e0029 */
[-C--:B------:R-:W-:Y:S01]  /*48d0*/  LEA.HI.X.SX32 R45, R221, R139.reuse, 0x1, P5 ;  /* 0x0000008bdd2d7211 */ /* 0x080fe200028f0eff */
[----:B------:R3:W-:Y:S01]  /*48e0*/  STL [R1+0x210], R48 ;  /* 0x0002103001007387 */ /* 0x0007e20000100800 */
[--C-:B------:R-:W-:Y:S01]  /*48f0*/  IMAD.MOV.U32 R236, RZ, RZ, R40.reuse ;  /* 0x000000ffffec7224 */ /* 0x100fe200078e0028 */
[----:B------:R-:W-:Y:S01]  /*4900*/  MOV R248, R48 ;  /* 0x0000003000f87202 */ /* 0x000fe20000000f00 */
[----:B------:R-:W-:Y:S01]  /*4910*/  IMAD.MOV.U32 R236, RZ, RZ, R40 ;  /* 0x000000ffffec7224 */ /* 0x000fe200078e0028 */
[----:B------:R-:W-:Y:S01]  /*4920*/  STL.64 [R1+0x228], R52 ;  /* 0x0002283401007387 */ /* 0x000fe20000100a00 */
[-C--:B0-----:R-:W-:Y:S01]  /*4930*/  LEA R54, P5, R219, R138.reuse, 0x5 ;  /* 0x0000008adb367211 */ /* 0x081fe200078a28ff */
[----:B------:R-:W-:Y:S01]  /*4940*/  IMAD.MOV.U32 R210, RZ, RZ, R250 ;  /* 0x000000ffffd27224 */ /* 0x000fe200078e00fa */
[-C--:B------:R-:W-:Y:S01]  /*4950*/  LEA.HI.X.SX32 R237, R245, R139.reuse, 0x1, P2 ;  /* 0x0000008bf5ed7211 */ /* 0x080fe200010f0eff */
[----:B------:R0:W-:Y:S01]  /*4960*/  STL [R1+0x200], R40 ;  /* 0x0002002801007387 */ /* 0x0001e20000100800 */
[-C--:B------:R-:W-:Y:S01]  /*4970*/  LEA.HI.X.SX32 R251, R211, R139.reuse, 0x1, P3 ;  /* 0x0000008bd3fb7211 */ /* 0x080fe200018f0eff */
[----:B------:R-:W-:Y:S01]  /*4980*/  IMAD.MOV.U32 R194, RZ, RZ, R236 ;  /* 0x000000ffffc27224 */ /* 0x000fe200078e00ec */
[-C--:B---3--:R-:W-:Y:S01]  /*4990*/  IADD3 R48, P2, PT, R167, R138.reuse, RZ ;  /* 0x0000008aa7307210 */ /* 0x088fe20007f5e0ff */
[----:B------:R-:W-:Y:S01]  /*49a0*/  STL.64 [R1+0x220], R38 ;  /* 0x0002202601007387 */ /* 0x000fe20000100a00 */
[-C--:B------:R-:W-:Y:S01]  /*49b0*/  LEA.HI.X.SX32 R225, R239, R139.reuse, 0x1, P4 ;  /* 0x0000008befe17211 */ /* 0x080fe200020f0eff */
[----:B------:R-:W-:Y:S01]  /*49c0*/  IMAD.MOV.U32 R211, RZ, RZ, R251 ;  /* 0x000000ffffd37224 */ /* 0x000fe200078e00fb */
[-C--:B------:R-:W-:Y:S01]  /*49d0*/  IADD3 R220, P4, PT, R161, R138.reuse, RZ ;  /* 0x0000008aa1dc7210 */ /* 0x080fe20007f9e0ff */
[----:B------:R-:W-:Y:S01]  /*49e0*/  STL.64 [R1+0x218], R36 ;  /* 0x0002182401007387 */ /* 0x000fe20000100a00 */
[-C--:B------:R-:W-:Y:S01]  /*49f0*/  LEA.HI.X.SX32 R55, R241, R139.reuse, 0x1, P5 ;  /* 0x0000008bf1377211 */ /* 0x080fe200028f0eff */
[----:B------:R-:W-:Y:S01]  /*4a00*/  IMAD.MOV.U32 R214, RZ, RZ, R248 ;  /* 0x000000ffffd67224 */ /* 0x000fe200078e00f8 */
[-C--:B0-----:R-:W-:Y:S01]  /*4a10*/  IADD3 R40, P3, PT, R163, R138.reuse, RZ ;  /* 0x0000008aa3287210 */ /* 0x081fe20007f7e0ff */
[----:B------:R-:W-:Y:S01]  /*4a20*/  STL [R1+0x214], R249 ;  /* 0x000214f901007387 */ /* 0x000fe20000100800 */
[-C--:B------:R-:W-:Y:S01]  /*4a30*/  IADD3 R56, P5, PT, R157, R138.reuse, RZ ;  /* 0x0000008a9d387210 */ /* 0x080fe20007fbe0ff */
[----:B------:R-:W-:Y:S01]  /*4a40*/  IMAD.MOV.U32 R182, RZ, RZ, R220 ;  /* 0x000000ffffb67224 */ /* 0x000fe200078e00dc */
[-C--:B------:R-:W-:Y:S01]  /*4a50*/  LEA.HI.X.SX32 R49, R231, R139.reuse, 0x1, P2 ;  /* 0x0000008be7317211 */ /* 0x080fe200010f0eff */
[----:B------:R-:W-:Y:S01]  /*4a60*/  STL.64 [R1+0x208], R44 ;  /* 0x0002082c01007387 */ /* 0x000fe20000100a00 */
[-C--:B------:R-:W-:Y:S01]  /*4a70*/  IADD3 R230, P2, PT, R149, R138.reuse, RZ ;  /* 0x0000008a95e67210 */ /* 0x080fe20007f5e0ff */
[----:B------:R-:W-:Y:S01]  /*4a80*/  IMAD.MOV.U32 R192, RZ, RZ, R56 ;  /* 0x000000ffffc07224 */ /* 0x000fe200078e0038 */
[----:B------:R-:W-:Y:S01]  /*4a90*/  LEA.HI.X.SX32 R41, R195, R139, 0x1, P3 ;  /* 0x0000008bc3297211 */ /* 0x000fe200018f0eff */
[----:B------:R0:W-:Y:S01]  /*4aa0*/  STL [R1+0x204], R237 ;  /* 0x000204ed01007387 */ /* 0x0001e20000100800 */
[----:B------:R-:W-:-:S03]  /*4ab0*/  IADD3 R244, P3, PT, R141, R138, RZ ;  /* 0x0000008a8df47210 */ /* 0x000fc60007f7e0ff */
[----:B------:R-:W3:Y:S01]  /*4ac0*/  @P0 LDG.E.U16 R60, desc[UR20][R50.64] ;  /* 0x00000014323c0981 */ /* 0x000ee2000c1e1500 */
[-C--:B------:R-:W-:Y:S01]  /*4ad0*/  LEA.HI.X.SX32 R221, R227, R139.reuse, 0x1, P4 ;  /* 0x0000008be3dd7211 */ /* 0x080fe200020f0eff */
[----:B------:R-:W-:Y:S01]  /*4ae0*/  UIMAD.WIDE UR4, UR4, 0x2, URZ ;  /* 0x00000002040478a5 */ /* 0x000fe2000f8e02ff */
[-C--:B------:R-:W-:Y:S01]  /*4af0*/  IADD3 R236, P4, PT, R129, R138.reuse, RZ ;  /* 0x0000008a81ec7210 */ /* 0x080fe20007f9e0ff */
[----:B------:R-:W-:Y:S01]  /*4b00*/  STL.64 [R1+0x1f8], R250 ;  /* 0x0001f8fa01007387 */ /* 0x000fe20000100a00 */
[-C--:B------:R-:W-:Y:S01]  /*4b10*/  LEA.HI.X.SX32 R57, R193, R139.reuse, 0x1, P5 ;  /* 0x0000008bc1397211 */ /* 0x080fe200028f0eff */
[----:B------:R-:W1:Y:S01]  /*4b20*/  LDC R76, c[0x0][0x3d8] ;  /* 0x0000f600ff4c7b82 */ /* 0x000e620000000800 */
[----:B------:R-:W-:Y:S01]  /*4b30*/  LEA.HI.X.SX32 R231, R223, R139, 0x1, P2 ;  /* 0x0000008bdfe77211 */ /* 0x000fe200010f0eff */
[----:B------:R-:W-:Y:S01]  /*4b40*/  STL.64 [R1+0x1f0], R224 ;  /* 0x0001f0e001007387 */ /* 0x000fe20000100a00 */
[----:B------:R-:W-:Y:S01]  /*4b50*/  MOV R195, R237 ;  /* 0x000000ed00c37202 */ /* 0x000fe20000000f00 */
[----:B------:R-:W-:Y:S01]  /*4b60*/  IMAD.MOV.U32 R193, RZ, RZ, R57 ;  /* 0x000000ffffc17224 */ /* 0x000fe200078e0039 */
[-C--:B------:R-:W-:Y:S01]  /*4b70*/  LEA.HI.X.SX32 R245, R185, R139.reuse, 0x1, P3 ;  /* 0x0000008bb9f57211 */ /* 0x080fe200018f0eff */
[----:B------:R-:W-:Y:S01]  /*4b80*/  STL.64 [R1+0x1e8], R54 ;  /* 0x0001e83601007387 */ /* 0x000fe20000100a00 */
[-C--:B0-----:R-:W-:Y:S01]  /*4b90*/  LEA.HI.X.SX32 R237, R217, R139.reuse, 0x1, P4 ;  /* 0x0000008bd9ed7211 */ /* 0x081fe200020f0eff */
[----:B------:R-:W-:Y:S01]  /*4ba0*/  IMAD.MOV.U32 R223, RZ, RZ, R45 ;  /* 0x000000ffffdf7224 */ /* 0x000fe200078e002d */
[-C--:B------:R-:W-:Y:S01]  /*4bb0*/  IADD3 R44, P2, PT, R113, R138.reuse, RZ ;  /* 0x0000008a712c7210 */ /* 0x080fe20007f5e0ff */
[----:B------:R-:W-:Y:S01]  /*4bc0*/  STL.64 [R1+0x1e0], R48 ;  /* 0x0001e03001007387 */ /* 0x000fe20000100a00 */
[-C--:B------:R-:W-:Y:S01]  /*4bd0*/  IADD3 R134, P3, PT, R105, R138.reuse, RZ ;  /* 0x0000008a69867210 */ /* 0x080fe20007f7e0ff */
[----:B------:R-:W-:Y:S01]  /*4be0*/  IMAD.MOV.U32 R185, RZ, RZ, R135 ;  /* 0x000000ffffb97224 */ /* 0x000fe200078e0087 */
[-C--:B------:R-:W-:Y:S01]  /*4bf0*/  IADD3 R216, P4, PT, R97, R138.reuse, RZ ;  /* 0x0000008a61d87210 */ /* 0x080fe20007f9e0ff */
[----:B------:R-:W-:Y:S01]  /*4c00*/  STL.64 [R1+0x1d8], R40 ;  /* 0x0001d82801007387 */ /* 0x000fe20000100a00 */
[----:B------:R-:W-:Y:S01]  /*4c10*/  LEA.HI.X.SX32 R45, R215, R139, 0x1, P2 ;  /* 0x0000008bd72d7211 */ /* 0x000fe200010f0eff */
[----:B------:R-:W-:Y:S01]  /*4c20*/  IMAD.MOV.U32 R215, RZ, RZ, R249 ;  /* 0x000000ffffd77224 */ /* 0x000fe200078e00f9 */
[----:B------:R-:W0:Y:S01]  /*4c30*/  LDCU UR4, c[0x0][0x3d8] ;  /* 0x00007b00ff0477ac */ /* 0x000e220008000800 */
[----:B------:R2:W-:Y:S01]  /*4c40*/  STL.64 [R1+0x1d0], R220 ;  /* 0x0001d0dc01007387 */ /* 0x0005e20000100a00 */
[----:B------:R-:W0:Y:S03]  /*4c50*/  LDC R84, c[0x0][0x3d8] ;  /* 0x0000f600ff547b82 */ /* 0x000e260000000800 */
[----:B------:R4:W-:Y:S04]  /*4c60*/  STL.64 [R1+0x1c8], R56 ;  /* 0x0001c83801007387 */ /* 0x0009e80000100a00 */
[----:B------:R-:W-:Y:S04]  /*4c70*/  STL.64 [R1+0x1c0], R230 ;  /* 0x0001c0e601007387 */ /* 0x000fe80000100a00 */
[----:B------:R-:W-:Y:S01]  /*4c80*/  STL.64 [R1+0x1b8], R244 ;  /* 0x0001b8f401007387 */ /* 0x000fe20000100a00 */
[----:B------:R-:W-:Y:S01]  /*4c90*/  IADD3 R240, P2, PT, R81, R138, RZ ;  /* 0x0000008a51f07210 */ /* 0x000fe20007f5e0ff */
[----:B--2---:R-:W-:-:S02]  /*4ca0*/  IMAD.MOV.U32 R220, RZ, RZ, R246 ;  /* 0x000000ffffdc7224 */ /* 0x004fc400078e00f6 */
[----:B------:R-:W-:Y:S01]  /*4cb0*/  STL.64 [R1+0x1b0], R236 ;  /* 0x0001b0ec01007387 */ /* 0x000fe20000100a00 */
[----:B----4-:R-:W-:-:S03]  /*4cc0*/  IADD3 R56, P5, PT, R121, R138, RZ ;  /* 0x0000008a79387210 */ /* 0x010fc60007fbe0ff */
[----:B------:R-:W2:Y:S01]  /*4cd0*/  LDL.64 R250, [R1+0x70] ;  /* 0x0000700001fa7983 */ /* 0x000ea20000100a00 */
[-C--:B------:R-:W-:Y:S01]  /*4ce0*/  LEA.HI.X.SX32 R57, R183, R139.reuse, 0x1, P5 ;  /* 0x0000008bb7397211 */ /* 0x080fe200028f0eff */
[----:B------:R-:W-:Y:S01]  /*4cf0*/  IMAD.MOV.U32 R183, RZ, RZ, R221 ;  /* 0x000000ffffb77224 */ /* 0x000fe200078e00dd */
[-C--:B------:R-:W-:Y:S01]  /*4d00*/  IADD3 R226, P5, PT, R89, R138.reuse, RZ ;  /* 0x0000008a59e27210 */ /* 0x080fe20007fbe0ff */
[----:B------:R-:W4:Y:S01]  /*4d10*/  @P0 LDG.E.U16 R68, desc[UR20][R52.64] ;  /* 0x0000001434440981 */ /* 0x000f22000c1e1500 */
[-C--:B------:R-:W-:Y:S02]  /*4d20*/  LEA.HI.X.SX32 R135, R177, R139.reuse, 0x1, P3 ;  /* 0x0000008bb1877211 */ /* 0x080fe400018f0eff */
[-C--:B------:R-:W-:Y:S01]  /*4d30*/  IADD3 R218, P3, PT, R75, R138.reuse, RZ ;  /* 0x0000008a4bda7210 */ /* 0x080fe20007f7e0ff */
[----:B------:R-:W3:Y:S01]  /*4d40*/  @P0 LDG.E.U16 R70, desc[UR20][R54.64] ;  /* 0x0000001436460981 */ /* 0x000ee2000c1e1500 */
[-C--:B------:R-:W-:Y:S02]  /*4d50*/  LEA.HI.X.SX32 R227, R173, R139.reuse, 0x1, P5 ;  /* 0x0000008bade37211 */ /* 0x080fe400028f0eff */
[----:B------:R-:W-:Y:S01]  /*4d60*/  LEA.HI.X.SX32 R217, R213, R139, 0x1, P4 ;  /* 0x0000008bd5d97211 */ /* 0x000fe200020f0eff */
[----:B------:R-:W3:Y:S01]  /*4d70*/  @P0 LDG.E.U16 R72, desc[UR20][R56.64] ;  /* 0x0000001438480981 */ /* 0x000ee2000c1e1500 */
[----:B------:R-:W-:-:S02]  /*4d80*/  LEA R164, P5, R165, R138, 0x6 ;  /* 0x0000008aa5a47211 */ /* 0x000fc400078a30ff */
[-C--:B------:R-:W-:Y:S01]  /*4d90*/  IADD3 R246, P4, PT, R61, R138.reuse, RZ ;  /* 0x0000008a3df67210 */ /* 0x080fe20007f9e0ff */
[----:B------:R-:W3:Y:S01]  /*4da0*/  @P0 LDG.E.U16 R59, desc[UR20][R38.64] ;  /* 0x00000014263b0981 */ /* 0x000ee2000c1e1500 */
[-C--:B------:R-:W-:Y:S02]  /*4db0*/  LEA.HI.X.SX32 R241, R207, R139.reuse, 0x1, P2 ;  /* 0x0000008bcff17211 */ /* 0x080fe400010f0eff */
[-C--:B------:R-:W-:Y:S01]  /*4dc0*/  IADD3 R242, P2, PT, R243, R138.reuse, RZ ;  /* 0x0000008af3f27210 */ /* 0x080fe20007f5e0ff */
[----:B------:R-:W-:Y:S01]  /*4dd0*/  STL.64 [R1+0x1a8], R56 ;  /* 0x0001a83801007387 */ /* 0x000fe20000100a00 */
[----:B------:R-:W-:Y:S02]  /*4de0*/  LEA.HI.X.SX32 R219, R169, R139, 0x1, P3 ;  /* 0x0000008ba9db7211 */ /* 0x000fe400018f0eff */
[----:B------:R-:W-:Y:S01]  /*4df0*/  MOV R221, R247 ;  /* 0x000000f700dd7202 */ /* 0x000fe20000000f00 */
[----:B------:R-:W3:Y:S01]  /*4e00*/  @P0 LDG.E.U16 R35, desc[UR20][R184.64] ;  /* 0x00000014b8230981 */ /* 0x000ee2000c1e1500 */
[----:B------:R-:W-:-:S02]  /*4e10*/  IADD3 R232, P3, PT, R233, R138, RZ ;  /* 0x0000008ae9e87210 */ /* 0x000fc40007f7e0ff */
[-C--:B------:R-:W-:Y:S01]  /*4e20*/  LEA.HI.X.SX32 R165, R203, R139.reuse, 0x1, P5 ;  /* 0x0000008bcba57211 */ /* 0x080fe200028f0eff */
[----:B------:R-:W3:Y:S01]  /*4e30*/  @P0 LDG.E.U16 R34, desc[UR20][R222.64] ;  /* 0x00000014de220981 */ /* 0x000ee2000c1e1500 */
[-C--:B------:R-:W-:Y:S02]  /*4e40*/  LEA.HI.X.SX32 R247, R205, R139.reuse, 0x1, P4 ;  /* 0x0000008bcdf77211 */ /* 0x080fe400020f0eff */
[-C--:B------:R-:W-:Y:S01]  /*4e50*/  IADD3 R228, P5, PT, R229, R138.reuse, RZ ;  /* 0x0000008ae5e47210 */ /* 0x080fe20007fbe0ff */
[----:B------:R-:W3:Y:S01]  /*4e60*/  @P0 LDG.E.U16 R33, desc[UR20][R192.64] ;  /* 0x00000014c0210981 */ /* 0x000ee2000c1e1500 */
[-C--:B------:R-:W-:Y:S02]  /*4e70*/  IADD3 R234, P4, PT, R235, R138.reuse, RZ ;  /* 0x0000008aebea7210 */ /* 0x080fe40007f9e0ff */
[----:B------:R-:W-:Y:S01]  /*4e80*/  LEA.HI.X.SX32 R243, R199, R139, 0x1, P2 ;  /* 0x0000008bc7f37211 */ /* 0x000fe200010f0eff */
[----:B------:R-:W-:Y:S01]  /*4e90*/  STL.64 [R1+0x1a0], R44 ;  /* 0x0001a02c01007387 */ /* 0x000fe20000100a00 */
[----:B------:R-:W-:-:S02]  /*4ea0*/  IADD3 R208, P2, PT, R209, R138, RZ ;  /* 0x0000008ad1d07210 */ /* 0x000fc40007f5e0ff */
[-C--:B------:R-:W-:Y:S01]  /*4eb0*/  LEA.HI.X.SX32 R233, R167, R139.reuse, 0x1, P3 ;  /* 0x0000008ba7e97211 */ /* 0x080fe200018f0eff */
[----:B------:R-:W3:Y:S01]  /*4ec0*/  @P0 LDG.E.U16 R58, desc[UR20][R164.64] ;  /* 0x00000014a43a0981 */ /* 0x000ee2000c1e1500 */
[-C--:B------:R-:W-:Y:S02]  /*4ed0*/  IADD3 R200, P3, PT, R201, R138.reuse, RZ ;  /* 0x0000008ac9c87210 */ /* 0x080fe40007f7e0ff */
[-C--:B------:R-:W-:Y:S01]  /*4ee0*/  LEA.HI.X.SX32 R229, R163, R139.reuse, 0x1, P5 ;  /* 0x0000008ba3e57211 */ /* 0x080fe200028f0eff */
[----:B------:R-:W3:Y:S01]  /*4ef0*/  @P0 LDG.E.U16 R47, desc[UR20][R242.64] ;  /* 0x00000014f22f0981 */ /* 0x000ee2000c1e1500 */
[----:B------:R-:W-:Y:S02]  /*4f00*/  LEA.HI.X.SX32 R235, R189, R139, 0x1, P4 ;  /* 0x0000008bbdeb7211 */ /* 0x000fe400020f0eff */
[-C--:B------:R-:W-:Y:S01]  /*4f10*/  IADD3 R190, P5, PT, R191, R138.reuse, RZ ;  /* 0x0000008abfbe7210 */ /* 0x080fe20007fbe0ff */
[----:B------:R-:W-:Y:S01]  /*4f20*/  STL.64 [R1+0x198], R134 ;  /* 0x0001988601007387 */ /* 0x000fe20000100a00 */
[----:B------:R-:W-:-:S02]  /*4f30*/  IADD3 R248, P4, PT, R197, R138, RZ ;  /* 0x0000008ac5f87210 */ /* 0x000fc40007f9e0ff */
[-C--:B------:R-:W-:Y:S01]  /*4f40*/  LEA.HI.X.SX32 R209, R179, R139.reuse, 0x1, P2 ;  /* 0x0000008bb3d17211 */ /* 0x080fe200010f0eff */
[----:B------:R-:W-:Y:S01]  /*4f50*/  STL.64 [R1+0x190], R216 ;  /* 0x000190d801007387 */ /* 0x000fe20000100a00 */
[-C--:B------:R-:W-:Y:S02]  /*4f60*/  IADD3 R186, P2, PT, R187, R138.reuse, RZ ;  /* 0x0000008abbba7210 */ /* 0x080fe40007f5e0ff */
[-C--:B------:R-:W-:Y:S01]  /*4f70*/  LEA.HI.X.SX32 R201, R161, R139.reuse, 0x1, P3 ;  /* 0x0000008ba1c97211 */ /* 0x080fe200018f0eff */
[----:B------:R-:W-:Y:S01]  /*4f80*/  STL.64 [R1+0x188], R226 ;  /* 0x000188e201007387 */ /* 0x000fe20000100a00 */
[----:B------:R-:W-:Y:S02]  /*4f90*/  IADD3 R180, P3, PT, R181, R138, RZ ;  /* 0x0000008ab5b47210 */ /* 0x000fe40007f7e0ff */
[-C--:B------:R-:W-:Y:S01]  /*4fa0*/  LEA.HI.X.SX32 R191, R157, R139.reuse, 0x1, P5 ;  /* 0x0000008b9dbf7211 */ /* 0x080fe200028f0eff */
[----:B------:R-:W-:Y:S01]  /*4fb0*/  STL.64 [R1+0x180], R240 ;  /* 0x000180f001007387 */ /* 0x000fe20000100a00 */
[----:B------:R-:W-:-:S02]  /*4fc0*/  LEA.HI.X.SX32 R249, R171, R139, 0x1, P4 ;  /* 0x0000008babf97211 */ /* 0x000fc400020f0eff */
[-C--:B------:R-:W-:Y:S01]  /*4fd0*/  IADD3 R158, P5, PT, R159, R138.reuse, RZ ;  /* 0x0000008a9f9e7210 */ /* 0x080fe20007fbe0ff */
[----:B------:R-:W-:Y:S01]  /*4fe0*/  STL.64 [R1+0x178], R218 ;  /* 0x000178da01007387 */ /* 0x000fe20000100a00 */
[-C--:B------:R-:W-:Y:S02]  /*4ff0*/  IADD3 R174, P4, PT, R175, R138.reuse, RZ ;  /* 0x0000008aafae7210 */ /* 0x080fe40007f9e0ff */
[-C--:B------:R-:W-:Y:S01]  /*5000*/  LEA.HI.X.SX32 R187, R153, R139.reuse, 0x1, P2 ;  /* 0x0000008b99bb7211 */ /* 0x080fe200010f0eff */
[----:B------:R-:W-:Y:S01]  /*5010*/  STL.64 [R1+0x170], R246 ;  /* 0x000170f601007387 */ /* 0x000fe20000100a00 */
[-C--:B------:R-:W-:Y:S02]  /*5020*/  IADD3 R154, P2, PT, R155, R138.reuse, RZ ;  /* 0x0000008a9b9a7210 */ /* 0x080fe40007f5e0ff */
[----:B------:R-:W-:Y:S01]  /*5030*/  LEA.HI.X.SX32 R181, R149, R139, 0x1, P3 ;  /* 0x0000008b95b57211 */ /* 0x000fe200018f0eff */
[----:B------:R-:W-:Y:S01]  /*5040*/  STL.64 [R1+0x168], R164 ;  /* 0x000168a401007387 */ /* 0x000fe20000100a00 */
[----:B------:R-:W-:-:S02]  /*5050*/  IADD3 R150, P3, PT, R151, R138, RZ ;  /* 0x0000008a97967210 */ /* 0x000fc40007f7e0ff */
[-C--:B------:R-:W-:Y:S01]  /*5060*/  LEA.HI.X.SX32 R159, R141, R139.reuse, 0x1, P5 ;  /* 0x0000008b8d9f7211 */ /* 0x080fe200028f0eff */
[----:B------:R-:W-:Y:S01]  /*5070*/  STL.64 [R1+0x160], R242 ;  /* 0x000160f201007387 */ /* 0x000fe20000100a00 */
[-C--:B------:R-:W-:Y:S02]  /*5080*/  LEA.HI.X.SX32 R175, R145, R139.reuse, 0x1, P4 ;  /* 0x0000008b91af7211 */ /* 0x080fe400020f0eff */
[-C--:B------:R-:W-:Y:S01]  /*5090*/  IADD3 R142, P5, PT, R143, R138.reuse, RZ ;  /* 0x0000008a8f8e7210 */ /* 0x080fe20007fbe0ff */
[----:B------:R-:W-:Y:S01]  /*50a0*/  STL.64 [R1+0x158], R232 ;  /* 0x000158e801007387 */ /* 0x000fe20000100a00 */
[-C--:B------:R-:W-:Y:S02]  /*50b0*/  IADD3 R146, P4, PT, R147, R138.reuse, RZ ;  /* 0x0000008a93927210 */ /* 0x080fe40007f9e0ff */
[----:B------:R-:W-:Y:S01]  /*50c0*/  LEA.HI.X.SX32 R155, R133, R139, 0x1, P2 ;  /* 0x0000008b859b7211 */ /* 0x000fe200010f0eff */
[----:B------:R-:W-:Y:S01]  /*50d0*/  STL.64 [R1+0x150], R234 ;  /* 0x000150ea01007387 */ /* 0x000fe20000100a00 */
[----:B------:R-:W-:-:S02]  /*50e0*/  IADD3 R212, P2, PT, R137, R138, RZ ;  /* 0x0000008a89d47210 */ /* 0x000fc40007f5e0ff */
[-C--:B------:R-:W-:Y:S01]  /*50f0*/  LEA.HI.X.SX32 R151, R129, R139.reuse, 0x1, P3 ;  /* 0x0000008b81977211 */ /* 0x080fe200018f0eff */
[----:B------:R-:W-:Y:S01]  /*5100*/  STL.64 [R1+0x148], R228 ;  /* 0x000148e401007387 */ /* 0x000fe20000100a00 */
[-C--:B------:R-:W-:Y:S02]  /*5110*/  IADD3 R130, P3, PT, R131, R138.reuse, RZ ;  /* 0x0000008a83827210 */ /* 0x080fe40007f7e0ff */
[-C--:B------:R-:W-:Y:S01]  /*5120*/  LEA.HI.X.SX32 R143, R121, R139.reuse, 0x1, P5 ;  /* 0x0000008b798f7211 */ /* 0x080fe200028f0eff */
[----:B------:R-:W-:Y:S01]  /*5130*/  STL.64 [R1+0x140], R208 ;  /* 0x000140d001007387 */ /* 0x000fe20000100a00 */
[----:B------:R-:W-:Y:S02]  /*5140*/  LEA.HI.X.SX32 R147, R125, R139, 0x1, P4 ;  /* 0x0000008b7d937211 */ /* 0x000fe400020f0eff */
[-C--:B------:R-:W-:Y:S01]  /*5150*/  IADD3 R122, P5, PT, R123, R138.reuse, RZ ;  /* 0x0000008a7b7a7210 */ /* 0x080fe20007fbe0ff */
[----:B------:R-:W-:Y:S01]  /*5160*/  STL.64 [R1+0x138], R200 ;  /* 0x000138c801007387 */ /* 0x000fe20000100a00 */
[----:B------:R-:W-:-:S03]  /*5170*/  IADD3 R126, P4, PT, R127, R138, RZ ;  /* 0x0000008a7f7e7210 */ /* 0x000fc60007f9e0ff */
[----:B------:R-:W-:Y:S01]  /*5180*/  STL.64 [R1+0x130], R248 ;  /* 0x000130f801007387 */ /* 0x000fe20000100a00 */
[----:B------:R-:W-:-:S03]  /*5190*/  LEA.HI.X.SX32 R213, R117, R139, 0x1, P2 ;  /* 0x0000008b75d57211 */ /* 0x000fc600010f0eff */
[----:B------:R-:W-:Y:S01]  /*51a0*/  STL.64 [R1+0x128], R190 ;  /* 0x000128be01007387 */ /* 0x000fe20000100a00 */
[-C--:B------:R-:W-:Y:S02]  /*51b0*/  IADD3 R118, P2, PT, R119, R138.reuse, RZ ;  /* 0x0000008a77767210 */ /* 0x080fe40007f5e0ff */
        /* <DEDUP_REMOVED lines=18> */
[----:B------:R-:W-:Y:S01]  /*52e0*/  LEA.HI.X.SX32 R111, R93, R139, 0x1, P4 ;  /* 0x0000008b5d6f7211 */ /* 0x000fe200020f0eff */
[----:B------:R-:W0:Y:S01]  /*52f0*/  LDC R89, c[0x0][0x3d8] ;  /* 0x0000f600ff597b82 */ /* 0x000e220000000800 */
[-C--:B------:R-:W-:Y:S01]  /*5300*/  IADD3 R90, P5, PT, R91, R138.reuse, RZ ;  /* 0x0000008a5b5a7210 */ /* 0x080fe20007fbe0ff */
[----:B------:R0:W-:Y:S01]  /*5310*/  STL.64 [R1+0xe8], R142 ;  /* 0x0000e88e01007387 */ /* 0x0001e20000100a00 */
[----:B------:R-:W-:-:S03]  /*5320*/  IADD3 R94, P4, PT, R95, R138, RZ ;  /* 0x0000008a5f5e7210 */ /* 0x000fc60007f9e0ff */
[----:B------:R-:W-:Y:S01]  /*5330*/  STL.64 [R1+0xe0], R212 ;  /* 0x0000e0d401007387 */ /* 0x000fe20000100a00 */
[-C--:B------:R-:W-:Y:S01]  /*5340*/  LEA.HI.X.SX32 R103, R85, R139.reuse, 0x1, P2 ;  /* 0x0000008b55677211 */ /* 0x080fe200010f0eff */
[----:B------:R-:W0:Y:S02]  /*5350*/  LDC R93, c[0x0][0x3d8] ;  /* 0x0000f600ff5d7b82 */ /* 0x000e240000000800 */
[----:B------:R-:W-:Y:S01]  /*5360*/  STL.64 [R1+0xd8], R130 ;  /* 0x0000d88201007387 */ /* 0x000fe20000100a00 */
[-C--:B------:R-:W-:Y:S02]  /*5370*/  IADD3 R86, P2, PT, R87, R138.reuse, RZ ;  /* 0x0000008a57567210 */ /* 0x080fe40007f5e0ff */
[-C--:B------:R-:W-:Y:S01]  /*5380*/  LEA.HI.X.SX32 R99, R81, R139.reuse, 0x1, P3 ;  /* 0x0000008b51637211 */ /* 0x080fe200018f0eff */
[----:B------:R-:W-:Y:S01]  /*5390*/  STL.64 [R1+0xd0], R126 ;  /* 0x0000d07e01007387 */ /* 0x000fe20000100a00 */
[----:B------:R-:W-:Y:S01]  /*53a0*/  IADD3 R82, P3, PT, R83, R138, RZ ;  /* 0x0000008a53527210 */ /* 0x000fe20007f7e0ff */
[----:B------:R-:W0:Y:S01]  /*53b0*/  LDC R81, c[0x0][0x3d8] ;  /* 0x0000f600ff517b82 */ /* 0x000e220000000800 */
[-C--:B------:R-:W-:Y:S01]  /*53c0*/  LEA.HI.X.SX32 R91, R75, R139.reuse, 0x1, P5 ;  /* 0x0000008b4b5b7211 */ /* 0x080fe200028f0eff */
[----:B------:R-:W-:Y:S01]  /*53d0*/  STL.64 [R1+0xc8], R122 ;  /* 0x0000c87a01007387 */ /* 0x000fe20000100a00 */
[----:B------:R-:W-:-:S02]  /*53e0*/  LEA.HI.X.SX32 R95, R77, R139, 0x1, P4 ;  /* 0x0000008b4d5f7211 */ /* 0x000fc400020f0eff */
[-C--:B------:R-:W-:Y:S01]  /*53f0*/  IADD3 R176, P5, PT, R67, R138.reuse, RZ ;  /* 0x0000008a43b07210 */ /* 0x080fe20007fbe0ff */
[----:B------:R-:W-:Y:S01]  /*5400*/  STL.64 [R1+0xc0], R118 ;  /* 0x0000c07601007387 */ /* 0x000fe20000100a00 */
[----:B------:R-:W-:Y:S01]  /*5410*/  LEA.HI.X.SX32 R87, R71, R139, 0x1, P2 ;  /* 0x0000008b47577211 */ /* 0x000fe200010f0eff */
[----:B------:R-:W0:Y:S02]  /*5420*/  LDC R77, c[0x0][0x3d8] ;  /* 0x0000f600ff4d7b82 */ /* 0x000e240000000800 */
[----:B------:R-:W-:Y:S01]  /*5430*/  STL.64 [R1+0xb8], R114 ;  /* 0x0000b87201007387 */ /* 0x000fe20000100a00 */
[----:B------:R-:W-:-:S03]  /*5440*/  IADD3 R78, P4, PT, R79, R138, RZ ;  /* 0x0000008a4f4e7210 */ /* 0x000fc60007f9e0ff */
[----:B------:R-:W-:Y:S01]  /*5450*/  STL.64 [R1+0xb0], R110 ;  /* 0x0000b06e01007387 */ /* 0x000fe20000100a00 */
[-C--:B------:R-:W-:Y:S01]  /*5460*/  LEA.HI.X.SX32 R83, R61, R139.reuse, 0x1, P3 ;  /* 0x0000008b3d537211 */ /* 0x080fe200018f0eff */
[----:B------:R-:W0:Y:S02]  /*5470*/  LDC R71, c[0x0][0x3d8] ;  /* 0x0000f600ff477b82 */ /* 0x000e240000000800 */
[----:B------:R-:W-:Y:S01]  /*5480*/  STL.64 [R1+0xa8], R106 ;  /* 0x0000a86a01007387 */ /* 0x000fe20000100a00 */
[----:B------:R-:W-:-:S03]  /*5490*/  LEA.HI.X.SX32 R177, R65, R139, 0x1, P5 ;  /* 0x0000008b41b17211 */ /* 0x000fc600028f0eff */
[----:B------:R-:W-:Y:S01]  /*54a0*/  STL.64 [R1+0xa0], R102 ;  /* 0x0000a06601007387 */ /* 0x000fe20000100a00 */
[----:B------:R-:W-:Y:S01]  /*54b0*/  IADD3 R238, P2, PT, R73, R138, RZ ;  /* 0x0000008a49ee7210 */ /* 0x000fe20007f5e0ff */
[----:B------:R-:W1:Y:S02]  /*54c0*/  LDC R85, c[0x0][0x3d8] ;  /* 0x0000f600ff557b82 */ /* 0x000e640000000800 */
[----:B------:R-:W-:Y:S01]  /*54d0*/  STL.64 [R1+0x98], R98 ;  /* 0x0000986201007387 */ /* 0x000fe20000100a00 */
[----:B------:R-:W-:-:S03]  /*54e0*/  LEA.HI.X.SX32 R79, R69, R139, 0x1, P4 ;  /* 0x0000008b454f7211 */ /* 0x000fc600020f0eff */
[----:B------:R-:W-:Y:S01]  /*54f0*/  STL.64 [R1+0x90], R94 ;  /* 0x0000905e01007387 */ /* 0x000fe20000100a00 */
[-C--:B------:R-:W-:Y:S01]  /*5500*/  LEA.HI.X.SX32 R239, R67, R139.reuse, 0x1, P2 ;  /* 0x0000008b43ef7211 */ /* 0x080fe200010f0eff */
[----:B------:R-:W1:Y:S02]  /*5510*/  LDC R69, c[0x0][0x3d8] ;  /* 0x0000f600ff457b82 */ /* 0x000e640000000800 */
[----:B------:R-:W-:Y:S04]  /*5520*/  STL.64 [R1+0x88], R90 ;  /* 0x0000885a01007387 */ /* 0x000fe80000100a00 */
[----:B------:R0:W-:Y:S04]  /*5530*/  STL.64 [R1+0x80], R86 ;  /* 0x0000805601007387 */ /* 0x0001e80000100a00 */
[----:B------:R-:W-:Y:S04]  /*5540*/  STL.64 [R1+0x78], R82 ;  /* 0x0000785201007387 */ /* 0x000fe80000100a00 */
[----:B------:R-:W-:Y:S04]  /*5550*/  STL.64 [R1+0x68], R176 ;  /* 0x000068b001007387 */ /* 0x000fe80000100a00 */
[----:B------:R-:W3:Y:S04]  /*5560*/  @P0 LDG.E.U16 R66, desc[UR20][R190.64] ;  /* 0x00000014be420981 */ /* 0x000ee8000c1e1500 */
[----:B------:R0:W3:Y:S04]  /*5570*/  @P0 LDG.E.U16 R64, desc[UR20][R142.64] ;  /* 0x000000148e400981 */ /* 0x0000e8000c1e1500 */
[----:B------:R-:W3:Y:S04]  /*5580*/  @P0 LDG.E.U16 R62, desc[UR20][R106.64] ;  /* 0x000000146a3e0981 */ /* 0x000ee8000c1e1500 */
[----:B------:R-:W3:Y:S01]  /*5590*/  @P0 LDG.E.U16 R46, desc[UR20][R180.64] ;  /* 0x00000014b42e0981 */ /* 0x000ee2000c1e1500 */
[----:B0-----:R-:W0:Y:S03]  /*55a0*/  LDC.64 R142, c[0x0][0x390] ;  /* 0x0000e400ff8e7b82 */ /* 0x001e260000000a00 */
[----:B------:R-:W3:Y:S04]  /*55b0*/  @P0 LDG.E.U16 R31, desc[UR20][R234.64] ;  /* 0x00000014ea1f0981 */ /* 0x000ee8000c1e1500 */
        /* <DEDUP_REMOVED lines=12> */
[----:B------:R0:W3:Y:S04]  /*5680*/  @P0 LDG.E.U16 R20, desc[UR20][R86.64] ;  /* 0x0000001456140981 */ /* 0x0000e8000c1e1500 */
[----:B------:R-:W3:Y:S04]  /*5690*/  @P0 LDG.E.U16 R18, desc[UR20][R210.64] ;  /* 0x00000014d2120981 */ /* 0x000ee8000c1e1500 */
[----:B------:R-:W3:Y:S04]  /*56a0*/  @P0 LDG.E.U16 R17, desc[UR20][R244.64] ;  /* 0x00000014f4110981 */ /* 0x000ee8000c1e1500 */
[----:B------:R-:W3:Y:S04]  /*56b0*/  @P0 LDG.E.U16 R16, desc[UR20][R218.64] ;  /* 0x00000014da100981 */ /* 0x000ee8000c1e1500 */
[----:B------:R-:W3:Y:S04]  /*56c0*/  @P0 LDG.E.U16 R15, desc[UR20][R200.64] ;  /* 0x00000014c80f0981 */ /* 0x000ee8000c1e1500 */
[----:B------:R-:W3:Y:S04]  /*56d0*/  @P0 LDG.E.U16 R3, desc[UR20][R150.64] ;  /* 0x0000001496030981 */ /* 0x000ee8000c1e1500 */
[----:B------:R-:W3:Y:S04]  /*56e0*/  @P0 LDG.E.U16 R6, desc[UR20][R114.64] ;  /* 0x0000001472060981 */ /* 0x000ee8000c1e1500 */
[----:B------:R-:W3:Y:S01]  /*56f0*/  @P0 LDG.E.U16 R13, desc[UR20][R220.64] ;  /* 0x00000014dc0d0981 */ /* 0x000ee2000c1e1500 */
[----:B--2---:R-:W-:-:S03]  /*5700*/  LEA.HI.X.SX32 R251, R63, R139, 0x1, P1 ;  /* 0x0000008b3ffb7211 */ /* 0x004fc600008f0eff */
[----:B------:R-:W2:Y:S04]  /*5710*/  @P0 LDG.E.U16 R19, desc[UR20][R238.64] ;  /* 0x00000014ee130981 */ /* 0x000ea8000c1e1500 */
[----:B------:R-:W2:Y:S04]  /*5720*/  @P0 LDG.E.U16 R12, desc[UR20][R224.64] ;  /* 0x00000014e00c0981 */ /* 0x000ea8000c1e1500 */
[----:B------:R-:W2:Y:S04]  /*5730*/  @P0 LDG.E.U16 R4, desc[UR20][R236.64] ;  /* 0x00000014ec040981 */ /* 0x000ea8000c1e1500 */
[----:B------:R-:W2:Y:S04]  /*5740*/  @P0 LDG.E.U16 R11, desc[UR20][R246.64] ;  /* 0x00000014f60b0981 */ /* 0x000ea8000c1e1500 */
[----:B------:R-:W2:Y:S04]  /*5750*/  @P0 LDG.E.U16 R8, desc[UR20][R248.64] ;  /* 0x00000014f8080981 */ /* 0x000ea8000c1e1500 */
[----:B------:R-:W2:Y:S04]  /*5760*/  @P0 LDG.E.U16 R9, desc[UR20][R146.64] ;  /* 0x0000001492090981 */ /* 0x000ea8000c1e1500 */
[----:B------:R-:W2:Y:S01]  /*5770*/  @P0 LDG.E.U16 R5, desc[UR20][R110.64] ;  /* 0x000000146e050981 */ /* 0x000ea2000c1e1500 */
[C---:B------:R-:W-:Y:S01]  /*5780*/  SHF.L.U32 R61, R0.reuse, 0x1, RZ ;  /* 0x00000001003d7819 */ /* 0x040fe200000006ff */
[----:B0-----:R-:W0:Y:S02]  /*5790*/  LDC R86, c[0x0][0x3d8] ;  /* 0x0000f600ff567b82 */ /* 0x001e240000000800 */
[----:B------:R-:W-:Y:S04]  /*57a0*/  STL [R1+0x74], R251 ;  /* 0x000074fb01007387 */ /* 0x000fe80000100800 */
[----:B------:R-:W2:Y:S02]  /*57b0*/  LDL.LU.64 R52, [R1+0x2a0] ;  /* 0x0002a00001347983 */ /* 0x000ea40000300a00 */
[----:B------:R-:W0:Y:S02]  /*57c0*/  LDC R87, c[0x0][0x3d8] ;  /* 0x0000f600ff577b82 */ /* 0x000e240000000800 */
[----:B------:R1:W-:Y:S04]  /*57d0*/  STL.64 [R1+0x60], R78 ;  /* 0x0000604e01007387 */ /* 0x0003e80000100a00 */
[----:B------:R-:W3:Y:S02]  /*57e0*/  LDL.LU.64 R54, [R1+0x298] ;  /* 0x0002980001367983 */ /* 0x000ee40000300a00 */
[----:B------:R-:W0:Y:S02]  /*57f0*/  LDC R90, c[0x0][0x3d8] ;  /* 0x0000f600ff5a7b82 */ /* 0x000e240000000800 */
[----:B------:R-:W-:Y:S04]  /*5800*/  STL.64 [R1+0x58], R238 ;  /* 0x000058ee01007387 */ /* 0x000fe80000100a00 */
[----:B------:R-:W4:Y:S02]  /*5810*/  LDL.LU.64 R56, [R1+0x290] ;  /* 0x0002900001387983 */ /* 0x000f240000300a00 */
[----:B------:R-:W0:Y:S02]  /*5820*/  LDC R91, c[0x0][0x3d8] ;  /* 0x0000f600ff5b7b82 */ /* 0x000e240000000800 */
[----:B------:R-:W4:Y:S04]  /*5830*/  LDL.LU.64 R50, [R1+0x288] ;  /* 0x0002880001327983 */ /* 0x000f280000300a00 */
[----:B------:R-:W4:Y:S04]  /*5840*/  LDL.LU.64 R38, [R1+0x280] ;  /* 0x0002800001267983 */ /* 0x000f280000300a00 */
[----:B------:R0:W4:Y:S04]  /*5850*/  @P0 LDG.E.U16 R7, desc[UR20][R82.64] ;  /* 0x0000001452070981 */ /* 0x000128000c1e1500 */
[----:B------:R-:W4:Y:S01]  /*5860*/  @P0 LDG.E.U16 R10, desc[UR20][R250.64] ;  /* 0x00000014fa0a0981 */ /* 0x000f22000c1e1500 */
[----:B------:R-:W-:Y:S01]  /*5870*/  IMAD.HI R0, R0, 0x2, RZ ;  /* 0x0000000200007827 */ /* 0x000fe200078e02ff */
[----:B------:R-:W-:Y:S01]  /*5880*/  IADD3 R142, P1, P2, R61, UR11, R142 ;  /* 0x0000000b3d8e7c10 */ /* 0x000fe2000fa3e08e */
[----:B-1----:R-:W1:Y:S01]  /*5890*/  LDC R79, c[0x0][0x3d8] ;  /* 0x0000f600ff4f7b82 */ /* 0x002e620000000800 */
[----:B--2---:R-:W2:Y:S04]  /*58a0*/  @P0 LDG.E.U16 R53, desc[UR20][R212.64] ;  /* 0x00000014d4350981 */ /* 0x004ea8000c1e1500 */
[----:B------:R-:W2:Y:S04]  /*58b0*/  @P0 LDG.E.U16 R52, desc[UR20][R102.64] ;  /* 0x0000001466340981 */ /* 0x000ea8000c1e1500 */
[----:B---3--:R-:W3:Y:S04]  /*58c0*/  @P0 LDG.E.U16 R55, desc[UR20][R44.64] ;  /* 0x000000142c370981 */ /* 0x008ee8000c1e1500 */
[----:B------:R-:W2:Y:S04]  /*58d0*/  @P0 LDG.E.U16 R54, desc[UR20][R186.64] ;  /* 0x00000014ba360981 */ /* 0x000ea8000c1e1500 */
[----:B----4-:R-:W4:Y:S01]  /*58e0*/  @P0 LDG.E.U16 R57, desc[UR20][R48.64] ;  /* 0x0000001430390981 */ /* 0x010f22000c1e1500 */
[----:B0-----:R-:W0:Y:S03]  /*58f0*/  LDC R82, c[0x0][0x3d8] ;  /* 0x0000f600ff527b82 */ /* 0x001e260000000800 */
[----:B------:R-:W2:Y:S04]  /*5900*/  @P0 LDG.E.U16 R51, desc[UR20][R42.64] ;  /* 0x000000142a330981 */ /* 0x000ea8000c1e1500 */
[----:B------:R-:W2:Y:S01]  /*5910*/  @P0 LDG.E.U16 R50, desc[UR20][R36.64] ;  /* 0x0000001424320981 */ /* 0x000ea2000c1e1500 */
[----:B------:R-:W0:Y:S03]  /*5920*/  LDC R83, c[0x0][0x3d8] ;  /* 0x0000f600ff537b82 */ /* 0x000e260000000800 */
[----:B------:R0:W2:Y:S04]  /*5930*/  LDL.LU.64 R48, [R1+0x278] ;  /* 0x0002780001307983 */ /* 0x0000a80000300a00 */
[----:B------:R0:W3:Y:S04]  /*5940*/  LDL.LU.64 R44, [R1+0x270] ;  /* 0x00027000012c7983 */ /* 0x0000e80000300a00 */
[----:B------:R0:W3:Y:S04]  /*5950*/  LDL.LU.64 R42, [R1+0x268] ;  /* 0x00026800012a7983 */ /* 0x0000e80000300a00 */
[----:B------:R0:W4:Y:S04]  /*5960*/  LDL.LU.64 R36, [R1+0x260] ;  /* 0x0002600001247983 */ /* 0x0001280000300a00 */
[----:B------:R-:W4:Y:S04]  /*5970*/  @P0 LDG.E.U16 R39, desc[UR20][R232.64] ;  /* 0x00000014e8270981 */ /* 0x000f28000c1e1500 */
[----:B------:R-:W4:Y:S04]  /*5980*/  @P0 LDG.E.U16 R38, desc[UR20][R174.64] ;  /* 0x00000014ae260981 */ /* 0x000f28000c1e1500 */
[----:B--2---:R-:W2:Y:S04]  /*5990*/  @P0 LDG.E.U16 R49, desc[UR20][R40.64] ;  /* 0x0000001428310981 */ /* 0x004ea8000c1e1500 */
[----:B------:R-:W2:Y:S04]  /*59a0*/  @P0 LDG.E.U16 R48, desc[UR20][R134.64] ;  /* 0x0000001486300981 */ /* 0x000ea8000c1e1500 */
[----:B---3--:R-:W3:Y:S04]  /*59b0*/  @P0 LDG.E.U16 R45, desc[UR20][R130.64] ;  /* 0x00000014822d0981 */ /* 0x008ee8000c1e1500 */
[----:B------:R0:W2:Y:S04]  /*59c0*/  LDL.LU.64 R40, [R1+0x258] ;  /* 0x0002580001287983 */ /* 0x0000a80000300a00 */
[----:B------:R-:W3:Y:S04]  /*59d0*/  LDL.LU.64 R134, [R1+0x250] ;  /* 0x0002500001867983 */ /* 0x000ee80000300a00 */
[----:B------:R-:W3:Y:S04]  /*59e0*/  @P0 LDG.E.U16 R44, desc[UR20][R98.64] ;  /* 0x00000014622c0981 */ /* 0x000ee8000c1e1500 */
[----:B------:R-:W3:Y:S04]  /*59f0*/  @P0 LDG.E.U16 R43, desc[UR20][R176.64] ;  /* 0x00000014b02b0981 */ /* 0x000ee8000c1e1500 */
[----:B------:R-:W3:Y:S04]  /*5a00*/  @P0 LDG.E.U16 R42, desc[UR20][R214.64] ;  /* 0x00000014d62a0981 */ /* 0x000ee8000c1e1500 */
[----:B----4-:R-:W4:Y:S04]  /*5a10*/  @P0 LDG.E.U16 R37, desc[UR20][R126.64] ;  /* 0x000000147e250981 */ /* 0x010f28000c1e1500 */
[----:B------:R-:W4:Y:S04]  /*5a20*/  @P0 LDG.E.U16 R36, desc[UR20][R94.64] ;  /* 0x000000145e240981 */ /* 0x000f28000c1e1500 */
[----:B--2---:R-:W2:Y:S04]  /*5a30*/  @P0 LDG.E.U16 R41, desc[UR20][R182.64] ;  /* 0x00000014b6290981 */ /* 0x004ea8000c1e1500 */
[----:B------:R-:W4:Y:S01]  /*5a40*/  @P0 LDG.E.U16 R40, desc[UR20][R216.64] ;  /* 0x00000014d8280981 */ /* 0x000f22000c1e1500 */
[----:B---3--:R-:W-:-:S05]  /*5a50*/  LOP3.LUT R248, R134, 0x40, RZ, 0xc0, !PT ;  /* 0x0000004086f87812 */ /* 0x008fca00078ec0ff */
[----:B------:R-:W-:-:S05]  /*5a60*/  IMAD R137, R248, 0x80, R136 ;  /* 0x00000080f8897824 */ /* 0x000fca00078e0288 */
[C---:B------:R-:W-:Y:S01]  /*5a70*/  LOP3.LUT R65, R137.reuse, 0x10, RZ, 0x3c, !PT ;  /* 0x0000001089417812 */ /* 0x040fe200078e3cff */
[----:B------:R3:W-:Y:S04]  /*5a80*/  STS.U16 [R137+UR8+0x8000], R56 ;  /* 0x0080003889007988 */ /* 0x0007e80008000408 */
[----:B------:R-:W-:Y:S04]  /*5a90*/  STS.U16 [R137+UR8+0x8400], R68 ;  /* 0x0084004489007988 */ /* 0x000fe80008000408 */
[----:B------:R0:W-:Y:S01]  /*5aa0*/  STS.U16 [R137+UR8+0x8800], R70 ;  /* 0x0088004689007988 */ /* 0x0001e20008000408 */
[C---:B------:R-:W-:Y:S01]  /*5ab0*/  LOP3.LUT R63, R137.reuse, 0x20, RZ, 0x3c, !PT ;  /* 0x00000020893f7812 */ /* 0x040fe200078e3cff */
[----:B---3--:R-:W3:Y:S02]  /*5ac0*/  LDC R56, c[0x0][0x3d8] ;  /* 0x0000f600ff387b82 */ /* 0x008ee40000000800 */
[----:B------:R-:W-:Y:S04]  /*5ad0*/  STS.U16 [R137+UR8+0x8c00], R72 ;  /* 0x008c004889007988 */ /* 0x000fe80008000408 */
[----:B------:R1:W-:Y:S01]  /*5ae0*/  STS.U16 [R137+UR8+0x9000], R58 ;  /* 0x0090003a89007988 */ /* 0x0003e20008000408 */
[----:B------:R-:W-:Y:S01]  /*5af0*/  IADD3.X R0, PT, PT, R0, UR5, R143, P1, P2 ;  /* 0x0000000500007c10 */ /* 0x000fe20008fe448f */
[----:B0-----:R-:W0:Y:S02]  /*5b00*/  LDC R70, c[0x0][0x3d8] ;  /* 0x0000f600ff467b82 */ /* 0x001e240000000800 */
[----:B------:R-:W-:Y:S04]  /*5b10*/  STS.U16 [R137+UR8+0x9400], R66 ;  /* 0x0094004289007988 */ /* 0x000fe80008000408 */
[----:B------:R1:W-:Y:S02]  /*5b20*/  STS.U16 [R137+UR8+0x9800], R64 ;  /* 0x0098004089007988 */ /* 0x0003e40008000408 */
[----:B-1----:R-:W1:Y:S02]  /*5b30*/  LDC R58, c[0x0][0x3d8] ;  /* 0x0000f600ff3a7b82 */ /* 0x002e640000000800 */
[----:B------:R-:W-:Y:S04]  /*5b40*/  STS.U16 [R137+UR8+0x9c00], R62 ;  /* 0x009c003e89007988 */ /* 0x000fe80008000408 */
[----:B------:R3:W-:Y:S02]  /*5b50*/  STS.U16 [R65+UR8+0x8080], R60 ;  /* 0x0080803c41007988 */ /* 0x0007e40008000408 */
[----:B------:R-:W0:Y:S02]  /*5b60*/  LDC R64, c[0x0][0x3d8] ;  /* 0x0000f600ff407b82 */ /* 0x000e240000000800 */
[----:B------:R-:W-:Y:S04]  /*5b70*/  STS.U16 [R65+UR8+0x8480], R59 ;  /* 0x0084803b41007988 */ /* 0x000fe80008000408 */
[----:B------:R-:W-:Y:S02]  /*5b80*/  STS.U16 [R65+UR8+0x8880], R57 ;  /* 0x0088803941007988 */ /* 0x000fe40008000408 */
[----:B---3--:R-:W3:Y:S02]  /*5b90*/  LDC R60, c[0x0][0x3d8] ;  /* 0x0000f600ff3c7b82 */ /* 0x008ee40000000800 */
[----:B------:R-:W-:Y:S04]  /*5ba0*/  STS.U16 [R65+UR8+0x8c80], R55 ;  /* 0x008c803741007988 */ /* 0x000fe80008000408 */
[----:B------:R1:W-:Y:S02]  /*5bb0*/  STS.U16 [R65+UR8+0x9080], R47 ;  /* 0x0090802f41007988 */ /* 0x0003e40008000408 */
[----:B------:R-:W0:Y:S02]  /*5bc0*/  LDC R62, c[0x0][0x3d8] ;  /* 0x0000f600ff3e7b82 */ /* 0x000e240000000800 */
[----:B------:R1:W-:Y:S04]  /*5bd0*/  STS.U16 [R65+UR8+0x9480], R54 ;  /* 0x0094803641007988 */ /* 0x0003e80008000408 */
[----:B------:R-:W-:Y:S02]  /*5be0*/  STS.U16 [R65+UR8+0x9880], R53 ;  /* 0x0098803541007988 */ /* 0x000fe40008000408 */
[----:B------:R-:W0:Y:S02]  /*5bf0*/  LDC R68, c[0x0][0x3d8] ;  /* 0x0000f600ff447b82 */ /* 0x000e240000000800 */
[----:B------:R1:W-:Y:S02]  /*5c00*/  STS.U16 [R65+UR8+0x9c80], R52 ;  /* 0x009c803441007988 */ /* 0x0003e40008000408 */
[----:B-1----:R-:W-:-:S02]  /*5c10*/  LOP3.LUT R47, R137, 0x30, RZ, 0x3c, !PT ;  /* 0x00000030892f7812 */ /* 0x002fc400078e3cff */
[----:B------:R-:W-:Y:S02]  /*5c20*/  STS.U16 [R63+UR8+0x8100], R51 ;  /* 0x008100333f007988 */ /* 0x000fe40008000408 */
[----:B------:R-:W1:Y:S02]  /*5c30*/  LDC R54, c[0x0][0x3d8] ;  /* 0x0000f600ff367b82 */ /* 0x000e640000000800 */
[----:B------:R3:W-:Y:S04]  /*5c40*/  STS.U16 [R63+UR8+0x8500], R50 ;  /* 0x008500323f007988 */ /* 0x0007e80008000408 */
[----:B------:R-:W-:Y:S02]  /*5c50*/  STS.U16 [R63+UR8+0x8900], R49 ;  /* 0x008900313f007988 */ /* 0x000fe40008000408 */
[----:B------:R-:W0:Y:S02]  /*5c60*/  LDC R52, c[0x0][0x3d8] ;  /* 0x0000f600ff347b82 */ /* 0x000e240000000800 */
[----:B------:R3:W-:Y:S04]  /*5c70*/  STS.U16 [R63+UR8+0x8d00], R48 ;  /* 0x008d00303f007988 */ /* 0x0007e80008000408 */
[----:B------:R3:W-:Y:S02]  /*5c80*/  STS.U16 [R63+UR8+0x9100], R39 ;  /* 0x009100273f007988 */ /* 0x0007e40008000408 */
[----:B---3--:R-:W3:Y:S02]  /*5c90*/  LDC R50, c[0x0][0x3d8] ;  /* 0x0000f600ff327b82 */ /* 0x008ee40000000800 */
[----:B------:R1:W-:Y:S04]  /*5ca0*/  STS.U16 [R63+UR8+0x9500], R46 ;  /* 0x0095002e3f007988 */ /* 0x0003e80008000408 */
[----:B------:R-:W-:Y:S02]  /*5cb0*/  STS.U16 [R63+UR8+0x9900], R45 ;  /* 0x0099002d3f007988 */ /* 0x000fe40008000408 */
[----:B------:R-:W0:Y:S02]  /*5cc0*/  LDC R48, c[0x0][0x3d8] ;  /* 0x0000f600ff307b82 */ /* 0x000e240000000800 */
[----:B------:R1:W-:Y:S01]  /*5cd0*/  STS.U16 [R63+UR8+0x9d00], R44 ;  /* 0x009d002c3f007988 */ /* 0x0003e20008000408 */
[----:B------:R-:W-:-:S03]  /*5ce0*/  LOP3.LUT R39, R137, 0x40, RZ, 0x3c, !PT ;  /* 0x0000004089277812 */ /* 0x000fc600078e3cff */
[----:B------:R-:W-:Y:S02]  /*5cf0*/  STS.U16 [R47+UR8+0x8180], R43 ;  /* 0x0081802b2f007988 */ /* 0x000fe40008000408 */
[----:B-1----:R-:W1:Y:S02]  /*5d00*/  LDC R46, c[0x0][0x3d8] ;  /* 0x0000f600ff2e7b82 */ /* 0x002e640000000800 */
[----:B------:R3:W-:Y:S06]  /*5d10*/  STS.U16 [R47+UR8+0x8580], R42 ;  /* 0x0085802a2f007988 */ /* 0x0007ec0008000408 */
[----:B------:R-:W0:Y:S08]  /*5d20*/  LDC R44, c[0x0][0x3d8] ;  /* 0x0000f600ff2c7b82 */ /* 0x000e300000000800 */
[----:B---3--:R-:W3:Y:S08]  /*5d30*/  LDC R42, c[0x0][0x3d8] ;  /* 0x0000f600ff2a7b82 */ /* 0x008ef00000000800 */
[----:B------:R-:W0:Y:S01]  /*5d40*/  LDC R72, c[0x0][0x3d8] ;  /* 0x0000f600ff487b82 */ /* 0x000e220000000800 */
[----:B--2---:R-:W-:Y:S04]  /*5d50*/  STS.U16 [R47+UR8+0x8980], R41 ;  /* 0x008980292f007988 */ /* 0x004fe80008000408 */
[----:B----4-:R2:W-:Y:S04]  /*5d60*/  STS.U16 [R47+UR8+0x8d80], R40 ;  /* 0x008d80282f007988 */ /* 0x0105e80008000408 */
[----:B------:R4:W-:Y:S04]  /*5d70*/  STS.U16 [R47+UR8+0x9180], R31 ;  /* 0x0091801f2f007988 */ /* 0x0009e80008000408 */
[----:B------:R0:W-:Y:S01]  /*5d80*/  STS.U16 [R47+UR8+0x9580], R38 ;  /* 0x009580262f007988 */ /* 0x0001e20008000408 */
[----:B--2---:R-:W2:Y:S03]  /*5d90*/  LDC R40, c[0x0][0x3d8] ;  /* 0x0000f600ff287b82 */ /* 0x004ea60000000800 */
[----:B------:R-:W-:Y:S04]  /*5da0*/  STS.U16 [R47+UR8+0x9980], R37 ;  /* 0x009980252f007988 */ /* 0x000fe80008000408 */
[----:B------:R1:W-:Y:S01]  /*5db0*/  STS.U16 [R47+UR8+0x9d80], R36 ;  /* 0x009d80242f007988 */ /* 0x0003e20008000408 */
[C---:B----4-:R-:W-:Y:S01]  /*5dc0*/  LOP3.LUT R31, R137.reuse, 0x50, RZ, 0x3c, !PT ;  /* 0x00000050891f7812 */ /* 0x050fe200078e3cff */
[----:B0-----:R-:W0:Y:S02]  /*5dd0*/  LDC R38, c[0x0][0x3d8] ;  /* 0x0000f600ff267b82 */ /* 0x001e240000000800 */
[----:B------:R-:W-:Y:S04]  /*5de0*/  STS.U16 [R39+UR8+0x8200], R35 ;  /* 0x0082002327007988 */ /* 0x000fe80008000408 */
[----:B------:R4:W-:Y:S02]  /*5df0*/  STS.U16 [R39+UR8+0x8600], R34 ;  /* 0x0086002227007988 */ /* 0x0009e40008000408 */
[----:B-1----:R-:W1:Y:S02]  /*5e00*/  LDC R36, c[0x0][0x3d8] ;  /* 0x0000f600ff247b82 */ /* 0x002e640000000800 */
[----:B------:R-:W-:Y:S04]  /*5e10*/  STS.U16 [R39+UR8+0x8a00], R33 ;  /* 0x008a002127007988 */ /* 0x000fe80008000408 */
[----:B------:R3:W-:Y:S02]  /*5e20*/  STS.U16 [R39+UR8+0x8e00], R32 ;  /* 0x008e002027007988 */ /* 0x0007e40008000408 */
[----:B----4-:R-:W4:Y:S02]  /*5e30*/  LDC R34, c[0x0][0x3d8] ;  /* 0x0000f600ff227b82 */ /* 0x010f240000000800 */
[----:B------:R3:W-:Y:S04]  /*5e40*/  STS.U16 [R39+UR8+0x9200], R23 ;  /* 0x0092001727007988 */ /* 0x0007e80008000408 */
[----:B------:R3:W-:Y:S02]  /*5e50*/  STS.U16 [R39+UR8+0x9600], R30 ;  /* 0x0096001e27007988 */ /* 0x0007e40008000408 */
[----:B---3--:R-:W3:Y:S02]  /*5e60*/  LDC R32, c[0x0][0x3d8] ;  /* 0x0000f600ff207b82 */ /* 0x008ee40000000800 */
[----:B------:R-:W-:Y:S04]  /*5e70*/  STS.U16 [R39+UR8+0x9a00], R29 ;  /* 0x009a001d27007988 */ /* 0x000fe80008000408 */
[----:B------:R2:W-:Y:S01]  /*5e80*/  STS.U16 [R39+UR8+0x9e00], R28 ;  /* 0x009e001c27007988 */ /* 0x0005e20008000408 */
[C---:B------:R-:W-:Y:S01]  /*5e90*/  LOP3.LUT R23, R137.reuse, 0x60, RZ, 0x3c, !PT ;  /* 0x0000006089177812 */ /* 0x040fe200078e3cff */
[----:B------:R-:W0:Y:S02]  /*5ea0*/  LDC R30, c[0x0][0x3d8] ;  /* 0x0000f600ff1e7b82 */ /* 0x000e240000000800 */
[----:B------:R-:W-:Y:S04]  /*5eb0*/  STS.U16 [R31+UR8+0x8280], R27 ;  /* 0x0082801b1f007988 */ /* 0x000fe80008000408 */
[----:B------:R1:W-:Y:S02]  /*5ec0*/  STS.U16 [R31+UR8+0x8680], R26 ;  /* 0x0086801a1f007988 */ /* 0x0003e40008000408 */
[----:B--2---:R-:W2:Y:S02]  /*5ed0*/  LDC R28, c[0x0][0x3d8] ;  /* 0x0000f600ff1c7b82 */ /* 0x004ea40000000800 */
[----:B------:R-:W-:Y:S04]  /*5ee0*/  STS.U16 [R31+UR8+0x8a80], R25 ;  /* 0x008a80191f007988 */ /* 0x000fe80008000408 */
[----:B------:R1:W-:Y:S02]  /*5ef0*/  STS.U16 [R31+UR8+0x8e80], R24 ;  /* 0x008e80181f007988 */ /* 0x0003e40008000408 */
[----:B-1----:R-:W1:Y:S02]  /*5f00*/  LDC R26, c[0x0][0x3d8] ;  /* 0x0000f600ff1a7b82 */ /* 0x002e640000000800 */
[----:B------:R4:W-:Y:S04]  /*5f10*/  STS.U16 [R31+UR8+0x9280], R14 ;  /* 0x0092800e1f007988 */ /* 0x0009e80008000408 */
[----:B------:R-:W-:Y:S02]  /*5f20*/  STS.U16 [R31+UR8+0x9680], R22 ;  /* 0x009680161f007988 */ /* 0x000fe40008000408 */
[----:B------:R-:W0:Y:S02]  /*5f30*/  LDC R24, c[0x0][0x3d8] ;  /* 0x0000f600ff187b82 */ /* 0x000e240000000800 */
[----:B------:R3:W-:Y:S04]  /*5f40*/  STS.U16 [R31+UR8+0x9a80], R21 ;  /* 0x009a80151f007988 */ /* 0x0007e80008000408 */
[----:B------:R3:W-:Y:S02]  /*5f50*/  STS.U16 [R31+UR8+0x9e80], R20 ;  /* 0x009e80141f007988 */ /* 0x0007e40008000408 */
[----:B----4-:R-:W4:Y:S02]  /*5f60*/  LDC R14, c[0x0][0x3d8] ;  /* 0x0000f600ff0e7b82 */ /* 0x010f240000000800 */
[----:B------:R-:W-:Y:S04]  /*5f70*/  STS.U16 [R23+UR8+0x8300], R19 ;  /* 0x0083001317007988 */ /* 0x000fe80008000408 */
[----:B------:R2:W-:Y:S01]  /*5f80*/  STS.U16 [R23+UR8+0x8700], R18 ;  /* 0x0087001217007988 */ /* 0x0005e20008000408 */
[----:B---3--:R-:W-:Y:S01]  /*5f90*/  LOP3.LUT R21, R137, 0x70, RZ, 0x3c, !PT ;  /* 0x0000007089157812 */ /* 0x008fe200078e3cff */
[----:B------:R-:W3:Y:S02]  /*5fa0*/  LDC R20, c[0x0][0x3d8] ;  /* 0x0000f600ff147b82 */ /* 0x000ee40000000800 */
[----:B------:R-:W-:Y:S04]  /*5fb0*/  STS.U16 [R23+UR8+0x8b00], R17 ;  /* 0x008b001117007988 */ /* 0x000fe80008000408 */
[----:B------:R2:W-:Y:S02]  /*5fc0*/  STS.U16 [R23+UR8+0x8f00], R16 ;  /* 0x008f001017007988 */ /* 0x0005e40008000408 */
[----:B--2---:R-:W2:Y:S02]  /*5fd0*/  LDC R18, c[0x0][0x3d8] ;  /* 0x0000f600ff127b82 */ /* 0x004ea40000000800 */
[----:B------:R1:W-:Y:S06]  /*5fe0*/  STS.U16 [R23+UR8+0x9300], R15 ;  /* 0x0093000f17007988 */ /* 0x0003ec0008000408 */
[----:B------:R-:W2:Y:S01]  /*5ff0*/  LDC R16, c[0x0][0x3d8] ;  /* 0x0000f600ff107b82 */ /* 0x000ea20000000800 */
[----:B------:R1:W-:Y:S02]  /*6000*/  STS.U16 [R23+UR8+0x9700], R3 ;  /* 0x0097000317007988 */ /* 0x0003e40008000408 */
[----:B-1----:R-:W-:-:S02]  /*6010*/  SHF.R.U32.HI R15, RZ, 0x6, R134 ;  /* 0x00000006ff0f7819 */ /* 0x002fc40000011686 */
[----:B------:R1:W-:Y:S03]  /*6020*/  STS.U16 [R23+UR8+0x9b00], R6 ;  /* 0x009b000617007988 */ /* 0x0003e60008000408 */
[----:B------:R-:W2:Y:S01]  /*6030*/  LDC R22, c[0x0][0x3d8] ;  /* 0x0000f600ff167b82 */ /* 0x000ea20000000800 */
[----:B------:R-:W-:Y:S01]  /*6040*/  SGXT.U32 R3, R15, 0x1 ;  /* 0x000000010f03781a */ /* 0x000fe20000000000 */
[----:B------:R-:W-:Y:S06]  /*6050*/  STS.U16 [R23+UR8+0x9f00], R7 ;  /* 0x009f000717007988 */ /* 0x000fec0008000408 */
[----:B-1----:R-:W1:Y:S01]  /*6060*/  LDC R6, c[0x0][0x3d8] ;  /* 0x0000f600ff067b82 */ /* 0x002e620000000800 */
[----:B------:R-:W-:Y:S01]  /*6070*/  STS.U16 [R21+UR8+0x8380], R13 ;  /* 0x0083800d15007988 */ /* 0x000fe20008000408 */
[----:B------:R-:W-:-:S03]  /*6080*/  IMAD R3, R3, UR4, RZ ;  /* 0x0000000403037c24 */ /* 0x000fc6000f8e02ff */
[----:B------:R3:W-:Y:S01]  /*6090*/  STS.U16 [R21+UR8+0x8780], R12 ;  /* 0x0087800c15007988 */ /* 0x0007e20008000408 */
[----:B0-----:R-:W-:Y:S01]  /*60a0*/  IMAD R19, R24, 0x2, R3 ;  /* 0x0000000218137824 */ /* 0x001fe200078e0203 */
[-C--:B------:R-:W-:Y:S01]  /*60b0*/  LEA R94, P2, R3, R142.reuse, 0x1 ;  /* 0x0000008e035e7211 */ /* 0x080fe200078408ff */
[----:B------:R-:W0:Y:S01]  /*60c0*/  LDC R24, c[0x0][0x3d8] ;  /* 0x0000f600ff187b82 */ /* 0x000e220000000800 */
[----:B------:R4:W-:Y:S04]  /*60d0*/  STS.U16 [R21+UR8+0x8b80], R4 ;  /* 0x008b800415007988 */ /* 0x0009e80008000408 */
[----:B------:R-:W-:Y:S03]  /*60e0*/  STS.U16 [R21+UR8+0x8f80], R11 ;  /* 0x008f800b15007988 */ /* 0x000fe60008000408 */
[----:B---3--:R-:W3:Y:S01]  /*60f0*/  LDC R12, c[0x0][0x3d8] ;  /* 0x0000f600ff0c7b82 */ /* 0x008ee20000000800 */
[----:B------:R4:W-:Y:S04]  /*6100*/  STS.U16 [R21+UR8+0x9380], R8 ;  /* 0x0093800815007988 */ /* 0x0009e80008000408 */
[----:B------:R-:W-:Y:S03]  /*6110*/  STS.U16 [R21+UR8+0x9780], R9 ;  /* 0x0097800915007988 */ /* 0x000fe60008000408 */
[----:B----4-:R-:W4:Y:S01]  /*6120*/  LDC R4, c[0x0][0x3d8] ;  /* 0x0000f600ff047b82 */ /* 0x010f220000000800 */
[----:B------:R-:W-:Y:S04]  /*6130*/  STS.U16 [R21+UR8+0x9b80], R5 ;  /* 0x009b800515007988 */ /* 0x000fe80008000408 */
[----:B------:R2:W-:Y:S03]  /*6140*/  STS.U16 [R21+UR8+0x9f80], R10 ;  /* 0x009f800a15007988 */ /* 0x0005e60008000408 */
[----:B------:R-:W0:Y:S01]  /*6150*/  LDC R8, c[0x0][0x3d8] ;  /* 0x0000f600ff087b82 */ /* 0x000e220000000800 */
[----:B------:R-:W-:Y:S01]  /*6160*/  LEA R66, P3, R19, R142, 0x1 ;  /* 0x0000008e13427211 */ /* 0x000fe200078608ff */
[----:B------:R-:W-:Y:S01]  /*6170*/  VOTEU.ALL UP2, P6 ;  /* 0x0000000000ff7886 */ /* 0x000fe20003040000 */
[-C--:B------:R-:W-:Y:S01]  /*6180*/  LEA.HI.X.SX32 R95, R3, R0.reuse, 0x1, P2 ;  /* 0x00000000035f7211 */ /* 0x080fe200010f0eff */
[----:B------:R2:W-:Y:S06]  /*6190*/  MEMBAR.ALL.CTA ;  /* 0x0000000000007992 */ /* 0x0005ec0000008000 */
[----:B--2---:R-:W-:Y:S01]  /*61a0*/  FENCE.VIEW.ASYNC.S ;  /* 0x00000000000073c6 */ /* 0x004fe20000000000 */
[----:B------:R-:W-:Y:S01]  /*61b0*/  IMAD R21, R14, 0x2, R19 ;  /* 0x000000020e157824 */ /* 0x000fe200078e0213 */
[----:B------:R-:W-:-:S02]  /*61c0*/  LEA.HI.X.SX32 R67, R19, R0, 0x1, P3 ;  /* 0x0000000013437211 */ /* 0x000fc400018f0eff */
[----:B------:R-:W-:Y:S01]  /*61d0*/  STL.64 [R1+0x50], R94 ;  /* 0x0000505e01007387 */ /* 0x000fe20000100a00 */
[----:B------:R-:W2:Y:S01]  /*61e0*/  LDC R14, c[0x0][0x3d8] ;  /* 0x0000f600ff0e7b82 */ /* 0x000ea20000000800 */
[----:B------:R-:W-:-:S05]  /*61f0*/  IMAD R25, R16, 0x2, R21 ;  /* 0x0000000210197824 */ /* 0x000fca00078e0215 */
[----:B------:R-:W-:Y:S01]  /*6200*/  LEA R27, R18, R25, 0x1 ;  /* 0x00000019121b7211 */ /* 0x000fe200078e08ff */
[----:B------:R0:W-:Y:S01]  /*6210*/  STL.64 [R1+0x48], R66 ;  /* 0x0000484201007387 */ /* 0x0001e20000100a00 */
[----:B------:R-:W2:Y:S03]  /*6220*/  LDC R18, c[0x0][0x3d8] ;  /* 0x0000f600ff127b82 */ /* 0x000ea60000000800 */
[----:B-1----:R-:W-:-:S04]  /*6230*/  IMAD R29, R6, 0x2, R27 ;  /* 0x00000002061d7824 */ /* 0x002fc800078e021b */
[----:B----4-:R-:W-:Y:S01]  /*6240*/  IMAD R41, R4, 0x2, R29 ;  /* 0x0000000204297824 */ /* 0x010fe200078e021d */
[----:B------:R-:W1:Y:S03]  /*6250*/  LDC R16, c[0x0][0x3d8] ;  /* 0x0000f600ff107b82 */ /* 0x000e660000000800 */
[----:B---3--:R-:W-:-:S04]  /*6260*/  IMAD R43, R12, 0x2, R41 ;  /* 0x000000020c2b7824 */ /* 0x008fc800078e0229 */
[----:B------:R-:W-:Y:S01]  /*6270*/  IMAD R45, R20, 0x2, R43 ;  /* 0x00000002142d7824 */ /* 0x000fe200078e022b */
[----:B0-----:R-:W-:Y:S01]  /*6280*/  LEA R66, P3, R27, R142, 0x1 ;  /* 0x0000008e1b427211 */ /* 0x001fe200078608ff */
[----:B------:R-:W0:Y:S03]  /*6290*/  LDC R20, c[0x0][0x3d8] ;  /* 0x0000f600ff147b82 */ /* 0x000e260000000800 */
[----:B------:R-:W-:-:S05]  /*62a0*/  LEA R47, R8, R45, 0x1 ;  /* 0x0000002d082f7211 */ /* 0x000fca00078e08ff */
[----:B------:R-:W-:Y:S01]  /*62b0*/  IMAD R49, R28, 0x2, R47 ;  /* 0x000000021c317824 */ /* 0x000fe200078e022f */
[----:B------:R-:W-:Y:S01]  /*62c0*/  LEA.HI.X.SX32 R67, R27, R0, 0x1, P3 ;  /* 0x000000001b437211 */ /* 0x000fe200018f0eff */
[----:B------:R-:W3:Y:S02]  /*62d0*/  LDC R12, c[0x0][0x3d8] ;  /* 0x0000f600ff0c7b82 */ /* 0x000ee40000000800 */
[----:B------:R-:W-:-:S04]  /*62e0*/  IMAD R51, R30, 0x2, R49 ;  /* 0x000000021e337824 */ /* 0x000fc800078e0231 */
[----:B------:R-:W-:Y:S02]  /*62f0*/  IMAD R53, R32, 0x2, R51 ;  /* 0x0000000220357824 */ /* 0x000fe400078e0233 */
[----:B------:R-:W4:Y:S02]  /*6300*/  LDC R10, c[0x0][0x3d8] ;  /* 0x0000f600ff0a7b82 */ /* 0x000f240000000800 */
[----:B------:R-:W-:-:S05]  /*6310*/  IMAD R15, R34, 0x2, R53 ;  /* 0x00000002220f7824 */ /* 0x000fca00078e0235 */
[----:B------:R-:W-:Y:S01]  /*6320*/  LEA R39, R36, R15, 0x1 ;  /* 0x0000000f24277211 */ /* 0x000fe200078e08ff */
[----:B------:R-:W0:Y:S04]  /*6330*/  LDC R8, c[0x0][0x3d8] ;  /* 0x0000f600ff087b82 */ /* 0x000e280000000800 */
[----:B------:R-:W-:-:S04]  /*6340*/  IMAD R17, R38, 0x2, R39 ;  /* 0x0000000226117824 */ /* 0x000fc800078e0227 */
[----:B------:R-:W-:Y:S01]  /*6350*/  IMAD R9, R40, 0x2, R17 ;  /* 0x0000000228097824 */ /* 0x000fe200078e0211 */
[----:B------:R-:W0:Y:S03]  /*6360*/  LDC R6, c[0x0][0x3d8] ;  /* 0x0000f600ff067b82 */ /* 0x000e260000000800 */
[----:B------:R-:W-:-:S04]  /*6370*/  IMAD R37, R42, 0x2, R9 ;  /* 0x000000022a257824 */ /* 0x000fc800078e0209 */
[----:B------:R-:W-:Y:S01]  /*6380*/  IMAD R11, R44, 0x2, R37 ;  /* 0x000000022c0b7824 */ /* 0x000fe200078e0225 */
[C---:B------:R-:W-:Y:S01]  /*6390*/  LEA R30, P2, R21.reuse, R142, 0x1 ;  /* 0x0000008e151e7211 */ /* 0x040fe200078408ff */
[----:B------:R-:W0:Y:S03]  /*63a0*/  LDC R23, c[0x0][0x3d8] ;  /* 0x0000f600ff177b82 */ /* 0x000e260000000800 */
[----:B------:R-:W-:Y:S02]  /*63b0*/  LEA R13, R46, R11, 0x1 ;  /* 0x0000000b2e0d7211 */ /* 0x000fe400078e08ff */
[----:B------:R-:W-:-:S03]  /*63c0*/  LEA.HI.X.SX32 R31, R21, R0, 0x1, P2 ;  /* 0x00000000151f7211 */ /* 0x000fc600010f0eff */
[----:B------:R-:W-:Y:S01]  /*63d0*/  IMAD R35, R48, 0x2, R13 ;  /* 0x0000000230237824 */ /* 0x000fe200078e020d */
[----:B------:R-:W0:Y:S03]  /*63e0*/  LDC R4, c[0x0][0x3d8] ;  /* 0x0000f600ff047b82 */ /* 0x000e260000000800 */
[----:B------:R-:W-:Y:S01]  /*63f0*/  IMAD R7, R50, 0x2, R35 ;  /* 0x0000000232077824 */ /* 0x000fe200078e0223 */
[----:B------:R1:W-:Y:S03]  /*6400*/  STL.64 [R1+0x40], R30 ;  /* 0x0000401e01007387 */ /* 0x0003e60000100a00 */
[----:B------:R-:W-:-:S04]  /*6410*/  IMAD R5, R52, 0x2, R7 ;  /* 0x0000000234057824 */ /* 0x000fc800078e0207 */
[----:B------:R-:W-:Y:S01]  /*6420*/  IMAD R33, R54, 0x2, R5 ;  /* 0x0000000236217824 */ /* 0x000fe200078e0205 */
[----:B-1----:R-:W-:-:S04]  /*6430*/  LEA R30, P2, R25, R142, 0x1 ;  /* 0x0000008e191e7211 */ /* 0x002fc800078408ff */
[----:B------:R-:W-:Y:S02]  /*6440*/  LEA.HI.X.SX32 R31, R25, R0, 0x1, P2 ;  /* 0x00000000191f7211 */ /* 0x000fe400010f0eff */
[----:B------:R-:W-:-:S03]  /*6450*/  LEA R54, P2, R29, R142, 0x1 ;  /* 0x0000008e1d367211 */ /* 0x000fc600078408ff */
[----:B------:R1:W-:Y:S01]  /*6460*/  STL.64 [R1+0x38], R30 ;  /* 0x0000381e01007387 */ /* 0x0003e20000100a00 */
[----:B------:R-:W-:-:S03]  /*6470*/  LEA.HI.X.SX32 R55, R29, R0, 0x1, P2 ;  /* 0x000000001d377211 */ /* 0x000fc600010f0eff */
[----:B------:R-:W-:Y:S04]  /*6480*/  STL.64 [R1+0x30], R66 ;  /* 0x0000304201007387 */ /* 0x000fe80000100a00 */
[----:B------:R2:W-:Y:S01]  /*6490*/  STL.64 [R1+0x28], R54 ;  /* 0x0000283601007387 */ /* 0x0005e20000100a00 */
[----:B-1----:R-:W-:Y:S02]  /*64a0*/  LEA R31, R56, R33, 0x1 ;  /* 0x00000021381f7211 */ /* 0x002fe400078e08ff */
[----:B------:R-:W-:-:S03]  /*64b0*/  LEA R56, P3, R41, R142, 0x1 ;  /* 0x0000008e29387211 */ /* 0x000fc600078608ff */
[----:B------:R-:W-:Y:S01]  /*64c0*/  IMAD R3, R58, 0x2, R31 ;  /* 0x000000023a037824 */ /* 0x000fe200078e021f */
[----:B--2---:R-:W-:-:S03]  /*64d0*/  LEA R54, P2, R43, R142, 0x1 ;  /* 0x0000008e2b367211 */ /* 0x004fc600078408ff */
[----:B------:R-:W-:Y:S01]  /*64e0*/  IMAD R29, R60, 0x2, R3 ;  /* 0x000000023c1d7824 */ /* 0x000fe200078e0203 */
[-C--:B------:R-:W-:Y:S02]  /*64f0*/  LEA.HI.X.SX32 R57, R41, R0.reuse, 0x1, P3 ;  /* 0x0000000029397211 */ /* 0x080fe400018f0eff */
[----:B------:R-:W-:Y:S01]  /*6500*/  LEA.HI.X.SX32 R55, R43, R0, 0x1, P2 ;  /* 0x000000002b377211 */ /* 0x000fe200010f0eff */
[----:B------:R-:W-:Y:S02]  /*6510*/  IMAD R27, R62, 0x2, R29 ;  /* 0x000000023e1b7824 */ /* 0x000fe400078e021d */
[----:B------:R1:W-:Y:S04]  /*6520*/  STL.64 [R1+0x20], R56 ;  /* 0x0000203801007387 */ /* 0x0003e80000100a00 */
[----:B------:R2:W-:Y:S01]  /*6530*/  STL.64 [R1+0x18], R54 ;  /* 0x0000183601007387 */ /* 0x0005e20000100a00 */
[----:B------:R-:W-:Y:S01]  /*6540*/  IMAD R25, R64, 0x2, R27 ;  /* 0x0000000240197824 */ /* 0x000fe200078e021b */
[----:B-1----:R-:W-:-:S02]  /*6550*/  LEA R56, P3, R45, R142, 0x1 ;  /* 0x0000008e2d387211 */ /* 0x002fc400078608ff */
[----:B--2---:R-:W-:Y:S02]  /*6560*/  LEA R54, P2, R47, R142, 0x1 ;  /* 0x0000008e2f367211 */ /* 0x004fe400078408ff */
[----:B------:R-:W-:Y:S02]  /*6570*/  LEA.HI.X.SX32 R57, R45, R0, 0x1, P3 ;  /* 0x000000002d397211 */ /* 0x000fe400018f0eff */
[----:B------:R-:W-:Y:S02]  /*6580*/  LEA R40, P3, R49, R142, 0x1 ;  /* 0x0000008e31287211 */ /* 0x000fe400078608ff */
[----:B------:R-:W-:Y:S02]  /*6590*/  LEA.HI.X.SX32 R55, R47, R0, 0x1, P2 ;  /* 0x000000002f377211 */ /* 0x000fe400010f0eff */
[----:B------:R-:W-:Y:S02]  /*65a0*/  LEA R246, P2, R51, R142, 0x1 ;  /* 0x0000008e33f67211 */ /* 0x000fe400078408ff */
[----:B------:R-:W-:-:S02]  /*65b0*/  LEA R21, R26, R25, 0x1 ;  /* 0x000000191a157211 */ /* 0x000fc400078e08ff */
[----:B------:R-:W-:Y:S02]  /*65c0*/  LEA.HI.X.SX32 R41, R49, R0, 0x1, P3 ;  /* 0x0000000031297211 */ /* 0x000fe400018f0eff */
[----:B------:R-:W-:Y:S02]  /*65d0*/  LEA R244, P3, R53, R142, 0x1 ;  /* 0x0000008e35f47211 */ /* 0x000fe400078608ff */
[----:B------:R-:W-:Y:S02]  /*65e0*/  LEA.HI.X.SX32 R247, R51, R0, 0x1, P2 ;  /* 0x0000000033f77211 */ /* 0x000fe400010f0eff */
[----:B------:R-:W-:Y:S01]  /*65f0*/  LEA R242, P2, R15, R142, 0x1 ;  /* 0x0000008e0ff27211 */ /* 0x000fe200078408ff */
[----:B------:R-:W-:Y:S01]  /*6600*/  IMAD R19, R24, 0x2, R21 ;  /* 0x0000000218137824 */ /* 0x000fe200078e0215 */
[----:B------:R-:W-:Y:S02]  /*6610*/  LEA.HI.X.SX32 R245, R53, R0, 0x1, P3 ;  /* 0x0000000035f57211 */ /* 0x000fe400018f0eff */
[----:B------:R-:W-:-:S02]  /*6620*/  LEA R240, P3, R39, R142, 0x1 ;  /* 0x0000008e27f07211 */ /* 0x000fc400078608ff */
[----:B------:R-:W-:Y:S01]  /*6630*/  LEA.HI.X.SX32 R243, R15, R0, 0x1, P2 ;  /* 0x000000000ff37211 */ /* 0x000fe200010f0eff */
[----:B------:R-:W-:Y:S01]  /*6640*/  IMAD R15, R22, 0x2, R19 ;  /* 0x00000002160f7824 */ /* 0x000fe200078e0213 */
[----:B------:R-:W-:Y:S02]  /*6650*/  LEA R238, P2, R17, R142, 0x1 ;  /* 0x0000008e11ee7211 */ /* 0x000fe400078408ff */
[----:B------:R-:W-:Y:S02]  /*6660*/  LEA.HI.X.SX32 R241, R39, R0, 0x1, P3 ;  /* 0x0000000027f17211 */ /* 0x000fe400018f0eff */
[----:B------:R-:W-:Y:S02]  /*6670*/  LEA R236, P3, R9, R142, 0x1 ;  /* 0x0000008e09ec7211 */ /* 0x000fe400078608ff */
[----:B------:R-:W-:Y:S01]  /*6680*/  LEA.HI.X.SX32 R239, R17, R0, 0x1, P2 ;  /* 0x0000000011ef7211 */ /* 0x000fe200010f0eff */
[----:B0-----:R-:W-:Y:S01]  /*6690*/  IMAD R17, R20, 0x2, R15 ;  /* 0x0000000214117824 */ /* 0x001fe200078e020f */
[----:B------:R-:W-:-:S02]  /*66a0*/  LEA R234, P2, R37, R142, 0x1 ;  /* 0x0000008e25ea7211 */ /* 0x000fc400078408ff */
[----:B------:R-:W-:Y:S01]  /*66b0*/  LEA.HI.X.SX32 R237, R9, R0, 0x1, P3 ;  /* 0x0000000009ed7211 */ /* 0x000fe200018f0eff */
[----:B------:R-:W-:Y:S01]  /*66c0*/  IMAD R9, R18, 0x2, R17 ;  /* 0x0000000212097824 */ /* 0x000fe200078e0211 */
[----:B------:R-:W-:Y:S02]  /*66d0*/  LEA R232, P3, R11, R142, 0x1 ;  /* 0x0000008e0be87211 */ /* 0x000fe400078608ff */
[----:B------:R-:W-:Y:S02]  /*66e0*/  LEA.HI.X.SX32 R235, R37, R0, 0x1, P2 ;  /* 0x0000000025eb7211 */ /* 0x000fe400010f0eff */
[----:B------:R-:W-:Y:S02]  /*66f0*/  LEA R230, P2, R13, R142, 0x1 ;  /* 0x0000008e0de67211 */ /* 0x000fe400078408ff */
[----:B------:R-:W-:Y:S02]  /*6700*/  LEA.HI.X.SX32 R233, R11, R0, 0x1, P3 ;  /* 0x000000000be97211 */ /* 0x000fe400018f0eff */
[----:B------:R-:W-:-:S02]  /*6710*/  LEA R11, R16, R9, 0x1 ;  /* 0x00000009100b7211 */ /* 0x000fc400078e08ff */
[----:B------:R-:W-:Y:S02]  /*6720*/  LEA R228, P3, R35, R142, 0x1 ;  /* 0x0000008e23e47211 */ /* 0x000fe400078608ff */
[----:B------:R-:W-:Y:S01]  /*6730*/  LEA.HI.X.SX32 R231, R13, R0, 0x1, P2 ;  /* 0x000000000de77211 */ /* 0x000fe200010f0eff */
[----:B------:R-:W-:Y:S01]  /*6740*/  IMAD R13, R14, 0x2, R11 ;  /* 0x000000020e0d7824 */ /* 0x000fe200078e020b */
[----:B------:R-:W-:Y:S02]  /*6750*/  LEA R226, P2, R7, R142, 0x1 ;  /* 0x0000008e07e27211 */ /* 0x000fe400078408ff */
[----:B------:R-:W-:Y:S02]  /*6760*/  LEA.HI.X.SX32 R229, R35, R0, 0x1, P3 ;  /* 0x0000000023e57211 */ /* 0x000fe400018f0eff */
[----:B------:R-:W-:Y:S02]  /*6770*/  LEA R224, P3, R5, R142, 0x1 ;  /* 0x0000008e05e07211 */ /* 0x000fe400078608ff */
[----:B------:R-:W-:Y:S01]  /*6780*/  LEA.HI.X.SX32 R227, R7, R0, 0x1, P2 ;  /* 0x0000000007e37211 */ /* 0x000fe200010f0eff */
[----:B---3--:R-:W-:Y:S01]  /*6790*/  IMAD R7, R12, 0x2, R13 ;  /* 0x000000020c077824 */ /* 0x008fe200078e020d */
[----:B------:R-:W-:-:S02]  /*67a0*/  LEA R222, P2, R33, R142, 0x1 ;  /* 0x0000008e21de7211 */ /* 0x000fc400078408ff */
[-C--:B------:R-:W-:Y:S01]  /*67b0*/  LEA.HI.X.SX32 R225, R5, R0.reuse, 0x1, P3 ;  /* 0x0000000005e17211 */ /* 0x080fe200018f0eff */
[----:B----4-:R-:W-:Y:S01]  /*67c0*/  IMAD R5, R10, 0x2, R7 ;  /* 0x000000020a057824 */ /* 0x010fe200078e0207 */
[----:B------:R-:W-:Y:S02]  /*67d0*/  LEA.HI.X.SX32 R223, R33, R0, 0x1, P2 ;  /* 0x0000000021df7211 */ /* 0x000fe400010f0eff */
[----:B------:R-:W-:Y:S01]  /*67e0*/  LEA R218, P2, R3, R142, 0x1 ;  /* 0x0000008e03da7211 */ /* 0x000fe200078408ff */
[----:B------:R-:W-:-:S03]  /*67f0*/  IMAD R73, R8, 0x2, R5 ;  /* 0x0000000208497824 */ /* 0x000fc600078e0205 */
[----:B------:R-:W-:Y:S02]  /*6800*/  LEA.HI.X.SX32 R219, R3, R0, 0x1, P2 ;  /* 0x0000000003db7211 */ /* 0x000fe400010f0eff */
[----:B------:R-:W-:Y:S02]  /*6810*/  LEA R3, R6, R73, 0x1 ;  /* 0x0000004906037211 */ /* 0x000fe400078e08ff */
[----:B------:R-:W-:-:S03]  /*6820*/  LEA R220, P3, R31, R142, 0x1 ;  /* 0x0000008e1fdc7211 */ /* 0x000fc600078608ff */
[----:B------:R-:W-:Y:S01]  /*6830*/  IMAD R70, R70, 0x2, R3 ;  /* 0x0000000246467824 */ /* 0x000fe200078e0203 */
[----:B------:R0:W-:Y:S01]  /*6840*/  STL.64 [R1+0x10], R56 ;  /* 0x0000103801007387 */ /* 0x0001e20000100a00 */
[----:B------:R-:W-:Y:S02]  /*6850*/  LEA.HI.X.SX32 R221, R31, R0, 0x1, P3 ;  /* 0x000000001fdd7211 */ /* 0x000fe400018f0eff */
[----:B------:R-:W-:Y:S01]  /*6860*/  IMAD R78, R23, 0x2, R70 ;  /* 0x00000002174e7824 */ /* 0x000fe200078e0246 */
[----:B------:R0:W-:Y:S01]  /*6870*/  STL.64 [R1+0x8], R54 ;  /* 0x0000083601007387 */ /* 0x0001e20000100a00 */
[----:B------:R-:W-:-:S03]  /*6880*/  LEA R216, P3, R29, R142, 0x1 ;  /* 0x0000008e1dd87211 */ /* 0x000fc600078608ff */
[----:B------:R0:W-:Y:S01]  /*6890*/  STL.64 [R1], R40 ;  /* 0x0000002801007387 */ /* 0x0001e20000100a00 */
[----:B------:R-:W-:Y:S01]  /*68a0*/  IMAD R71, R71, 0x2, R78 ;  /* 0x0000000247477824 */ /* 0x000fe200078e024e */
[----:B------:R-:W-:-:S04]  /*68b0*/  @!UP1 UIADD3 UR4, UPT, UPT, -UR6, 0x100000, URZ ;  /* 0x0010000006049890 */ /* 0x000fc8000fffe1ff */
[----:B------:R-:W-:Y:S02]  /*68c0*/  @!UP1 USHF.L.U32 UR5, UR4, 0xb, URZ ;  /* 0x0000000b04059899 */ /* 0x000fe400080006ff */
[----:B------:R-:W-:Y:S01]  /*68d0*/  @!UP1 USHF.L.U32 UR4, UR4, 0x1, URZ ;  /* 0x0000000104049899 */ /* 0x000fe200080006ff */
[----:B------:R-:W-:Y:S01]  /*68e0*/  ISETP.EQ.U32.AND P1, PT, RZ, UR22, P0 ;  /* 0x00000016ff007c0c */ /* 0x000fe20008722070 */
[----:B------:R-:W-:Y:S01]  /*68f0*/  IMAD R76, R76, 0x2, R71 ;  /* 0x000000024c4c7824 */ /* 0x000fe200078e0247 */
[----:B------:R-:W-:Y:S02]  /*6900*/  LEA R214, P2, R27, R142, 0x1 ;  /* 0x0000008e1bd67211 */ /* 0x000fe400078408ff */
[----:B------:R-:W-:Y:S02]  /*6910*/  LEA.HI.X.SX32 R217, R29, R0, 0x1, P3 ;  /* 0x000000001dd97211 */ /* 0x000fe400018f0eff */
[----:B------:R-:W-:Y:S02]  /*6920*/  LEA R212, P3, R25, R142, 0x1 ;  /* 0x0000008e19d47211 */ /* 0x000fe400078608ff */
[----:B------:R-:W-:-:S02]  /*6930*/  LEA.HI.X.SX32 R215, R27, R0, 0x1, P2 ;  /* 0x000000001bd77211 */ /* 0x000fc400010f0eff */
[----:B------:R-:W-:Y:S01]  /*6940*/  LEA R210, P2, R21, R142, 0x1 ;  /* 0x0000008e15d27211 */ /* 0x000fe200078408ff */
[----:B------:R-:W1:Y:S02]  /*6950*/  FENCE.VIEW.ASYNC.S ;  /* 0x00000000000073c6 */ /* 0x000e640000000000 */
[----:B-1----:R0:W1:Y:S01]  /*6960*/  @!UP2 SYNCS.EXCH.64 URZ, [UR8+0xc000], UR4 ;  /* 0x00c0000408ffa5b2 */ /* 0x0020620008000100 */
[----:B------:R-:W-:Y:S01]  /*6970*/  LEA.HI.X.SX32 R213, R25, R0, 0x1, P3 ;  /* 0x0000000019d57211 */ /* 0x000fe200018f0eff */
[----:B-1----:R-:W-:Y:S01]  /*6980*/  BAR.SYNC.DEFER_BLOCKING 0x0 ;  /* 0x0000000000007b1d */ /* 0x002fe20000010000 */
[-C--:B------:R-:W-:Y:S02]  /*6990*/  LEA R206, P3, R15, R142.reuse, 0x1 ;  /* 0x0000008e0fce7211 */ /* 0x080fe400078608ff */
[----:B------:R-:W-:Y:S02]  /*69a0*/  LEA R204, P4, R17, R142, 0x1 ;  /* 0x0000008e11cc7211 */ /* 0x000fe400078808ff */
[----:B------:R-:W-:-:S02]  /*69b0*/  LEA R77, R77, R76, 0x1 ;  /* 0x0000004c4d4d7211 */ /* 0x000fc400078e08ff */
[----:B------:R-:W-:Y:S02]  /*69c0*/  LEA.HI.X.SX32 R211, R21, R0, 0x1, P2 ;  /* 0x0000000015d37211 */ /* 0x000fe400010f0eff */
[----:B------:R-:W-:Y:S01]  /*69d0*/  LEA R208, P2, R19, R142, 0x1 ;  /* 0x0000008e13d07211 */ /* 0x000fe200078408ff */
[----:B------:R-:W-:Y:S01]  /*69e0*/  IMAD R68, R68, 0x2, R77 ;  /* 0x0000000244447824 */ /* 0x000fe200078e024d */
[-C--:B------:R-:W-:Y:S02]  /*69f0*/  LEA.HI.X.SX32 R207, R15, R0.reuse, 0x1, P3 ;  /* 0x000000000fcf7211 */ /* 0x080fe400018f0eff */
[----:B------:R-:W-:Y:S01]  /*6a00*/  LEA.HI.X.SX32 R205, R17, R0, 0x1, P4 ;  /* 0x0000000011cd7211 */ /* 0x000fe200020f0eff */
[----:B------:R-:W-:Y:S01]  /*6a10*/  UIADD3 UR11, UPT, UPT, UR9, 0x80, URZ ;  /* 0x00000080090b7890 */ /* 0x000fe2000fffe0ff */
[-C--:B------:R-:W-:Y:S02]  /*6a20*/  LEA R202, P3, R9, R142.reuse, 0x1 ;  /* 0x0000008e09ca7211 */ /* 0x080fe400078608ff */
[----:B------:R-:W-:-:S02]  /*6a30*/  LEA R200, P4, R11, R142, 0x1 ;  /* 0x0000008e0bc87211 */ /* 0x000fc400078808ff */
[----:B------:R-:W-:Y:S01]  /*6a40*/  LEA R198, P5, R13, R142, 0x1 ;  /* 0x0000008e0dc67211 */ /* 0x000fe200078a08ff */
[----:B------:R-:W-:Y:S01]  /*6a50*/  IMAD R69, R69, 0x2, R68 ;  /* 0x0000000245457824 */ /* 0x000fe200078e0244 */
[----:B------:R-:W-:Y:S02]  /*6a60*/  LEA.HI.X.SX32 R209, R19, R0, 0x1, P2 ;  /* 0x0000000013d17211 */ /* 0x000fe400010f0eff */
[----:B------:R-:W-:Y:S02]  /*6a70*/  LEA R196, P2, R7, R142, 0x1 ;  /* 0x0000008e07c47211 */ /* 0x000fe400078408ff */
[-C--:B------:R-:W-:Y:S02]  /*6a80*/  LEA.HI.X.SX32 R203, R9, R0.reuse, 0x1, P3 ;  /* 0x0000000009cb7211 */ /* 0x080fe400018f0eff */
[-C--:B------:R-:W-:Y:S02]  /*6a90*/  LEA.HI.X.SX32 R201, R11, R0.reuse, 0x1, P4 ;  /* 0x000000000bc97211 */ /* 0x080fe400020f0eff */
[----:B------:R-:W-:Y:S01]  /*6aa0*/  LEA.HI.X.SX32 R199, R13, R0, 0x1, P5 ;  /* 0x000000000dc77211 */ /* 0x000fe200028f0eff */
[----:B0-----:R-:W-:Y:S06]  /*6ab0*/  @!P1 BRA `(.L_x_6) ;  /* 0x0000000000dc9947 */ /* 0x001fec0003800000 */
[----:B------:R-:W-:Y:S02]  /*6ac0*/  USHF.R.U32.HI UR12, URZ, 0x4, UR8 ;  /* 0x00000004ff0c7899 */ /* 0x000fe40008011608 */
[----:B------:R-:W-:Y:S02]  /*6ad0*/  UIADD3 UR5, UPT, UPT, UR8, 0x8000, URZ ;  /* 0x0000800008057890 */ /* 0x000fe4000fffe0ff */
[----:B------:R-:W-:Y:S02]  /*6ae0*/  USGXT.U32 UR12, UR12, 0xe ;  /* 0x0000000e0c0c789a */ /* 0x000fe40008000000 */
[----:B------:R-:W-:Y:S02]  /*6af0*/  USHF.R.U32.HI UR5, URZ, 0x4, UR5 ;  /* 0x00000004ff057899 */ /* 0x000fe40008011605 */
[----:B------:R-:W-:Y:S02]  /*6b00*/  UIADD3 UR34, UP2, UPT, UR12, 0x4000080, URZ ;  /* 0x040000800c227890 */ /* 0x000fe4000ff5e0ff */
[----:B------:R-:W-:Y:S01]  /*6b10*/  USGXT.U32 UR16, UR5, 0xe ;  /* 0x0000000e0510789a */ /* 0x000fe20008000000 */
[----:B------:R-:W-:Y:S01]  /*6b20*/  UMOV UR4, URZ ;  /* 0x000000ff00047c82 */ /* 0x000fe20008000000 */
[----:B------:R-:W-:Y:S01]  /*6b30*/  UMOV UR6, URZ ;  /* 0x000000ff00067c82 */ /* 0x000fe20008000000 */
[----:B------:R-:W-:-:S02]  /*6b40*/  UIADD3.X UR35, UPT, UPT, UR4, 0x40004040, URZ, UP2, !UPT ;  /* 0x4000404004237890 */ /* 0x000fc400097fe4ff */
[----:B------:R-:W-:Y:S01]  /*6b50*/  UIADD3 UR40, UP2, UPT, UR16, 0x2, URZ ;  /* 0x0000000210287890 */ /* 0x000fe2000ff5e0ff */
[----:B------:R-:W-:Y:S01]  /*6b60*/  UMOV UR4, UR15 ;  /* 0x0000000f00047c82 */ /* 0x000fe20008000000 */
[----:B------:R-:W-:Y:S02]  /*6b70*/  UMOV UR5, URZ ;  /* 0x000000ff00057c82 */ /* 0x000fe40008000000 */
[----:B------:R-:W-:Y:S01]  /*6b80*/  UIADD3.X UR41, UPT, UPT, UR6, 0x40004040, URZ, UP2, !UPT ;  /* 0x4000404006297890 */ /* 0x000fe200097fe4ff */
[----:B------:R-:W-:Y:S01]  /*6b90*/  UMOV UR23, UR4 ;  /* 0x0000000400177c82 */ /* 0x000fe20008000000 */
[----:B------:R-:W-:Y:S02]  /*6ba0*/  ULOP3.LUT UR4, UR12, 0x4000000, URZ, 0xfc, !UPT ;  /* 0x040000000c047892 */ /* 0x000fe4000f8efcff */
[----:B------:R-:W-:Y:S02]  /*6bb0*/  UIADD3.64 UR42, UPT, UPT, UR34, 0x80, URZ ;  /* 0x00000080222a7897 */ /* 0x000fe4000fffe0ff */
[----:B------:R-:W-:-:S02]  /*6bc0*/  UIADD3.64 UR54, UPT, UPT, UR40, 0x2, URZ ;  /* 0x0000000228367897 */ /* 0x000fc4000fffe0ff */
[----:B------:R-:W-:Y:S02]  /*6bd0*/  UIADD3.64 UR44, UPT, UPT, UR34, 0x100, URZ ;  /* 0x00000100222c7897 */ /* 0x000fe4000fffe0ff */
[----:B------:R-:W-:Y:S02]  /*6be0*/  UIADD3.64 UR56, UPT, UPT, UR40, 0x4, URZ ;  /* 0x0000000428387897 */ /* 0x000fe4000fffe0ff */
[----:B------:R-:W-:Y:S02]  /*6bf0*/  UIADD3.64 UR46, UPT, UPT, UR34, 0x180, URZ ;  /* 0x00000180222e7897 */ /* 0x000fe4000fffe0ff */
[----:B------:R-:W-:Y:S02]  /*6c00*/  UIADD3.64 UR58, UPT, UPT, UR40, 0x1fe, URZ ;  /* 0x000001fe283a7897 */ /* 0x000fe4000fffe0ff */
[----:B------:R-:W-:Y:S02]  /*6c10*/  UIADD3.64 UR48, UPT, UPT, UR34, 0x200, URZ ;  /* 0x0000020022307897 */ /* 0x000fe4000fffe0ff */
[----:B------:R-:W-:-:S02]  /*6c20*/  UIADD3.64 UR60, UPT, UPT, UR40, 0x200, URZ ;  /* 0x00000200283c7897 */ /* 0x000fc4000fffe0ff */
[----:B------:R-:W-:Y:S02]  /*6c30*/  UIADD3.64 UR50, UPT, UPT, UR34, 0x280, URZ ;  /* 0x0000028022327897 */ /* 0x000fe4000fffe0ff */
[----:B------:R-:W-:Y:S01]  /*6c40*/  UIADD3.64 UR62, UPT, UPT, UR40, 0x202, URZ ;  /* 0x00000202283e7897 */ /* 0x000fe2000fffe0ff */
[----:B------:R-:W-:Y:S01]  /*6c50*/  UMOV UR18, 0x0 ;  /* 0x0000000000127882 */ /* 0x000fe20000000000 */
[----:B------:R-:W-:Y:S01]  /*6c60*/  UMOV UR19, 0x8108490 ;  /* 0x0810849000137882 */ /* 0x000fe20000000000 */
[----:B------:R-:W-:Y:S01]  /*6c70*/  UIADD3.64 UR52, UPT, UPT, UR34, 0x300, URZ ;  /* 0x0000030022347897 */ /* 0x000fe2000fffe0ff */
[----:B------:R-:W-:Y:S01]  /*6c80*/  UMOV UR5, 0x40004040 ;  /* 0x4000404000057882 */ /* 0x000fe20000000000 */
[----:B------:R-:W-:Y:S01]  /*6c90*/  UIADD3.64 UR64, UPT, UPT, UR40, 0x204, URZ ;  /* 0x0000020428407897 */ /* 0x000fe2000fffe0ff */
[----:B------:R-:W-:Y:S01]  /*6ca0*/  UMOV UR17, 0x40004040 ;  /* 0x4000404000117882 */ /* 0x000fe20000000000 */
[----:B------:R-:W-:Y:S01]  /*6cb0*/  UMOV UR24, 0x0 ;  /* 0x0000000000187882 */ /* 0x000fe20000000000 */
[----:B------:R-:W-:Y:S01]  /*6cc0*/  UMOV UR25, 0x8108490 ;  /* 0x0810849000197882 */ /* 0x000fe20000000000 */
[----:B------:R-:W-:Y:S01]  /*6cd0*/  UMOV UR28, 0x0 ;  /* 0x00000000001c7882 */ /* 0x000fe20000000000 */
[----:B------:R-:W-:Y:S01]  /*6ce0*/  UMOV UR29, 0x8108490 ;  /* 0x08108490001d7882 */ /* 0x000fe20000000000 */
[----:B------:R0:W-:Y:S01]  /*6cf0*/  UTCHMMA gdesc[UR4], gdesc[UR16], tmem[UR11], tmem[UR18], idesc[UR19], !UPT ;  /* 0x00ff1210040075ea */ /* 0x0001e2000f80000b */
[----:B------:R-:W-:Y:S01]  /*6d00*/  UMOV UR26, 0x0 ;  /* 0x00000000001a7882 */ /* 0x000fe20000000000 */
[----:B------:R-:W-:Y:S01]  /*6d10*/  UMOV UR27, 0x8108490 ;  /* 0x08108490001b7882 */ /* 0x000fe20000000000 */
[----:B------:R0:W-:Y:S01]  /*6d20*/  UTCHMMA gdesc[UR34], gdesc[UR40], tmem[UR11], tmem[UR24], idesc[UR25], UPT ;  /* 0x00ff1828220075ea */ /* 0x0001e2000b80000b */
        /* <DEDUP_REMOVED lines=12> */
[----:B------:R0:W-:Y:S01]  /*6df0*/  UTCHMMA gdesc[UR50], gdesc[UR62], tmem[UR11], tmem[UR38], idesc[UR39], UPT ;  /* 0x00ff263e320075ea */ /* 0x0001e2000b80000b */
[----:B------:R0:W-:Y:S01]  /*6e00*/  UTCHMMA gdesc[UR52], gdesc[UR64], tmem[UR11], tmem[UR36], idesc[UR37], UPT ;  /* 0x00ff2440340075ea */ /* 0x0001e2000b80000b */
[----:B------:R0:W-:Y:S01]  /*6e10*/  UTCBAR [UR23], URZ ;  /* 0x000000ff170073e9 */ /* 0x0001e200080000ff */
[----:B------:R-:W-:Y:S01]  /*6e20*/  NOP ;  /* 0x0000000000007918 */ /* 0x000fe20000000000 */
.L_x_6:
[----:B------:R-:W-:Y:S05]  /*6e30*/  @!P0 BRA `(.L_x_7) ;  /* 0x0000000000088947 */ /* 0x000fea0003800000 */
[----:B------:R-:W1:Y:S02]  /*6e40*/  SYNCS.PHASECHK.TRANS64.TRYWAIT P3, [UR8+0xc000], RZ ;  /* 0x00c000ffff0075a7 */ /* 0x000e640008061108 */
[----:B-1----:R-:W-:Y:S05]  /*6e50*/  @!P3 BRA `(.L_x_8) ;  /* 0x000000fc0024b947 */ /* 0x002fea0003800000 */
.L_x_7:
[----:B------:R-:W2:Y:S04]  /*6e60*/  LDL.64 R250, [R1+0x10] ;  /* 0x0000100001fa7983 */ /* 0x000ea80000100a00 */
[----:B------:R1:W-:Y:S04]  /*6e70*/  STL [R1+0x260], R248 ;  /* 0x000260f801007387 */ /* 0x0003e80000100800 */
[----:B-1----:R-:W3:Y:S04]  /*6e80*/  LDL.64 R248, [R1+0x30] ;  /* 0x0000300001f87983 */ /* 0x002ee80000100a00 */
[----:B------:R1:W-:Y:S04]  /*6e90*/  STL.64 [R1+0x258], R136 ;  /* 0x0002588801007387 */ /* 0x0003e80000100a00 */
[----:B-1----:R-:W4:Y:S01]  /*6ea0*/  LDL.64 R136, [R1+0x50] ;  /* 0x0000500001887983 */ /* 0x002f220000100a00 */
[----:B------:R-:W-:Y:S01]  /*6eb0*/  IMAD R75, R4, 0x2, R69 ;  /* 0x00000002044b7824 */ /* 0x000fe200078e0245 */
[----:B------:R-:W-:Y:S01]  /*6ec0*/  LEA R192, P3, R73, R142, 0x1 ;  /* 0x0000008e49c07211 */ /* 0x000fe200078608ff */
[----:B------:R-:W-:Y:S01]  /*6ed0*/  UISETP.GT.AND UP2, UPT, UR7, -0x1, UPT ;  /* 0xffffffff0700788c */ /* 0x000fe2000bf44270 */
[----:B------:R-:W-:Y:S01]  /*6ee0*/  LEA.HI.X.SX32 R197, R7, R0, 0x1, P2 ;  /* 0x0000000007c57211 */ /* 0x000fe200010f0eff */
[----:B------:R-:W-:Y:S01]  /*6ef0*/  IMAD R72, R72, 0x2, R75 ;  /* 0x0000000248487824 */ /* 0x000fe200078e024b */
[----:B------:R-:W-:Y:S01]  /*6f00*/  LEA R194, P2, R5, R142, 0x1 ;  /* 0x0000008e05c27211 */ /* 0x000fe200078408ff */
[----:B------:R-:W1:Y:S01]  /*6f10*/  S2R R141, SR_TID.X ;  /* 0x00000000008d7919 */ /* 0x000e620000002100 */
[----:B------:R-:W-:-:S02]  /*6f20*/  LEA.HI.X.SX32 R193, R73, R0, 0x1, P3 ;  /* 0x0000000049c17211 */ /* 0x000fc400018f0eff */
[----:B------:R-:W-:Y:S01]  /*6f30*/  LEA R73, R74, R72, 0x1 ;  /* 0x000000484a497211 */ /* 0x000fe200078e08ff */
[----:B------:R0:W-:Y:S01]  /*6f40*/  STL.64 [R1+0x250], R138 ;  /* 0x0002508a01007387 */ /* 0x0001e20000100a00 */
[----:B------:R-:W-:Y:S02]  /*6f50*/  LEA.HI.X.SX32 R195, R5, R0, 0x1, P2 ;  /* 0x0000000005c37211 */ /* 0x000fe400010f0eff */
[-C--:B------:R-:W-:Y:S01]  /*6f60*/  LEA R190, P2, R3, R142.reuse, 0x1 ;  /* 0x0000008e03be7211 */ /* 0x080fe200078408ff */
[----:B------:R-:W-:Y:S01]  /*6f70*/  IMAD R74, R79, 0x2, R73 ;  /* 0x000000024f4a7824 */ /* 0x000fe200078e0249 */
[----:B------:R-:W-:Y:S01]  /*6f80*/  LEA R188, P3, R70, R142, 0x1 ;  /* 0x0000008e46bc7211 */ /* 0x000fe200078608ff */
[----:B------:R-:W-:Y:S01]  /*6f90*/  BAR.SYNC.DEFER_BLOCKING 0x0 ;  /* 0x0000000000007b1d */ /* 0x000fe20000010000 */
[-C--:B------:R-:W-:Y:S01]  /*6fa0*/  LEA.HI.X.SX32 R191, R3, R0.reuse, 0x1, P2 ;  /* 0x0000000003bf7211 */ /* 0x080fe200010f0eff */
[----:B------:R-:W-:Y:S01]  /*6fb0*/  IMAD R3, R80, 0x2, R74 ;  /* 0x0000000250037824 */ /* 0x000fe200078e024a */
[----:B------:R-:W-:-:S02]  /*6fc0*/  LEA.HI.X.SX32 R189, R70, R0, 0x1, P3 ;  /* 0x0000000046bd7211 */ /* 0x000fc400018f0eff */
[-C--:B------:R-:W-:Y:S01]  /*6fd0*/  LEA R184, P2, R71, R142.reuse, 0x1 ;  /* 0x0000008e47b87211 */ /* 0x080fe200078408ff */
[----:B------:R-:W-:Y:S01]  /*6fe0*/  IMAD R70, R81, 0x2, R3 ;  /* 0x0000000251467824 */ /* 0x000fe200078e0203 */
[----:B------:R-:W-:Y:S01]  /*6ff0*/  LEA R182, P3, R76, R142, 0x1 ;  /* 0x0000008e4cb67211 */ /* 0x000fe200078608ff */
[----:B------:R-:W1:Y:S01]  /*7000*/  LDTM.x64 R4, tmem[UR10+0x80] ;  /* 0x0000800a000479ee */ /* 0x000e620008340000 */
[-C--:B------:R-:W-:Y:S01]  /*7010*/  LEA.HI.X.SX32 R185, R71, R0.reuse, 0x1, P2 ;  /* 0x0000000047b97211 */ /* 0x080fe200010f0eff */
[----:B------:R-:W-:Y:S01]  /*7020*/  IMAD R71, R82, 0x2, R70 ;  /* 0x0000000252477824 */ /* 0x000fe200078e0246 */
[----:B------:R-:W-:Y:S01]  /*7030*/  LEA.HI.X.SX32 R183, R76, R0, 0x1, P3 ;  /* 0x000000004cb77211 */ /* 0x000fe200018f0eff */
[----:B0-----:R-:W2:Y:S01]  /*7040*/  LDL.64 R138, [R1+0x48] ;  /* 0x00004800018a7983 */ /* 0x001ea20000100a00 */
[----:B------:R-:W-:Y:S02]  /*7050*/  LEA R178, P2, R68, R142, 0x1 ;  /* 0x0000008e44b27211 */ /* 0x000fe400078408ff */
[----:B------:R-:W-:-:S02]  /*7060*/  LEA R76, R83, R71, 0x1 ;  /* 0x00000047534c7211 */ /* 0x000fc400078e08ff */
[-C--:B------:R-:W-:Y:S02]  /*7070*/  LEA R186, P4, R78, R142.reuse, 0x1 ;  /* 0x0000008e4eba7211 */ /* 0x080fe400078808ff */
[----:B------:R-:W-:Y:S02]  /*7080*/  LEA R176, P3, R69, R142, 0x1 ;  /* 0x0000008e45b07211 */ /* 0x000fe400078608ff */
[-C--:B------:R-:W-:Y:S01]  /*7090*/  LEA.HI.X.SX32 R179, R68, R0.reuse, 0x1, P2 ;  /* 0x0000000044b37211 */ /* 0x080fe200010f0eff */
[----:B------:R-:W-:Y:S01]  /*70a0*/  IMAD R68, R84, 0x2, R76 ;  /* 0x0000000254447824 */ /* 0x000fe200078e024c */
[----:B------:R-:W-:Y:S02]  /*70b0*/  LEA.HI.X.SX32 R187, R78, R0, 0x1, P4 ;  /* 0x000000004ebb7211 */ /* 0x000fe400020f0eff */
[----:B------:R-:W-:Y:S02]  /*70c0*/  LEA R180, P4, R77, R142, 0x1 ;  /* 0x0000008e4db47211 */ /* 0x000fe400078808ff */
[----:B------:R-:W-:Y:S01]  /*70d0*/  LEA.HI.X.SX32 R177, R69, R0, 0x1, P3 ;  /* 0x0000000045b17211 */ /* 0x000fe200018f0eff */
[----:B------:R-:W-:Y:S01]  /*70e0*/  IMAD R69, R85, 0x2, R68 ;  /* 0x0000000255457824 */ /* 0x000fe200078e0244 */
[----:B------:R-:W-:-:S02]  /*70f0*/  LEA R170, P3, R73, R142, 0x1 ;  /* 0x0000008e49aa7211 */ /* 0x000fc400078608ff */
[----:B------:R-:W-:Y:S01]  /*7100*/  LEA.HI.X.SX32 R181, R77, R0, 0x1, P4 ;  /* 0x000000004db57211 */ /* 0x000fe200020f0eff */
[----:B-1----:R-:W-:Y:S01]  /*7110*/  FMUL R117, R4, UR66 ;  /* 0x0000004204757c20 */ /* 0x002fe20008400000 */
[----:B------:R-:W-:Y:S01]  /*7120*/  LEA R174, P4, R75, R142, 0x1 ;  /* 0x0000008e4bae7211 */ /* 0x000fe200078808ff */
[----:B------:R-:W-:Y:S01]  /*7130*/  FMUL R26, R26, UR66 ;  /* 0x000000421a1a7c20 */ /* 0x000fe20008400000 */
[----:B------:R-:W-:Y:S01]  /*7140*/  LEA.HI.X.SX32 R171, R73, R0, 0x1, P3 ;  /* 0x0000000049ab7211 */ /* 0x000fe200018f0eff */
[----:B------:R-:W-:Y:S01]  /*7150*/  IMAD R73, R86, 0x2, R69 ;  /* 0x0000000256497824 */ /* 0x000fe200078e0245 */
[----:B------:R-:W-:Y:S01]  /*7160*/  LEA R172, P2, R72, R142, 0x1 ;  /* 0x0000008e48ac7211 */ /* 0x000fe200078408ff */
[----:B------:R-:W-:Y:S01]  /*7170*/  FMUL R27, R27, UR66 ;  /* 0x000000421b1b7c20 */ /* 0x000fe20008400000 */
[----:B------:R-:W-:Y:S01]  /*7180*/  LEA.HI.X.SX32 R175, R75, R0, 0x1, P4 ;  /* 0x000000004baf7211 */ /* 0x000fe200020f0eff */
[----:B------:R-:W-:Y:S01]  /*7190*/  FMUL R28, R28, UR66 ;  /* 0x000000421c1c7c20 */ /* 0x000fe20008400000 */
[----:B------:R-:W-:Y:S01]  /*71a0*/  LEA R168, P4, R74, R142, 0x1 ;  /* 0x0000008e4aa87211 */ /* 0x000fe200078808ff */
[----:B------:R-:W-:Y:S01]  /*71b0*/  FMUL R29, R29, UR66 ;  /* 0x000000421d1d7c20 */ /* 0x000fe20008400000 */
[----:B------:R-:W-:Y:S01]  /*71c0*/  LEA.HI.X.SX32 R173, R72, R0, 0x1, P2 ;  /* 0x0000000048ad7211 */ /* 0x000fe200010f0eff */
[----:B------:R-:W-:Y:S01]  /*71d0*/  FMUL R30, R30, UR66 ;  /* 0x000000421e1e7c20 */ /* 0x000fe20008400000 */
[----:B------:R-:W-:Y:S01]  /*71e0*/  LEA R166, P2, R3, R142, 0x1 ;  /* 0x0000008e03a67211 */ /* 0x000fe200078408ff */
[----:B------:R-:W-:Y:S01]  /*71f0*/  FMUL R31, R31, UR66 ;  /* 0x000000421f1f7c20 */ /* 0x000fe20008400000 */
[----:B------:R-:W-:Y:S01]  /*7200*/  LEA R72, R87, R73, 0x1 ;  /* 0x0000004957487211 */ /* 0x000fe200078e08ff */
[----:B------:R-:W-:Y:S01]  /*7210*/  FMUL R32, R32, UR66 ;  /* 0x0000004220207c20 */ /* 0x000fe20008400000 */
[----:B------:R-:W-:Y:S01]  /*7220*/  LEA.HI.X.SX32 R169, R74, R0, 0x1, P4 ;  /* 0x000000004aa97211 */ /* 0x000fe200020f0eff */
[----:B------:R-:W-:Y:S01]  /*7230*/  FMUL R33, R33, UR66 ;  /* 0x0000004221217c20 */ /* 0x000fe20008400000 */
[-C--:B------:R-:W-:Y:S01]  /*7240*/  LEA R162, P4, R71, R142.reuse, 0x1 ;  /* 0x0000008e47a27211 */ /* 0x080fe200078808ff */
[----:B------:R-:W-:Y:S01]  /*7250*/  FMUL R37, R37, UR66 ;  /* 0x0000004225257c20 */ /* 0x000fe20008400000 */
[----:B------:R-:W-:Y:S01]  /*7260*/  LEA R164, P3, R70, R142, 0x1 ;  /* 0x0000008e46a47211 */ /* 0x000fe200078608ff */
[----:B------:R-:W-:Y:S01]  /*7270*/  FMUL R116, R44, UR66 ;  /* 0x000000422c747c20 */ /* 0x000fe20008400000 */
[-C--:B------:R-:W-:Y:S01]  /*7280*/  LEA.HI.X.SX32 R167, R3, R0.reuse, 0x1, P2 ;  /* 0x0000000003a77211 */ /* 0x080fe200010f0eff */
[----:B------:R-:W-:Y:S01]  /*7290*/  IMAD R3, R88, 0x2, R72 ;  /* 0x0000000258037824 */ /* 0x000fe200078e0248 */
[-C--:B------:R-:W-:Y:S01]  /*72a0*/  LEA.HI.X.SX32 R163, R71, R0.reuse, 0x1, P4 ;  /* 0x0000000047a37211 */ /* 0x080fe200020f0eff */
[----:B------:R-:W-:Y:S01]  /*72b0*/  FMUL R71, R40, UR66 ;  /* 0x0000004228477c20 */ /* 0x000fe20008400000 */
[----:B------:R-:W-:Y:S01]  /*72c0*/  LEA.HI.X.SX32 R165, R70, R0, 0x1, P3 ;  /* 0x0000000046a57211 */ /* 0x000fe200018f0eff */
[----:B------:R-:W-:Y:S01]  /*72d0*/  IMAD R70, R89, 0x2, R3 ;  /* 0x0000000259467824 */ /* 0x000fe200078e0203 */
[-C--:B------:R-:W-:Y:S01]  /*72e0*/  LEA R156, P4, R69, R142.reuse, 0x1 ;  /* 0x0000008e459c7211 */ /* 0x080fe200078808ff */
[----:B------:R-:W-:Y:S01]  /*72f0*/  FMUL R115, R45, UR66 ;  /* 0x000000422d737c20 */ /* 0x000fe20008400000 */
        /* <DEDUP_REMOVED lines=20> */
[----:B------:R-:W-:Y:S01]  /*7440*/  LOP3.LUT P6, RZ, R141, 0x7f, RZ, 0xc0, !PT ;  /* 0x0000007f8dff7812 */ /* 0x000fe200078cc0ff */
[----:B------:R-:W-:Y:S01]  /*7450*/  FMUL R54, R54, UR66 ;  /* 0x0000004236367c20 */ /* 0x000fe20008400000 */
[-C--:B------:R-:W-:Y:S01]  /*7460*/  LEA.HI.X.SX32 R155, R73, R0.reuse, 0x1, P2 ;  /* 0x00000000499b7211 */ /* 0x080fe200010f0eff */
[----:B------:R-:W-:Y:S01]  /*7470*/  FMUL R73, R43, UR66 ;  /* 0x000000422b497c20 */ /* 0x000fe20008400000 */
[----:B------:R-:W-:Y:S01]  /*7480*/  LEA.HI.X.SX32 R153, R72, R0, 0x1, P3 ;  /* 0x0000000048997211 */ /* 0x000fe200018f0eff */
[----:B------:R-:W-:Y:S01]  /*7490*/  FMUL R72, R41, UR66 ;  /* 0x0000004229487c20 */ /* 0x000fe20008400000 */
[-C--:B------:R-:W-:Y:S01]  /*74a0*/  LEA R148, P2, R70, R142.reuse, 0x1 ;  /* 0x0000008e46947211 */ /* 0x080fe200078408ff */
[----:B------:R-:W-:Y:S01]  /*74b0*/  FMUL R41, R42, UR66 ;  /* 0x000000422a297c20 */ /* 0x000fe20008400000 */
[-C--:B------:R-:W-:Y:S01]  /*74c0*/  LEA R146, P3, R69, R142.reuse, 0x1 ;  /* 0x0000008e45927211 */ /* 0x080fe200078608ff */
[----:B------:R-:W-:Y:S01]  /*74d0*/  FMUL R55, R55, UR66 ;  /* 0x0000004237377c20 */ /* 0x000fe20008400000 */
[-C--:B------:R-:W-:Y:S01]  /*74e0*/  LEA R144, P4, R68, R142.reuse, 0x1 ;  /* 0x0000008e44907211 */ /* 0x080fe200078808ff */
[----:B------:R-:W-:Y:S01]  /*74f0*/  FMUL R56, R56, UR66 ;  /* 0x0000004238387c20 */ /* 0x000fe20008400000 */
[----:B------:R-:W-:Y:S01]  /*7500*/  LEA R142, P5, R3, R142, 0x1 ;  /* 0x0000008e038e7211 */ /* 0x000fe200078a08ff */
[----:B------:R-:W0:Y:S01]  /*7510*/  @!P6 SYNCS.CCTL.IV [UR8+0xc000] ;  /* 0x00c00000ff00e9b1 */ /* 0x000e220008000008 */
[-C--:B------:R-:W-:Y:S01]  /*7520*/  LEA.HI.X.SX32 R149, R70, R0.reuse, 0x1, P2 ;  /* 0x0000000046957211 */ /* 0x080fe200010f0eff */
[----:B------:R-:W-:Y:S01]  /*7530*/  NOP ;  /* 0x0000000000007918 */ /* 0x000fe20000000000 */
[-C--:B------:R-:W-:Y:S01]  /*7540*/  LEA.HI.X.SX32 R147, R69, R0.reuse, 0x1, P3 ;  /* 0x0000000045937211 */ /* 0x080fe200018f0eff */
[----:B------:R-:W-:Y:S01]  /*7550*/  FMUL R70, R38, UR66 ;  /* 0x0000004226467c20 */ /* 0x000fe20008400000 */
[-C--:B------:R-:W-:Y:S01]  /*7560*/  LEA.HI.X.SX32 R145, R68, R0.reuse, 0x1, P4 ;  /* 0x0000000044917211 */ /* 0x080fe200020f0eff */
[----:B------:R-:W-:Y:S01]  /*7570*/  FMUL R68, R5, UR66 ;  /* 0x0000004205447c20 */ /* 0x000fe20008400000 */
[----:B------:R-:W-:Y:S01]  /*7580*/  LEA.HI.X.SX32 R143, R3, R0, 0x1, P5 ;  /* 0x00000000038f7211 */ /* 0x000fe200028f0eff */
[----:B------:R-:W-:Y:S01]  /*7590*/  FMUL R0, R6, UR66 ;  /* 0x0000004206007c20 */ /* 0x000fe20008400000 */
[----:B------:R-:W-:Y:S01]  /*75a0*/  PRMT R84, RZ, 0x7610, R84 ;  /* 0x00007610ff547816 */ /* 0x000fe20000000054 */
[----:B------:R-:W-:Y:S01]  /*75b0*/  FMUL R5, R7, UR66 ;  /* 0x0000004207057c20 */ /* 0x000fe20008400000 */
[C---:B------:R-:W-:Y:S01]  /*75c0*/  ISETP.GT.AND P4, PT, R135.reuse, RZ, PT ;  /* 0x000000ff8700720c */ /* 0x040fe20003f84270 */
[----:B------:R-:W-:Y:S01]  /*75d0*/  FMUL R6, R8, UR66 ;  /* 0x0000004208067c20 */ /* 0x000fe20008400000 */
[----:B------:R-:W-:Y:S01]  /*75e0*/  ISETP.GT.AND P2, PT, R135, 0x1, PT ;  /* 0x000000018700780c */ /* 0x000fe20003f44270 */
[----:B------:R-:W-:Y:S01]  /*75f0*/  FMUL R7, R9, UR66 ;  /* 0x0000004209077c20 */ /* 0x000fe20008400000 */
[----:B------:R-:W-:Y:S01]  /*7600*/  ISETP.GT.AND P5, PT, R135, 0x2, PT ;  /* 0x000000028700780c */ /* 0x000fe20003fa4270 */
[----:B------:R-:W-:Y:S01]  /*7610*/  FMUL R8, R10, UR66 ;  /* 0x000000420a087c20 */ /* 0x000fe20008400000 */
[----:B------:R-:W-:Y:S01]  /*7620*/  FSEL R4, R68, -INF , P4 ;  /* 0xff80000044047808 */ /* 0x000fe20002000000 */
[----:B------:R-:W-:Y:S01]  /*7630*/  FMUL R9, R11, UR66 ;  /* 0x000000420b097c20 */ /* 0x000fe20008400000 */
[----:B------:R-:W-:Y:S01]  /*7640*/  FSEL R0, R0, -INF , P2 ;  /* 0xff80000000007808 */ /* 0x000fe20001000000 */
[----:B------:R-:W-:Y:S01]  /*7650*/  FMUL R10, R12, UR66 ;  /* 0x000000420c0a7c20 */ /* 0x000fe20008400000 */
[----:B------:R-:W-:Y:S01]  /*7660*/  ISETP.GT.AND P4, PT, R135, 0x3, PT ;  /* 0x000000038700780c */ /* 0x000fe20003f84270 */
[----:B------:R-:W-:Y:S01]  /*7670*/  FMUL R12, R13, UR66 ;  /* 0x000000420d0c7c20 */ /* 0x000fe20008400000 */
[----:B------:R-:W-:Y:S01]  /*7680*/  ISETP.GT.AND P2, PT, R135, 0x4, PT ;  /* 0x000000048700780c */ /* 0x000fe20003f44270 */
[----:B------:R-:W-:Y:S01]  /*7690*/  FMUL R13, R14, UR66 ;  /* 0x000000420e0d7c20 */ /* 0x000fe20008400000 */
[----:B------:R-:W-:Y:S01]  /*76a0*/  FSEL R5, R5, -INF , P5 ;  /* 0xff80000005057808 */ /* 0x000fe20002800000 */
        /* <DEDUP_REMOVED lines=31> */
[C---:B------:R-:W-:Y:S01]  /*78a0*/  ISETP.GT.AND P4, PT, R135.reuse, 0xc, PT ;  /* 0x0000000c8700780c */ /* 0x040fe20003f84270 */
        /* <DEDUP_REMOVED lines=19> */
[----:B------:R-:W-:-:S02]  /*79e0*/  FSEL R19, R19, -INF , P4 ;  /* 0xff80000013137808 */ /* 0x000fc40002000000 */
[----:B------:R-:W-:Y:S02]  /*79f0*/  FSEL R20, R20, -INF , P2 ;  /* 0xff80000014147808 */ /* 0x000fe40001000000 */
[C---:B------:R-:W-:Y:S02]  /*7a00*/  ISETP.GT.AND P4, PT, R135.reuse, 0x12, PT ;  /* 0x000000128700780c */ /* 0x040fe40003f84270 */
[----:B------:R-:W-:Y:S02]  /*7a10*/  ISETP.GT.AND P2, PT, R135, 0x13, PT ;  /* 0x000000138700780c */ /* 0x000fe40003f44270 */
[----:B------:R-:W-:Y:S02]  /*7a20*/  FSEL R21, R21, -INF , P5 ;  /* 0xff80000015157808 */ /* 0x000fe40002800000 */
[----:B------:R-:W-:Y:S02]  /*7a30*/  ISETP.GT.AND P5, PT, R135, 0x14, PT ;  /* 0x000000148700780c */ /* 0x000fe40003fa4270 */
[----:B------:R-:W-:-:S02]  /*7a40*/  FSEL R22, R22, -INF , P4 ;  /* 0xff80000016167808 */ /* 0x000fc40002000000 */
[----:B------:R-:W-:Y:S02]  /*7a50*/  FSEL R23, R23, -INF , P2 ;  /* 0xff80000017177808 */ /* 0x000fe40001000000 */
[C---:B------:R-:W-:Y:S02]  /*7a60*/  ISETP.GT.AND P4, PT, R135.reuse, 0x15, PT ;  /* 0x000000158700780c */ /* 0x040fe40003f84270 */
[C---:B------:R-:W-:Y:S02]  /*7a70*/  ISETP.GT.AND P2, PT, R135.reuse, 0x16, PT ;  /* 0x000000168700780c */ /* 0x040fe40003f44270 */
        /* <DEDUP_REMOVED lines=17> */
[----:B------:R-:W-:Y:S02]  /*7b90*/  ISETP.GT.AND P2, PT, R135, 0x1f, PT ;  /* 0x0000001f8700780c */ /* 0x000fe40003f44270 */
[----:B------:R-:W-:Y:S02]  /*7ba0*/  FSEL R35, R25, -INF , P5 ;  /* 0xff80000019237808 */ /* 0x000fe40002800000 */
[----:B------:R-:W-:Y:S02]  /*7bb0*/  PLOP3.LUT P3, PT, PT, PT, UP2, 0x80, 0x8 ;  /* 0x000000000008781c */ /* 0x000fe40003f6f028 */
[----:B------:R-:W-:-:S02]  /*7bc0*/  ISETP.GT.AND P5, PT, R135, 0x20, PT ;  /* 0x000000208700780c */ /* 0x000fc40003fa4270 */
[----:B------:R-:W-:Y:S02]  /*7bd0*/  FSEL R36, R11, -INF , P4 ;  /* 0xff8000000b247808 */ /* 0x000fe40002000000 */
[----:B------:R-:W-:Y:S02]  /*7be0*/  FSEL R38, R3, -INF , P2 ;  /* 0xff80000003267808 */ /* 0x000fe40001000000 */
[C---:B------:R-:W-:Y:S02]  /*7bf0*/  ISETP.GT.AND P4, PT, R135.reuse, 0x21, PT ;  /* 0x000000218700780c */ /* 0x040fe40003f84270 */
[----:B------:R-:W-:Y:S02]  /*7c00*/  ISETP.GT.AND P2, PT, R135, 0x22, PT ;  /* 0x000000228700780c */ /* 0x000fe40003f44270 */
[----:B------:R-:W-:Y:S02]  /*7c10*/  FSEL R11, R117, -INF , P3 ;  /* 0xff800000750b7808 */ /* 0x000fe40001800000 */
[----:B------:R-:W-:-:S02]  /*7c20*/  FSEL R39, R37, -INF , P5 ;  /* 0xff80000025277808 */ /* 0x000fc40002800000 */
[C---:B------:R-:W-:Y:S02]  /*7c30*/  ISETP.GT.AND P3, PT, R135.reuse, 0x23, PT ;  /* 0x000000238700780c */ /* 0x040fe40003f64270 */
[----:B------:R-:W-:Y:S02]  /*7c40*/  ISETP.GT.AND P5, PT, R135, 0x24, PT ;  /* 0x000000248700780c */ /* 0x000fe40003fa4270 */
[----:B------:R-:W-:Y:S02]  /*7c50*/  FSEL R40, R70, -INF , P4 ;  /* 0xff80000046287808 */ /* 0x000fe40002000000 */
[----:B------:R-:W-:Y:S02]  /*7c60*/  FSEL R42, R69, -INF , P2 ;  /* 0xff800000452a7808 */ /* 0x000fe40001000000 */
[C---:B------:R-:W-:Y:S02]  /*7c70*/  ISETP.GT.AND P4, PT, R135.reuse, 0x25, PT ;  /* 0x000000258700780c */ /* 0x040fe40003f84270 */
        /* <DEDUP_REMOVED lines=11> */
[----:B------:R-:W-:Y:S02]  /*7d30*/  FSEL R115, R46, -INF , P4 ;  /* 0xff8000002e737808 */ /* 0x000fe40002000000 */
[----:B------:R-:W-:Y:S01]  /*7d40*/  FSEL R116, R47, -INF , P2 ;  /* 0xff8000002f747808 */ /* 0x000fe20001000000 */
[----:B----4-:R-:W5:Y:S01]  /*7d50*/  @P0 LDG.E.U16 R84, desc[UR20][R136.64] ;  /* 0x0000001488540981 */ /* 0x010f62000c1e1500 */
[----:B------:R-:W-:-:S02]  /*7d60*/  PRMT R83, RZ, 0x7610, R83 ;  /* 0x00007610ff537816 */ /* 0x000fc40000000053 */
[----:B------:R-:W-:Y:S01]  /*7d70*/  PRMT R93, RZ, 0x7610, R93 ;  /* 0x00007610ff5d7816 */ /* 0x000fe2000000005d */
[----:B------:R-:W4:Y:S01]  /*7d80*/  LDL.64 R46, [R1+0x8] ;  /* 0x00000800012e7983 */ /* 0x000f220000100a00 */
[----:B------:R-:W-:Y:S02]  /*7d90*/  PRMT R94, RZ, 0x7610, R94 ;  /* 0x00007610ff5e7816 */ /* 0x000fe4000000005e */
[----:B------:R-:W-:Y:S01]  /*7da0*/  PRMT R82, RZ, 0x7610, R82 ;  /* 0x00007610ff527816 */ /* 0x000fe20000000052 */
[----:B---3--:R-:W5:Y:S01]  /*7db0*/  @P0 LDG.E.U16 R83, desc[UR20][R248.64] ;  /* 0x00000014f8530981 */ /* 0x008f62000c1e1500 */
[----:B------:R-:W-:Y:S02]  /*7dc0*/  PRMT R92, RZ, 0x7610, R92 ;  /* 0x00007610ff5c7816 */ /* 0x000fe4000000005c */
[----:B------:R-:W-:Y:S01]  /*7dd0*/  FMNMX3 R3, R11, R4, R0, !PT ;  /* 0x000000040b037276 */ /* 0x000fe20007800000 */
[----:B------:R-:W3:Y:S01]  /*7de0*/  LDL.64 R136, [R1+0x28] ;  /* 0x0000280001887983 */ /* 0x000ee20000100a00 */
[----:B------:R-:W-:-:S02]  /*7df0*/  ISETP.GT.AND P3, PT, R135, 0x2b, PT ;  /* 0x0000002b8700780c */ /* 0x000fc40003f64270 */
[----:B------:R-:W-:Y:S01]  /*7e00*/  FMNMX3 R3, R3, R5, R6, !PT ;  /* 0x0000000503037276 */ /* 0x000fe20007800006 */
[----:B--2---:R-:W5:Y:S01]  /*7e10*/  @P0 LDG.E.U16 R82, desc[UR20][R250.64] ;  /* 0x00000014fa520981 */ /* 0x004f62000c1e1500 */
[----:B------:R-:W-:Y:S02]  /*7e20*/  ISETP.GT.AND P5, PT, R135, 0x2c, PT ;  /* 0x0000002c8700780c */ /* 0x000fe40003fa4270 */
[----:B------:R-:W-:Y:S01]  /*7e30*/  FMNMX3 R3, R3, R7, R8, !PT ;  /* 0x0000000703037276 */ /* 0x000fe20007800008 */
[----:B------:R-:W2:Y:S01]  /*7e40*/  LDL.64 R248, [R1+0x40] ;  /* 0x0000400001f87983 */ /* 0x000ea20000100a00 */
[----:B------:R-:W-:Y:S02]  /*7e50*/  ISETP.GT.AND P4, PT, R135, 0x2d, PT ;  /* 0x0000002d8700780c */ /* 0x000fe40003f84270 */
[----:B------:R-:W-:Y:S02]  /*7e60*/  FMNMX3 R3, R3, R9, R10, !PT ;  /* 0x0000000903037276 */ /* 0x000fe4000780000a */
[----:B------:R-:W-:Y:S01]  /*7e70*/  FSEL R117, R48, -INF , P3 ;  /* 0xff80000030757808 */ /* 0x000fe20001800000 */
[----:B------:R-:W2:Y:S01]  /*7e80*/  LDL.64 R250, [R1+0x38] ;  /* 0x0000380001fa7983 */ /* 0x000ea20000100a00 */
[----:B------:R-:W-:-:S02]  /*7e90*/  FMNMX3 R3, R3, R12, R13, !PT ;  /* 0x0000000c03037276 */ /* 0x000fc4000780000d */
[----:B------:R-:W-:Y:S01]  /*7ea0*/  ISETP.GT.AND P2, PT, R135, 0x2e, PT ;  /* 0x0000002e8700780c */ /* 0x000fe20003f44270 */
[----:B------:R-:W5:Y:S01]  /*7eb0*/  @P0 LDG.E.U16 R94, desc[UR20][R138.64] ;  /* 0x000000148a5e0981 */ /* 0x000f62000c1e1500 */
[----:B------:R-:W-:Y:S02]  /*7ec0*/  FMNMX3 R3, R3, R14, R15, !PT ;  /* 0x0000000e03037276 */ /* 0x000fe4000780000f */
[----:B------:R-:W-:Y:S02]  /*7ed0*/  ISETP.GT.AND P3, PT, R135, 0x2f, PT ;  /* 0x0000002f8700780c */ /* 0x000fe40003f64270 */
[----:B------:R-:W-:Y:S02]  /*7ee0*/  FMNMX3 R3, R3, R16, R17, !PT ;  /* 0x0000001003037276 */ /* 0x000fe40007800011 */
[----:B------:R-:W-:Y:S02]  /*7ef0*/  FSEL R118, R49, -INF , P5 ;  /* 0xff80000031767808 */ /* 0x000fe40002800000 */
[----:B------:R-:W-:Y:S01]  /*7f00*/  FMNMX3 R3, R3, R18, R19, !PT ;  /* 0x0000001203037276 */ /* 0x000fe20007800013 */
[----:B------:R-:W2:Y:S01]  /*7f10*/  LDL.64 R138, [R1] ;  /* 0x00000000018a7983 */ /* 0x000ea20000100a00 */
[----:B------:R-:W-:-:S02]  /*7f20*/  FSEL R119, R50, -INF , P4 ;  /* 0xff80000032777808 */ /* 0x000fc40002000000 */
[----:B------:R-:W-:Y:S02]  /*7f30*/  FMNMX3 R3, R3, R20, R21, !PT ;  /* 0x0000001403037276 */ /* 0x000fe40007800015 */
[----:B------:R-:W-:Y:S02]  /*7f40*/  ISETP.GT.AND P5, PT, R135, 0x30, PT ;  /* 0x000000308700780c */ /* 0x000fe40003fa4270 */
[----:B------:R-:W-:Y:S02]  /*7f50*/  FMNMX3 R3, R3, R22, R23, !PT ;  /* 0x0000001603037276 */ /* 0x000fe40007800017 */
[----:B------:R-:W-:Y:S02]  /*7f60*/  ISETP.GT.AND P4, PT, R135, 0x31, PT ;  /* 0x000000318700780c */ /* 0x000fe40003f84270 */
[----:B------:R-:W-:Y:S02]  /*7f70*/  FMNMX3 R3, R3, R24, R26, !PT ;  /* 0x0000001803037276 */ /* 0x000fe4000780001a */
[----:B------:R-:W-:-:S02]  /*7f80*/  FSEL R120, R51, -INF , P2 ;  /* 0xff80000033787808 */ /* 0x000fc40001000000 */
[----:B------:R-:W-:Y:S02]  /*7f90*/  FMNMX3 R3, R3, R27, R28, !PT ;  /* 0x0000001b03037276 */ /* 0x000fe4000780001c */
[----:B------:R-:W-:Y:S02]  /*7fa0*/  FSEL R121, R52, -INF , P3 ;  /* 0xff80000034797808 */ /* 0x000fe40001800000 */
[----:B------:R-:W-:Y:S02]  /*7fb0*/  FMNMX3 R3, R3, R29, R30, !PT ;  /* 0x0000001d03037276 */ /* 0x000fe4000780001e */
[----:B------:R-:W-:Y:S02]  /*7fc0*/  ISETP.GT.AND P2, PT, R135, 0x32, PT ;  /* 0x000000328700780c */ /* 0x000fe40003f44270 */
[----:B------:R-:W-:Y:S02]  /*7fd0*/  FMNMX3 R3, R3, R31, R32, !PT ;  /* 0x0000001f03037276 */ /* 0x000fe40007800020 */
[----:B------:R-:W-:-:S02]  /*7fe0*/  ISETP.GT.AND P3, PT, R135, 0x33, PT ;  /* 0x000000338700780c */ /* 0x000fc40003f64270 */
[----:B------:R-:W-:Y:S02]  /*7ff0*/  FMNMX3 R3, R3, R34, R35, !PT ;  /* 0x0000002203037276 */ /* 0x000fe40007800023 */
[----:B------:R-:W-:Y:S02]  /*8000*/  FSEL R122, R53, -INF , P5 ;  /* 0xff800000357a7808 */ /* 0x000fe40002800000 */
[----:B------:R-:W-:Y:S02]  /*8010*/  FMNMX3 R3, R3, R36, R38, !PT ;  /* 0x0000002403037276 */ /* 0x000fe40007800026 */
[----:B------:R-:W-:Y:S02]  /*8020*/  FSEL R123, R54, -INF , P4 ;  /* 0xff800000367b7808 */ /* 0x000fe40002000000 */
[----:B------:R-:W-:Y:S02]  /*8030*/  FMNMX3 R3, R3, R39, R40, !PT ;  /* 0x0000002703037276 */ /* 0x000fe40007800028 */
[----:B------:R-:W-:-:S02]  /*8040*/  ISETP.GT.AND P5, PT, R135, 0x34, PT ;  /* 0x000000348700780c */ /* 0x000fc40003fa4270 */
[----:B------:R-:W-:Y:S02]  /*8050*/  FMNMX3 R3, R3, R42, R43, !PT ;  /* 0x0000002a03037276 */ /* 0x000fe4000780002b */
[----:B------:R-:W-:Y:S02]  /*8060*/  ISETP.GT.AND P4, PT, R135, 0x35, PT ;  /* 0x000000358700780c */ /* 0x000fe40003f84270 */
[----:B------:R-:W-:Y:S02]  /*8070*/  FMNMX3 R3, R3, R44, R45, !PT ;  /* 0x0000002c03037276 */ /* 0x000fe4000780002d */
[----:B------:R-:W-:Y:S02]  /*8080*/  FSEL R124, R55, -INF , P2 ;  /* 0xff800000377c7808 */ /* 0x000fe40001000000 */
[----:B------:R-:W-:Y:S02]  /*8090*/  FMNMX3 R3, R3, R71, R72, !PT ;  /* 0x0000004703037276 */ /* 0x000fe40007800048 */
        /* <DEDUP_REMOVED lines=13> */
[----:B------:R-:W-:Y:S02]  /*8170*/  FSEL R128, R59, -INF , P2 ;  /* 0xff8000003b807808 */ /* 0x000fe40001000000 */
[----:B------:R-:W-:Y:S02]  /*8180*/  FSEL R129, R60, -INF , P3 ;  /* 0xff8000003c817808 */ /* 0x000fe40001800000 */
[----:B------:R-:W-:Y:S02]  /*8190*/  FMNMX3 R3, R3, R126, R127, !PT ;  /* 0x0000007e03037276 */ /* 0x000fe4000780007f */
[C---:B------:R-:W-:Y:S02]  /*81a0*/  ISETP.GT.AND P2, PT, R135.reuse, 0x3a, PT ;  /* 0x0000003a8700780c */ /* 0x040fe40003f44270 */
[----:B------:R-:W-:Y:S02]  /*81b0*/  ISETP.GT.AND P3, PT, R135, 0x3b, PT ;  /* 0x0000003b8700780c */ /* 0x000fe40003f64270 */
[----:B------:R-:W-:-:S02]  /*81c0*/  FSEL R130, R61, -INF , P5 ;  /* 0xff8000003d827808 */ /* 0x000fc40002800000 */
[----:B------:R-:W-:Y:S02]  /*81d0*/  FSEL R132, R62, -INF , P4 ;  /* 0xff8000003e847808 */ /* 0x000fe40002000000 */
[----:B------:R-:W-:Y:S02]  /*81e0*/  FMNMX3 R3, R3, R128, R129, !PT ;  /* 0x0000008003037276 */ /* 0x000fe40007800081 */
[C---:B------:R-:W-:Y:S02]  /*81f0*/  ISETP.GT.AND P5, PT, R135.reuse, 0x3c, PT ;  /* 0x0000003c8700780c */ /* 0x040fe40003fa4270 */
[----:B------:R-:W-:Y:S02]  /*8200*/  ISETP.GT.AND P4, PT, R135, 0x3d, PT ;  /* 0x0000003d8700780c */ /* 0x000fe40003f84270 */
[----:B------:R-:W-:Y:S02]  /*8210*/  FSEL R134, R63, -INF , P2 ;  /* 0xff8000003f867808 */ /* 0x000fe40001000000 */
[----:B------:R-:W-:-:S02]  /*8220*/  FSEL R131, R64, -INF , P3 ;  /* 0xff80000040837808 */ /* 0x000fc40001800000 */
[----:B------:R-:W-:Y:S02]  /*8230*/  FMNMX3 R3, R3, R130, R132, !PT ;  /* 0x0000008203037276 */ /* 0x000fe40007800084 */
[----:B------:R-:W-:Y:S02]  /*8240*/  ISETP.GT.AND P2, PT, R135, 0x3e, PT ;  /* 0x0000003e8700780c */ /* 0x000fe40003f44270 */
[----:B------:R-:W-:Y:S02]  /*8250*/  FSEL R133, R65, -INF , P5 ;  /* 0xff80000041857808 */ /* 0x000fe40002800000 */
[----:B------:R-:W-:Y:S02]  /*8260*/  FSEL R140, R66, -INF , P4 ;  /* 0xff800000428c7808 */ /* 0x000fe40002000000 */
[----:B------:R-:W-:Y:S02]  /*8270*/  FMNMX3 R3, R3, R134, R131, !PT ;  /* 0x0000008603037276 */ /* 0x000fe40007800083 */
[----:B------:R-:W-:-:S02]  /*8280*/  FSEL R141, R67, -INF , P2 ;  /* 0xff800000438d7808 */ /* 0x000fc40001000000 */
[----:B------:R-:W-:Y:S02]  /*8290*/  FMNMX3 R3, R3, R133, R140, !PT ;  /* 0x0000008503037276 */ /* 0x000fe4000780008c */
[----:B------:R-:W-:Y:S02]  /*82a0*/  PRMT R104, RZ, 0x7610, R104 ;  /* 0x00007610ff687816 */ /* 0x000fe40000000068 */
[----:B------:R-:W-:Y:S02]  /*82b0*/  FMNMX3 R3, R3, -INF , R141, !PT ;  /* 0xff80000003037876 */ /* 0x000fe4000780008d */
[----:B------:R-:W-:Y:S02]  /*82c0*/  PRMT R103, RZ, 0x7610, R103 ;  /* 0x00007610ff677816 */ /* 0x000fe40000000067 */
[----:B------:R-:W-:Y:S01]  /*82d0*/  PRMT R102, RZ, 0x7610, R102 ;  /* 0x00007610ff667816 */ /* 0x000fe20000000066 */
[----:B------:R-:W-:Y:S01]  /*82e0*/  FADD R11, R11, -R3 ;  /* 0x800000030b0b7221 */ /* 0x000fe20000000000 */
[----:B------:R-:W-:-:S02]  /*82f0*/  PRMT R81, RZ, 0x7610, R81 ;  /* 0x00007610ff517816 */ /* 0x000fc40000000051 */
[----:B------:R-:W-:Y:S02]  /*8300*/  PRMT R80, RZ, 0x7610, R80 ;  /* 0x00007610ff507816 */ /* 0x000fe40000000050 */
[----:B------:R-:W-:Y:S02]  /*8310*/  PRMT R79, RZ, 0x7610, R79 ;  /* 0x00007610ff4f7816 */ /* 0x000fe4000000004f */
[----:B------:R-:W-:Y:S02]  /*8320*/  PRMT R78, RZ, 0x7610, R78 ;  /* 0x00007610ff4e7816 */ /* 0x000fe4000000004e */
[----:B------:R-:W-:Y:S02]  /*8330*/  PRMT R77, RZ, 0x7610, R77 ;  /* 0x00007610ff4d7816 */ /* 0x000fe4000000004d */
[----:B------:R-:W-:Y:S02]  /*8340*/  PRMT R76, RZ, 0x7610, R76 ;  /* 0x00007610ff4c7816 */ /* 0x000fe4000000004c */
        /* <DEDUP_REMOVED lines=25> */
[----:B------:R-:W-:Y:S01]  /*84e0*/  PRMT R105, RZ, 0x7610, R105 ;  /* 0x00007610ff697816 */ /* 0x000fe20000000069 */
[----:B----4-:R-:W5:Y:S04]  /*84f0*/  @P0 LDG.E.U16 R92, desc[UR20][R46.64] ;  /* 0x000000142e5c0981 */ /* 0x010f68000c1e1500 */
[----:B---3--:R-:W5:Y:S04]  /*8500*/  @P0 LDG.E.U16 R93, desc[UR20][R136.64] ;  /* 0x00000014885d0981 */ /* 0x008f68000c1e1500 */
[----:B------:R-:W3:Y:S01]  /*8510*/  LDL.64 R46, [R1+0x18] ;  /* 0x00001800012e7983 */ /* 0x000ee20000100a00 */
[----:B------:R-:W-:Y:S01]  /*8520*/  FMUL R11, R11, 1.4426950216293334961 ;  /* 0x3fb8aa3b0b0b7820 */ /* 0x000fe20000400000 */
[--C-:B------:R-:W-:Y:S01]  /*8530*/  FADD R6, R6, -R3.reuse ;  /* 0x8000000306067221 */ /* 0x100fe20000000000 */
[--C-:B------:R-:W-:Y:S01]  /*8540*/  FADD R8, R8, -R3.reuse ;  /* 0x8000000308087221 */ /* 0x100fe20000000000 */
[----:B------:R-:W-:Y:S01]  /*8550*/  FADD R10, R10, -R3 ;  /* 0x800000030a0a7221 */ /* 0x000fe20000000000 */
[----:B--2---:R-:W5:Y:S04]  /*8560*/  @P0 LDG.E.U16 R104, desc[UR20][R248.64] ;  /* 0x00000014f8680981 */ /* 0x004f68000c1e1500 */
[----:B------:R-:W2:Y:S01]  /*8570*/  LDL.64 R136, [R1+0x20] ;  /* 0x0000200001887983 */ /* 0x000ea20000100a00 */
[----:B------:R1:W-:Y:S01]  /*8580*/  MUFU.EX2 R25, R11 ;  /* 0x0000000b00197308 */ /* 0x0003e20000000800 */
[----:B------:R-:W-:-:S02]  /*8590*/  PRMT R70, RZ, 0x7610, R70 ;  /* 0x00007610ff467816 */ /* 0x000fc40000000046 */
[----:B------:R-:W-:Y:S01]  /*85a0*/  PRMT R68, RZ, 0x7610, R68 ;  /* 0x00007610ff447816 */ /* 0x000fe20000000044 */
[----:B------:R-:W5:Y:S04]  /*85b0*/  @P0 LDG.E.U16 R81, desc[UR20][R244.64] ;  /* 0x00000014f4510981 */ /* 0x000f68000c1e1500 */
[----:B------:R-:W4:Y:S01]  /*85c0*/  LDL.LU R248, [R1+0x260] ;  /* 0x0002600001f87983 */ /* 0x000f220000300800 */
[----:B-1----:R-:W-:Y:S01]  /*85d0*/  FMUL R11, R6, 1.4426950216293334961 ;  /* 0x3fb8aa3b060b7820 */ /* 0x002fe20000400000 */
[----:B------:R-:W-:Y:S01]  /*85e0*/  FADD R6, R7, -R3 ;  /* 0x8000000307067221 */ /* 0x000fe20000000000 */
[----:B------:R-:W-:Y:S01]  /*85f0*/  PRMT R69, RZ, 0x7610, R69 ;  /* 0x00007610ff457816 */ /* 0x000fe20000000045 */
[----:B------:R-:W5:Y:S01]  /*8600*/  @P0 LDG.E.U16 R80, desc[UR20][R236.64] ;  /* 0x00000014ec500981 */ /* 0x000f62000c1e1500 */
[----:B------:R1:W-:Y:S01]  /*8610*/  MUFU.EX2 R7, R11 ;  /* 0x0000000b00077308 */ /* 0x0003e20000000800 */
[----:B------:R-:W-:-:S02]  /*8620*/  PRMT R67, RZ, 0x7610, R67 ;  /* 0x00007610ff437816 */ /* 0x000fc40000000043 */
[----:B------:R-:W-:Y:S01]  /*8630*/  PRMT R66, RZ, 0x7610, R66 ;  /* 0x00007610ff427816 */ /* 0x000fe20000000042 */
[----:B------:R-:W5:Y:S01]  /*8640*/  @P0 LDG.E.U16 R102, desc[UR20][R138.64] ;  /* 0x000000148a660981 */ /* 0x000f62000c1e1500 */
[----:B------:R-:W-:Y:S02]  /*8650*/  PRMT R65, RZ, 0x7610, R65 ;  /* 0x00007610ff417816 */ /* 0x000fe40000000041 */
[----:B------:R-:W-:Y:S01]  /*8660*/  PRMT R64, RZ, 0x7610, R64 ;  /* 0x00007610ff407816 */ /* 0x000fe20000000040 */
[----:B------:R-:W5:Y:S01]  /*8670*/  @P0 LDG.E.U16 R79, desc[UR20][R228.64] ;  /* 0x00000014e44f0981 */ /* 0x000f62000c1e1500 */
        /* <DEDUP_REMOVED lines=12> */
[--C-:B------:R-:W-:Y:S01]  /*8740*/  FADD R10, R12, -R3.reuse ;  /* 0x800000030c0a7221 */ /* 0x100fe20000000000 */
[--C-:B------:R-:W-:Y:S01]  /*8750*/  FADD R12, R13, -R3.reuse ;  /* 0x800000030d0c7221 */ /* 0x100fe20000000000 */
[----:B------:R-:W-:Y:S01]  /*8760*/  PRMT R58, RZ, 0x7610, R58 ;  /* 0x00007610ff3a7816 */ /* 0x000fe2000000003a */
[----:B------:R-:W5:Y:S02]  /*8770*/  @P0 LDG.E.U16 R75, desc[UR20][R196.64] ;  /* 0x00000014c44b0981 */ /* 0x000f64000c1e1500 */
[----:B------:R-:W-:Y:S01]  /*8780*/  FMUL R13, R12, 1.4426950216293334961 ;  /* 0x3fb8aa3b0c0d7820 */ /* 0x000fe20000400000 */
[--C-:B------:R-:W-:Y:S01]  /*8790*/  FADD R12, R14, -R3.reuse ;  /* 0x800000030e0c7221 */ /* 0x100fe20000000000 */
[--C-:B------:R-:W-:Y:S01]  /*87a0*/  FADD R14, R15, -R3.reuse ;  /* 0x800000030f0e7221 */ /* 0x100fe20000000000 */
[----:B------:R-:W-:Y:S01]  /*87b0*/  PRMT R56, RZ, 0x7610, R56 ;  /* 0x00007610ff387816 */ /* 0x000fe20000000038 */
[----:B------:R-:W5:Y:S02]  /*87c0*/  @P0 LDG.E.U16 R91, desc[UR20][R242.64] ;  /* 0x00000014f25b0981 */ /* 0x000f64000c1e1500 */
[----:B------:R-:W-:Y:S01]  /*87d0*/  FMUL R15, R14, 1.4426950216293334961 ;  /* 0x3fb8aa3b0e0f7820 */ /* 0x000fe20000400000 */
[--C-:B------:R-:W-:Y:S01]  /*87e0*/  FADD R14, R16, -R3.reuse ;  /* 0x80000003100e7221 */ /* 0x100fe20000000000 */
[----:B------:R-:W-:Y:S01]  /*87f0*/  FADD R16, R17, -R3 ;  /* 0x8000000311107221 */ /* 0x000fe20000000000 */
        /* <DEDUP_REMOVED lines=11> */
[----:B------:R-:W5:Y:S01]  /*88b0*/  @P0 LDG.E.U16 R88, desc[UR20][R218.64] ;  /* 0x00000014da580981 */ /* 0x000f62000c1e1500 */
[----:B------:R-:W-:-:S02]  /*88c0*/  PRMT R54, RZ, 0x7610, R54 ;  /* 0x00007610ff367816 */ /* 0x000fc40000000036 */
[----:B------:R-:W-:Y:S02]  /*88d0*/  PRMT R53, RZ, 0x7610, R53 ;  /* 0x00007610ff357816 */ /* 0x000fe40000000035 */
[----:B------:R-:W-:Y:S02]  /*88e0*/  PRMT R50, RZ, 0x7610, R50 ;  /* 0x00007610ff327816 */ /* 0x000fe40000000032 */
[----:B------:R-:W-:Y:S02]  /*88f0*/  PRMT R48, RZ, 0x7610, R48 ;  /* 0x00007610ff307816 */ /* 0x000fe40000000030 */
[----:B------:R-:W-:Y:S02]  /*8900*/  PRMT R49, RZ, 0x7610, R49 ;  /* 0x00007610ff317816 */ /* 0x000fe40000000031 */
[----:B------:R-:W-:Y:S01]  /*8910*/  PRMT R51, RZ, 0x7610, R51 ;  /* 0x00007610ff337816 */ /* 0x000fe20000000033 */
[----:B------:R-:W-:Y:S01]  /*8920*/  FMUL R21, R20, 1.4426950216293334961 ;  /* 0x3fb8aa3b14157820 */ /* 0x000fe20000400000 */
[--C-:B------:R-:W-:Y:S01]  /*8930*/  FADD R20, R22, -R3.reuse ;  /* 0x8000000316147221 */ /* 0x100fe20000000000 */
[----:B------:R-:W-:Y:S01]  /*8940*/  FADD R22, R23, -R3 ;  /* 0x8000000317167221 */ /* 0x000fe20000000000 */
[----:B------:R-:W5:Y:S04]  /*8950*/  @P0 LDG.E.U16 R87, desc[UR20][R210.64] ;  /* 0x00000014d2570981 */ /* 0x000f68000c1e1500 */
[----:B------:R-:W5:Y:S01]  /*8960*/  @P0 LDG.E.U16 R86, desc[UR20][R202.64] ;  /* 0x00000014ca560981 */ /* 0x000f62000c1e1500 */
[----:B------:R-:W-:-:S03]  /*8970*/  FMUL R23, R22, 1.4426950216293334961 ;  /* 0x3fb8aa3b16177820 */ /* 0x000fc60000400000 */
[----:B------:R-:W5:Y:S01]  /*8980*/  @P0 LDG.E.U16 R85, desc[UR20][R194.64] ;  /* 0x00000014c2550981 */ /* 0x000f62000c1e1500 */
[----:B------:R-:W-:-:S03]  /*8990*/  FADD R22, R24, -R3 ;  /* 0x8000000318167221 */ /* 0x000fc60000000000 */
[----:B------:R-:W5:Y:S04]  /*89a0*/  @P0 LDG.E.U16 R101, desc[UR20][R240.64] ;  /* 0x00000014f0650981 */ /* 0x000f68000c1e1500 */
        /* <DEDUP_REMOVED lines=38> */
[----:B------:R-:W5:Y:S01]  /*8c10*/  @P0 LDG.E.U16 R51, desc[UR20][R142.64] ;  /* 0x000000148e330981 */ /* 0x000f62000c1e1500 */
[----:B------:R-:W-:-:S04]  /*8c20*/  FADD R24, R26, -R3 ;  /* 0x800000031a187221 */ /* 0x000fc80000000000 */
[----:B------:R-:W-:Y:S01]  /*8c30*/  FMUL R26, R24, 1.4426950216293334961 ;  /* 0x3fb8aa3b181a7820 */ /* 0x000fe20000400000 */
[--C-:B------:R-:W-:Y:S01]  /*8c40*/  FADD R24, R27, -R3.reuse ;  /* 0x800000031b187221 */ /* 0x100fe20000000000 */
[----:B------:R-:W-:-:S04]  /*8c50*/  FADD R27, R28, -R3 ;  /* 0x800000031c1b7221 */ /* 0x000fc80000000000 */
[----:B------:R-:W-:Y:S01]  /*8c60*/  FMUL R28, R27, 1.4426950216293334961 ;  /* 0x3fb8aa3b1b1c7820 */ /* 0x000fe20000400000 */
[--C-:B------:R-:W-:Y:S01]  /*8c70*/  FADD R27, R29, -R3.reuse ;  /* 0x800000031d1b7221 */ /* 0x100fe20000000000 */
[----:B------:R-:W-:-:S04]  /*8c80*/  FADD R29, R30, -R3 ;  /* 0x800000031e1d7221 */ /* 0x000fc80000000000 */
[----:B------:R-:W-:Y:S01]  /*8c90*/  FMUL R30, R29, 1.4426950216293334961 ;  /* 0x3fb8aa3b1d1e7820 */ /* 0x000fe20000400000 */
[--C-:B------:R-:W-:Y:S01]  /*8ca0*/  FADD R29, R31, -R3.reuse ;  /* 0x800000031f1d7221 */ /* 0x100fe20000000000 */
[--C-:B------:R-:W-:Y:S01]  /*8cb0*/  FADD R4, R4, -R3.reuse ;  /* 0x8000000304047221 */ /* 0x100fe20000000000 */
[--C-:B------:R-:W-:Y:S01]  /*8cc0*/  FADD R0, R0, -R3.reuse ;  /* 0x8000000300007221 */ /* 0x100fe20000000000 */
[--C-:B------:R-:W-:Y:S01]  /*8cd0*/  FADD R5, R5, -R3.reuse ;  /* 0x8000000305057221 */ /* 0x100fe20000000000 */
[----:B---3--:R1:W5:Y:S04]  /*8ce0*/  @P0 LDG.E.U16 R105, desc[UR20][R46.64] ;  /* 0x000000142e690981 */ /* 0x008368000c1e1500 */
[----:B--2---:R2:W5:Y:S04]  /*8cf0*/  @P0 LDG.E.U16 R103, desc[UR20][R136.64] ;  /* 0x0000001488670981 */ /* 0x004568000c1e1500 */
[----:B------:R-:W2:Y:S04]  /*8d00*/  LDL.LU.64 R136, [R1+0x258] ;  /* 0x0002580001887983 */ /* 0x000ea80000300a00 */
[----:B------:R3:W5:Y:S01]  /*8d10*/  LDL.LU.64 R138, [R1+0x250] ;  /* 0x00025000018a7983 */ /* 0x0007620000300a00 */
[--C-:B------:R-:W-:Y:S01]  /*8d20*/  FADD R31, R32, -R3.reuse ;  /* 0x80000003201f7221 */ /* 0x100fe20000000000 */
[----:B------:R-:W-:Y:S01]  /*8d30*/  FADD R32, R35, -R3 ;  /* 0x8000000323207221 */ /* 0x000fe20000000000 */
[----:B------:R-:W-:-:S03]  /*8d40*/  FMUL R4, R4, 1.4426950216293334961 ;  /* 0x3fb8aa3b04047820 */ /* 0x000fc60000400000 */
[----:B------:R-:W-:Y:S01]  /*8d50*/  FMUL R37, R32, 1.4426950216293334961 ;  /* 0x3fb8aa3b20257820 */ /* 0x000fe20000400000 */
[----:B------:R-:W-:Y:S01]  /*8d60*/  FADD R32, R36, -R3 ;  /* 0x8000000324207221 */ /* 0x000fe20000000000 */
[----:B------:R-:W-:-:S03]  /*8d70*/  FMUL R0, R0, 1.4426950216293334961 ;  /* 0x3fb8aa3b00007820 */ /* 0x000fc60000400000 */
[----:B------:R-:W-:Y:S01]  /*8d80*/  FMUL R36, R32, 1.4426950216293334961 ;  /* 0x3fb8aa3b20247820 */ /* 0x000fe20000400000 */
[--C-:B------:R-:W-:Y:S01]  /*8d90*/  FADD R32, R38, -R3.reuse ;  /* 0x8000000326207221 */ /* 0x100fe20000000000 */
[----:B------:R-:W0:Y:S01]  /*8da0*/  MUFU.EX2 R4, R4 ;  /* 0x0000000400047308 */ /* 0x000e220000000800 */
[----:B------:R-:W-:Y:S02]  /*8db0*/  FMUL R5, R5, 1.4426950216293334961 ;  /* 0x3fb8aa3b05057820 */ /* 0x000fe40000400000 */
[----:B------:R-:W-:Y:S01]  /*8dc0*/  FMUL R41, R32, 1.4426950216293334961 ;  /* 0x3fb8aa3b20297820 */ /* 0x000fe20000400000 */
[----:B------:R-:W-:-:S04]  /*8dd0*/  FADD R32, R39, -R3 ;  /* 0x8000000327207221 */ /* 0x000fc80000000000 */
[----:B------:R-:W0:Y:S01]  /*8de0*/  MUFU.EX2 R0, R0 ;  /* 0x0000000000007308 */ /* 0x000e220000000800 */
[----:B------:R-:W-:Y:S01]  /*8df0*/  FMUL R38, R32, 1.4426950216293334961 ;  /* 0x3fb8aa3b20267820 */ /* 0x000fe20000400000 */
[----:B------:R-:W-:Y:S01]  /*8e00*/  FADD R32, R40, -R3 ;  /* 0x8000000328207221 */ /* 0x000fe20000000000 */
[----:B------:R-:W-:-:S05]  /*8e10*/  FMUL R6, R6, 1.4426950216293334961 ;  /* 0x3fb8aa3b06067820 */ /* 0x000fca0000400000 */
[----:B------:R-:W0:Y:S01]  /*8e20*/  MUFU.EX2 R5, R5 ;  /* 0x0000000500057308 */ /* 0x000e220000000800 */
[----:B------:R-:W-:Y:S01]  /*8e30*/  FMUL R32, R32, 1.4426950216293334961 ;  /* 0x3fb8aa3b20207820 */ /* 0x000fe20000400000 */
[----:B------:R-:W-:-:S06]  /*8e40*/  FMUL R8, R8, 1.4426950216293334961 ;  /* 0x3fb8aa3b08087820 */ /* 0x000fcc0000400000 */
[----:B------:R-:W0:Y:S08]  /*8e50*/  MUFU.EX2 R6, R6 ;  /* 0x0000000600067308 */ /* 0x000e300000000800 */
[----:B-1----:R0:W-:Y:S02]  /*8e60*/  MUFU.EX2 R47, R32 ;  /* 0x00000020002f7308 */ /* 0x0021e40000000800 */
[----:B0-----:R-:W-:Y:S01]  /*8e70*/  FADD R32, R25, R4 ;  /* 0x0000000419207221 */ /* 0x001fe20000000000 */
[----:B------:R-:W-:-:S03]  /*8e80*/  F2FP.BF16.F32.PACK_AB R4, R4, R25 ;  /* 0x000000190404723e */ /* 0x000fc600000010ff */
[----:B------:R-:W-:Y:S02]  /*8e90*/  FADD R25, R0, R32 ;  /* 0x0000002000197221 */ /* 0x000fe40000000000 */
[----:B------:R-:W0:Y:S01]  /*8ea0*/  MUFU.EX2 R8, R8 ;  /* 0x0000000800087308 */ /* 0x000e220000000800 */
[----:B------:R-:W-:Y:S01]  /*8eb0*/  FMUL R10, R10, 1.4426950216293334961 ;  /* 0x3fb8aa3b0a0a7820 */ /* 0x000fe20000400000 */
[C---:B------:R-:W-:Y:S01]  /*8ec0*/  FADD R25, R5.reuse, R25 ;  /* 0x0000001905197221 */ /* 0x040fe20000000000 */
[----:B------:R-:W-:-:S03]  /*8ed0*/  F2FP.BF16.F32.PACK_AB R5, R5, R0 ;  /* 0x000000000505723e */ /* 0x000fc600000010ff */
[----:B------:R-:W-:Y:S02]  /*8ee0*/  FADD R0, R7, R25 ;  /* 0x0000001907007221 */ /* 0x000fe40000000000 */
[----:B------:R-:W1:Y:S01]  /*8ef0*/  MUFU.EX2 R11, R11 ;  /* 0x0000000b000b7308 */ /* 0x000e620000000800 */
[----:B------:R-:W-:Y:S01]  /*8f00*/  FMUL R12, R12, 1.4426950216293334961 ;  /* 0x3fb8aa3b0c0c7820 */ /* 0x000fe20000400000 */
[----:B------:R-:W-:-:S06]  /*8f10*/  FADD R0, R6, R0 ;  /* 0x0000000006007221 */ /* 0x000fcc0000000000 */
[----:B------:R-:W1:Y:S01]  /*8f20*/  MUFU.EX2 R10, R10 ;  /* 0x0000000a000a7308 */ /* 0x000e620000000800 */
[----:B------:R-:W-:Y:S01]  /*8f30*/  FADD R0, R9, R0 ;  /* 0x0000000009007221 */ /* 0x000fe20000000000 */
[----:B------:R-:W-:-:S06]  /*8f40*/  FMUL R14, R14, 1.4426950216293334961 ;  /* 0x3fb8aa3b0e0e7820 */ /* 0x000fcc0000400000 */
[----:B------:R-:W3:Y:S01]  /*8f50*/  MUFU.EX2 R13, R13 ;  /* 0x0000000d000d7308 */ /* 0x000ee20000000800 */
[----:B0-----:R-:W-:-:S07]  /*8f60*/  FADD R0, R8, R0 ;  /* 0x0000000008007221 */ /* 0x001fce0000000000 */
[----:B------:R-:W0:Y:S01]  /*8f70*/  MUFU.EX2 R12, R12 ;  /* 0x0000000c000c7308 */ /* 0x000e220000000800 */
[----:B-1----:R-:W-:Y:S01]  /*8f80*/  FADD R0, R11, R0 ;  /* 0x000000000b007221 */ /* 0x002fe20000000000 */
[----:B------:R-:W-:-:S06]  /*8f90*/  FMUL R16, R16, 1.4426950216293334961 ;  /* 0x3fb8aa3b10107820 */ /* 0x000fcc0000400000 */
[----:B------:R-:W1:Y:S01]  /*8fa0*/  MUFU.EX2 R15, R15 ;  /* 0x0000000f000f7308 */ /* 0x000e620000000800 */
[----:B------:R-:W-:-:S07]  /*8fb0*/  FADD R0, R10, R0 ;  /* 0x000000000a007221 */ /* 0x000fce0000000000 */
[----:B------:R-:W1:Y:S01]  /*8fc0*/  MUFU.EX2 R14, R14 ;  /* 0x0000000e000e7308 */ /* 0x000e620000000800 */
[----:B---3--:R-:W-:Y:S01]  /*8fd0*/  FADD R0, R13, R0 ;  /* 0x000000000d007221 */ /* 0x008fe20000000000 */
[----:B------:R-:W-:-:S06]  /*8fe0*/  FMUL R18, R18, 1.4426950216293334961 ;  /* 0x3fb8aa3b12127820 */ /* 0x000fcc0000400000 */
[----:B------:R-:W3:Y:S01]  /*8ff0*/  MUFU.EX2 R17, R17 ;  /* 0x0000001100117308 */ /* 0x000ee20000000800 */
[----:B0-----:R-:W-:Y:S01]  /*9000*/  FADD R0, R12, R0 ;  /* 0x000000000c007221 */ /* 0x001fe20000000000 */
[----:B------:R-:W-:-:S06]  /*9010*/  F2FP.BF16.F32.PACK_AB R6, R6, R7 ;  /* 0x000000070606723e */ /* 0x000fcc00000010ff */
[----:B------:R-:W0:Y:S01]  /*9020*/  MUFU.EX2 R16, R16 ;  /* 0x0000001000107308 */ /* 0x000e220000000800 */
[----:B------:R-:W-:Y:S01]  /*9030*/  F2FP.BF16.F32.PACK_AB R7, R8, R9 ;  /* 0x000000090807723e */ /* 0x000fe200000010ff */
[----:B-1----:R-:W-:Y:S01]  /*9040*/  FADD R0, R15, R0 ;  /* 0x000000000f007221 */ /* 0x002fe20000000000 */
[----:B------:R-:W-:-:S05]  /*9050*/  FADD R9, R71, -R3 ;  /* 0x8000000347097221 */ /* 0x000fca0000000000 */
[----:B------:R-:W1:Y:S01]  /*9060*/  MUFU.EX2 R19, R19 ;  /* 0x0000001300137308 */ /* 0x000e620000000800 */
[----:B------:R-:W-:Y:S01]  /*9070*/  FADD R0, R14, R0 ;  /* 0x000000000e007221 */ /* 0x000fe20000000000 */
[----:B------:R-:W-:Y:S01]  /*9080*/  FMUL R20, R20, 1.4426950216293334961 ;  /* 0x3fb8aa3b14147820 */ /* 0x000fe20000400000 */
[----:B------:R-:W-:Y:S01]  /*9090*/  FMUL R33, R31, 1.4426950216293334961 ;  /* 0x3fb8aa3b1f217820 */ /* 0x000fe20000400000 */
[----:B------:R-:W-:Y:S01]  /*90a0*/  FMUL R9, R9, 1.4426950216293334961 ;  /* 0x3fb8aa3b09097820 */ /* 0x000fe20000400000 */
[----:B------:R-:W-:-:S03]  /*90b0*/  FADD R31, R34, -R3 ;  /* 0x80000003221f7221 */ /* 0x000fc60000000000 */
[----:B------:R-:W1:Y:S01]  /*90c0*/  MUFU.EX2 R18, R18 ;  /* 0x0000001200127308 */ /* 0x000e620000000800 */
[--C-:B------:R-:W-:Y:S01]  /*90d0*/  FADD R34, R42, -R3.reuse ;  /* 0x800000032a227221 */ /* 0x100fe20000000000 */
[----:B------:R-:W-:Y:S01]  /*90e0*/  F2FP.BF16.F32.PACK_AB R8, R10, R11 ;  /* 0x0000000b0a08723e */ /* 0x000fe200000010ff */
[----:B---3--:R-:W-:Y:S01]  /*90f0*/  FADD R0, R17, R0 ;  /* 0x0000000011007221 */ /* 0x008fe20000000000 */
[----:B------:R-:W-:-:S04]  /*9100*/  FADD R10, R72, -R3 ;  /* 0x80000003480a7221 */ /* 0x000fc80000000000 */
[----:B------:R-:W3:Y:S01]  /*9110*/  MUFU.EX2 R21, R21 ;  /* 0x0000001500157308 */ /* 0x000ee20000000800 */
[----:B------:R-:W-:Y:S01]  /*9120*/  FMUL R34, R34, 1.4426950216293334961 ;  /* 0x3fb8aa3b22227820 */ /* 0x000fe20000400000 */
[----:B------:R-:W-:Y:S01]  /*9130*/  FADD R25, R44, -R3 ;  /* 0x800000032c197221 */ /* 0x000fe20000000000 */
[----:B0-----:R-:W-:Y:S01]  /*9140*/  FADD R0, R16, R0 ;  /* 0x0000000010007221 */ /* 0x001fe20000000000 */
[----:B------:R-:W-:-:S04]  /*9150*/  FMUL R22, R22, 1.4426950216293334961 ;  /* 0x3fb8aa3b16167820 */ /* 0x000fc80000400000 */
[----:B------:R0:W-:Y:S01]  /*9160*/  MUFU.EX2 R35, R9 ;  /* 0x0000000900237308 */ /* 0x0001e20000000800 */
[----:B------:R-:W-:Y:S01]  /*9170*/  FMUL R10, R10, 1.4426950216293334961 ;  /* 0x3fb8aa3b0a0a7820 */ /* 0x000fe20000400000 */
[----:B------:R-:W-:-:S06]  /*9180*/  FMUL R40, R25, 1.4426950216293334961 ;  /* 0x3fb8aa3b19287820 */ /* 0x000fcc0000400000 */
[----:B------:R-:W3:Y:S01]  /*9190*/  MUFU.EX2 R20, R20 ;  /* 0x0000001400147308 */ /* 0x000ee20000000800 */
[----:B0-----:R-:W-:Y:S01]  /*91a0*/  F2FP.BF16.F32.PACK_AB R9, R12, R13 ;  /* 0x0000000d0c09723e */ /* 0x001fe200000010ff */
[--C-:B------:R-:W-:Y:S01]  /*91b0*/  FADD R12, R115, -R3.reuse ;  /* 0x80000003730c7221 */ /* 0x100fe20000000000 */
[----:B------:R-:W-:-:S03]  /*91c0*/  FADD R25, R45, -R3 ;  /* 0x800000032d197221 */ /* 0x000fc60000000000 */
[----:B------:R-:W-:Y:S01]  /*91d0*/  FMUL R13, R12, 1.4426950216293334961 ;  /* 0x3fb8aa3b0c0d7820 */ /* 0x000fe20000400000 */
[----:B-1----:R-:W-:Y:S01]  /*91e0*/  FADD R12, R19, R0 ;  /* 0x00000000130c7221 */ /* 0x002fe20000000000 */
[----:B------:R-:W0:Y:S01]  /*91f0*/  MUFU.EX2 R23, R23 ;  /* 0x0000001700177308 */ /* 0x000e220000000800 */
[----:B------:R-:W-:Y:S01]  /*9200*/  FMUL R24, R24, 1.4426950216293334961 ;  /* 0x3fb8aa3b18187820 */ /* 0x000fe20000400000 */
[----:B------:R-:W-:-:S06]  /*9210*/  FMUL R25, R25, 1.4426950216293334961 ;  /* 0x3fb8aa3b19197820 */ /* 0x000fcc0000400000 */
[----:B------:R-:W-:Y:S01]  /*9220*/  MUFU.EX2 R46, R34 ;  /* 0x00000022002e7308 */ /* 0x000fe20000000800 */
[----:B------:R-:W-:-:S07]  /*9230*/  FADD R32, R43, -R3 ;  /* 0x800000032b207221 */ /* 0x000fce0000000000 */
[----:B------:R1:W-:Y:S01]  /*9240*/  MUFU.EX2 R34, R10 ;  /* 0x0000000a00227308 */ /* 0x0003e20000000800 */
[----:B------:R-:W-:-:S07]  /*9250*/  FADD R11, R73, -R3 ;  /* 0x80000003490b7221 */ /* 0x000fce0000000000 */
[----:B------:R-:W0:Y:S01]  /*9260*/  MUFU.EX2 R22, R22 ;  /* 0x0000001600167308 */ /* 0x000e220000000800 */
[----:B-1----:R-:W-:Y:S01]  /*9270*/  F2FP.BF16.F32.PACK_AB R10, R14, R15 ;  /* 0x0000000f0e0a723e */ /* 0x002fe200000010ff */
[----:B------:R-:W-:-:S06]  /*9280*/  FADD R14, R116, -R3 ;  /* 0x80000003740e7221 */ /* 0x000fcc0000000000 */
[----:B------:R1:W-:Y:S01]  /*9290*/  MUFU.EX2 R0, R13 ;  /* 0x0000000d00007308 */ /* 0x0003e20000000800 */
[----:B------:R-:W-:Y:S01]  /*92a0*/  FMUL R14, R14, 1.4426950216293334961 ;  /* 0x3fb8aa3b0e0e7820 */ /* 0x000fe20000400000 */
[----:B------:R-:W-:Y:S01]  /*92b0*/  FMUL R32, R32, 1.4426950216293334961 ;  /* 0x3fb8aa3b20207820 */ /* 0x000fe20000400000 */
[----:B-1----:R-:W-:-:S05]  /*92c0*/  FADD R13, R18, R12 ;  /* 0x0000000c120d7221 */ /* 0x002fca0000000000 */
[----:B------:R-:W1:Y:S01]  /*92d0*/  MUFU.EX2 R26, R26 ;  /* 0x0000001a001a7308 */ /* 0x000e620000000800 */
[----:B---3--:R-:W-:Y:S01]  /*92e0*/  FADD R13, R21, R13 ;  /* 0x0000000d150d7221 */ /* 0x008fe20000000000 */
[----:B------:R-:W-:Y:S01]  /*92f0*/  FADD R15, R117, -R3 ;  /* 0x80000003750f7221 */ /* 0x000fe20000000000 */
[----:B------:R-:W-:-:S05]  /*9300*/  FMUL R27, R27, 1.4426950216293334961 ;  /* 0x3fb8aa3b1b1b7820 */ /* 0x000fca0000400000 */
[----:B------:R-:W-:Y:S01]  /*9310*/  MUFU.EX2 R39, R25 ;  /* 0x0000001900277308 */ /* 0x000fe20000000800 */
[----:B------:R-:W-:Y:S01]  /*9320*/  FMUL R11, R11, 1.4426950216293334961 ;  /* 0x3fb8aa3b0b0b7820 */ /* 0x000fe20000400000 */
[----:B------:R-:W-:-:S06]  /*9330*/  FMUL R15, R15, 1.4426950216293334961 ;  /* 0x3fb8aa3b0f0f7820 */ /* 0x000fcc0000400000 */
[----:B------:R-:W3:Y:S08]  /*9340*/  MUFU.EX2 R24, R24 ;  /* 0x0000001800187308 */ /* 0x000ef00000000800 */
[----:B------:R0:W-:Y:S02]  /*9350*/  MUFU.EX2 R25, R14 ;  /* 0x0000000e00197308 */ /* 0x0001e40000000800 */
[----:B0-----:R-:W-:-:S06]  /*9360*/  FADD R14, R20, R13 ;  /* 0x0000000d140e7221 */ /* 0x001fcc0000000000 */
[----:B------:R-:W0:Y:S01]  /*9370*/  MUFU.EX2 R28, R28 ;  /* 0x0000001c001c7308 */ /* 0x000e220000000800 */
[----:B------:R-:W-:-:S07]  /*9380*/  FADD R14, R23, R14 ;  /* 0x0000000e170e7221 */ /* 0x000fce0000000000 */
[----:B------:R-:W-:Y:S01]  /*9390*/  MUFU.EX2 R42, R32 ;  /* 0x00000020002a7308 */ /* 0x000fe20000000800 */
[----:B------:R-:W-:-:S07]  /*93a0*/  FMUL R29, R29, 1.4426950216293334961 ;  /* 0x3fb8aa3b1d1d7820 */ /* 0x000fce0000400000 */
[----:B------:R0:W-:Y:S08]  /*93b0*/  MUFU.EX2 R32, R11 ;  /* 0x0000000b00207308 */ /* 0x0001f00000000800 */
[----:B------:R-:W1:Y:S01]  /*93c0*/  MUFU.EX2 R27, R27 ;  /* 0x0000001b001b7308 */ /* 0x000e620000000800 */
[----:B0-----:R-:W-:Y:S01]  /*93d0*/  F2FP.BF16.F32.PACK_AB R11, R16, R17 ;  /* 0x00000011100b723e */ /* 0x001fe200000010ff */
[----:B------:R-:W-:-:S06]  /*93e0*/  FADD R16, R118, -R3 ;  /* 0x8000000376107221 */ /* 0x000fcc0000000000 */
[----:B------:R0:W-:Y:S01]  /*93f0*/  MUFU.EX2 R45, R15 ;  /* 0x0000000f002d7308 */ /* 0x0001e20000000800 */
[----:B------:R-:W-:Y:S01]  /*9400*/  FMUL R16, R16, 1.4426950216293334961 ;  /* 0x3fb8aa3b10107820 */ /* 0x000fe20000400000 */
[----:B------:R-:W-:Y:S01]  /*9410*/  FADD R17, R119, -R3 ;  /* 0x8000000377117221 */ /* 0x000fe20000000000 */
[----:B0-----:R-:W-:-:S05]  /*9420*/  FADD R15, R22, R14 ;  /* 0x0000000e160f7221 */ /* 0x001fca0000000000 */
[----:B------:R-:W0:Y:S01]  /*9430*/  MUFU.EX2 R30, R30 ;  /* 0x0000001e001e7308 */ /* 0x000e220000000800 */
[----:B-1----:R-:W-:Y:S01]  /*9440*/  FADD R15, R26, R15 ;  /* 0x0000000f1a0f7221 */ /* 0x002fe20000000000 */
[----:B------:R-:W-:-:S06]  /*9450*/  FMUL R31, R31, 1.4426950216293334961 ;  /* 0x3fb8aa3b1f1f7820 */ /* 0x000fcc0000400000 */
[----:B------:R-:W1:Y:S01]  /*9460*/  MUFU.EX2 R29, R29 ;  /* 0x0000001d001d7308 */ /* 0x000e620000000800 */
[----:B------:R-:W-:-:S07]  /*9470*/  FMUL R17, R17, 1.4426950216293334961 ;  /* 0x3fb8aa3b11117820 */ /* 0x000fce0000400000 */
[----:B------:R3:W-:Y:S01]  /*9480*/  MUFU.EX2 R43, R16 ;  /* 0x00000010002b7308 */ /* 0x0007e20000000800 */
[----:B------:R-:W-:Y:S01]  /*9490*/  F2FP.BF16.F32.PACK_AB R12, R18, R19 ;  /* 0x00000013120c723e */ /* 0x000fe200000010ff */
[----:B------:R-:W-:Y:S01]  /*94a0*/  FADD R18, R120, -R3 ;  /* 0x8000000378127221 */ /* 0x000fe20000000000 */
[----:B---3--:R-:W-:-:S05]  /*94b0*/  FADD R16, R24, R15 ;  /* 0x0000000f18107221 */ /* 0x008fca0000000000 */
[----:B------:R-:W3:Y:S01]  /*94c0*/  MUFU.EX2 R33, R33 ;  /* 0x0000002100217308 */ /* 0x000ee20000000800 */
[----:B------:R-:W-:Y:S01]  /*94d0*/  FADD R16, R28, R16 ;  /* 0x000000101c107221 */ /* 0x000fe20000000000 */
[----:B------:R-:W-:-:S06]  /*94e0*/  FMUL R18, R18, 1.4426950216293334961 ;  /* 0x3fb8aa3b12127820 */ /* 0x000fcc0000400000 */
[----:B------:R-:W0:Y:S08]  /*94f0*/  MUFU.EX2 R31, R31 ;  /* 0x0000001f001f7308 */ /* 0x000e300000000800 */
[----:B------:R0:W-:Y:S01]  /*9500*/  MUFU.EX2 R44, R17 ;  /* 0x00000011002c7308 */ /* 0x0001e20000000800 */
[----:B------:R-:W-:Y:S01]  /*9510*/  FADD R19, R121, -R3 ;  /* 0x8000000379137221 */ /* 0x000fe20000000000 */
[----:B0-----:R-:W-:-:S06]  /*9520*/  FADD R17, R27, R16 ;  /* 0x000000101b117221 */ /* 0x001fcc0000000000 */
[----:B------:R-:W0:Y:S01]  /*9530*/  MUFU.EX2 R37, R37 ;  /* 0x0000002500257308 */ /* 0x000e220000000800 */
[----:B------:R-:W-:Y:S01]  /*9540*/  F2FP.BF16.F32.PACK_AB R16, R27, R28 ;  /* 0x0000001c1b10723e */ /* 0x000fe200000010ff */
[----:B------:R-:W-:Y:S01]  /*9550*/  FADD R17, R30, R17 ;  /* 0x000000111e117221 */ /* 0x000fe20000000000 */
[----:B------:R-:W-:-:S05]  /*9560*/  FMUL R19, R19, 1.4426950216293334961 ;  /* 0x3fb8aa3b13137820 */ /* 0x000fca0000400000 */
[----:B------:R-:W0:Y:S01]  /*9570*/  MUFU.EX2 R36, R36 ;  /* 0x0000002400247308 */ /* 0x000e220000000800 */
[----:B------:R-:W-:-:S07]  /*9580*/  F2FP.BF16.F32.PACK_AB R13, R20, R21 ;  /* 0x00000015140d723e */ /* 0x000fce00000010ff */
[----:B------:R1:W-:Y:S01]  /*9590*/  MUFU.EX2 R27, R18 ;  /* 0x00000012001b7308 */ /* 0x0003e20000000800 */
[----:B------:R-:W-:Y:S01]  /*95a0*/  FADD R20, R122, -R3 ;  /* 0x800000037a147221 */ /* 0x000fe20000000000 */
[----:B-1----:R-:W-:-:S06]  /*95b0*/  FADD R18, R29, R17 ;  /* 0x000000111d127221 */ /* 0x002fcc0000000000 */
[----:B------:R-:W1:Y:S01]  /*95c0*/  MUFU.EX2 R41, R41 ;  /* 0x0000002900297308 */ /* 0x000e620000000800 */
[----:B------:R-:W-:Y:S01]  /*95d0*/  F2FP.BF16.F32.PACK_AB R17, R29, R30 ;  /* 0x0000001e1d11723e */ /* 0x000fe200000010ff */
[----:B---3--:R-:W-:Y:S01]  /*95e0*/  FADD R18, R33, R18 ;  /* 0x0000001221127221 */ /* 0x008fe20000000000 */
[----:B------:R-:W-:-:S05]  /*95f0*/  FMUL R20, R20, 1.4426950216293334961 ;  /* 0x3fb8aa3b14147820 */ /* 0x000fca0000400000 */
[----:B------:R-:W3:Y:S08]  /*9600*/  MUFU.EX2 R38, R38 ;  /* 0x0000002600267308 */ /* 0x000ef00000000800 */
[----:B------:R0:W-:Y:S01]  /*9610*/  MUFU.EX2 R29, R19 ;  /* 0x00000013001d7308 */ /* 0x0001e20000000800 */
[----:B------:R-:W-:Y:S01]  /*9620*/  FADD R21, R123, -R3 ;  /* 0x800000037b157221 */ /* 0x000fe20000000000 */
[----:B0-----:R-:W-:-:S06]  /*9630*/  FADD R19, R31, R18 ;  /* 0x000000121f137221 */ /* 0x001fcc0000000000 */
[----:B------:R0:W-:Y:S01]  /*9640*/  MUFU.EX2 R28, R20 ;  /* 0x00000014001c7308 */ /* 0x0001e20000000800 */
[----:B------:R-:W-:Y:S01]  /*9650*/  FADD R19, R37, R19 ;  /* 0x0000001325137221 */ /* 0x000fe20000000000 */
[----:B------:R-:W-:-:S03]  /*9660*/  FMUL R21, R21, 1.4426950216293334961 ;  /* 0x3fb8aa3b15157820 */ /* 0x000fc60000400000 */
[----:B0-----:R-:W-:Y:S01]  /*9670*/  FADD R20, R36, R19 ;  /* 0x0000001324147221 */ /* 0x001fe20000000000 */
[----:B------:R-:W-:-:S03]  /*9680*/  F2FP.BF16.F32.PACK_AB R14, R22, R23 ;  /* 0x00000017160e723e */ /* 0x000fc600000010ff */
[----:B-1----:R-:W-:Y:S01]  /*9690*/  FADD R20, R41, R20 ;  /* 0x0000001429147221 */ /* 0x002fe20000000000 */
[----:B------:R-:W-:Y:S01]  /*96a0*/  F2FP.BF16.F32.PACK_AB R18, R31, R33 ;  /* 0x000000211f12723e */ /* 0x000fe200000010ff */
[----:B------:R-:W0:Y:S01]  /*96b0*/  MUFU.EX2 R40, R40 ;  /* 0x0000002800287308 */ /* 0x000e220000000800 */
[----:B------:R-:W-:-:S07]  /*96c0*/  FADD R22, R124, -R3 ;  /* 0x800000037c167221 */ /* 0x000fce0000000000 */
[----:B------:R3:W1:Y:S01]  /*96d0*/  MUFU.EX2 R31, R21 ;  /* 0x00000015001f7308 */ /* 0x0006620000000800 */
[----:B------:R-:W-:Y:S01]  /*96e0*/  FMUL R22, R22, 1.4426950216293334961 ;  /* 0x3fb8aa3b16167820 */ /* 0x000fe20000400000 */
[----:B------:R-:W-:Y:S01]  /*96f0*/  FADD R23, R125, -R3 ;  /* 0x800000037d177221 */ /* 0x000fe20000000000 */
[----:B---3--:R-:W-:-:S05]  /*9700*/  FADD R21, R38, R20 ;  /* 0x0000001426157221 */ /* 0x008fca0000000000 */
[----:B------:R3:W0:Y:S01]  /*9710*/  MUFU.EX2 R30, R22 ;  /* 0x00000016001e7308 */ /* 0x0006220000000800 */
[----:B------:R-:W-:Y:S01]  /*9720*/  FADD R21, R47, R21 ;  /* 0x000000152f157221 */ /* 0x000fe20000000000 */
[----:B------:R-:W-:-:S03]  /*9730*/  FMUL R23, R23, 1.4426950216293334961 ;  /* 0x3fb8aa3b17177820 */ /* 0x000fc60000400000 */
[----:B---3--:R-:W-:Y:S01]  /*9740*/  FADD R22, R46, R21 ;  /* 0x000000152e167221 */ /* 0x008fe20000000000 */
[----:B------:R-:W-:-:S03]  /*9750*/  F2FP.BF16.F32.PACK_AB R15, R24, R26 ;  /* 0x0000001a180f723e */ /* 0x000fc600000010ff */
[----:B------:R-:W-:Y:S01]  /*9760*/  FADD R22, R42, R22 ;  /* 0x000000162a167221 */ /* 0x000fe20000000000 */
[----:B------:R-:W-:Y:S01]  /*9770*/  F2FP.BF16.F32.PACK_AB R20, R38, R41 ;  /* 0x000000292614723e */ /* 0x000fe200000010ff */
[----:B------:R-:W-:Y:S01]  /*9780*/  FADD R24, R126, -R3 ;  /* 0x800000037e187221 */ /* 0x000fe20000000000 */
[----:B------:R0:W3:Y:S03]  /*9790*/  MUFU.EX2 R38, R23 ;  /* 0x0000001700267308 */ /* 0x0000e60000000800 */
[----:B------:R-:W-:Y:S01]  /*97a0*/  FMUL R24, R24, 1.4426950216293334961 ;  /* 0x3fb8aa3b18187820 */ /* 0x000fe20000400000 */
[----:B0-----:R-:W-:Y:S01]  /*97b0*/  FADD R23, R40, R22 ;  /* 0x0000001628177221 */ /* 0x001fe20000000000 */
[----:B------:R-:W-:-:S03]  /*97c0*/  F2FP.BF16.F32.PACK_AB R19, R36, R37 ;  /* 0x000000252413723e */ /* 0x000fc600000010ff */
[----:B------:R-:W-:Y:S01]  /*97d0*/  FADD R23, R39, R23 ;  /* 0x0000001727177221 */ /* 0x000fe20000000000 */
[----:B------:R-:W-:Y:S01]  /*97e0*/  FADD R26, R127, -R3 ;  /* 0x800000037f1a7221 */ /* 0x000fe20000000000 */
[----:B------:R0:W1:Y:S03]  /*97f0*/  MUFU.EX2 R37, R24 ;  /* 0x0000001800257308 */ /* 0x0000660000000800 */
[----:B------:R-:W-:Y:S01]  /*9800*/  FMUL R26, R26, 1.4426950216293334961 ;  /* 0x3fb8aa3b1a1a7820 */ /* 0x000fe20000400000 */
[----:B0-----:R-:W-:-:S04]  /*9810*/  FADD R24, R35, R23 ;  /* 0x0000001723187221 */ /* 0x001fc80000000000 */
[----:B------:R0:W1:Y:S01]  /*9820*/  MUFU.EX2 R41, R26 ;  /* 0x0000001a00297308 */ /* 0x0000620000000800 */
[----:B------:R-:W-:-:S04]  /*9830*/  FADD R24, R34, R24 ;  /* 0x0000001822187221 */ /* 0x000fc80000000000 */
[C---:B0-----:R-:W-:Y:S01]  /*9840*/  FADD R26, R32.reuse, R24 ;  /* 0x00000018201a7221 */ /* 0x041fe20000000000 */
[----:B------:R-:W-:-:S03]  /*9850*/  F2FP.BF16.F32.PACK_AB R24, R32, R34 ;  /* 0x000000222018723e */ /* 0x000fc600000010ff */
[----:B------:R-:W-:-:S04]  /*9860*/  FADD R26, R0, R26 ;  /* 0x0000001a001a7221 */ /* 0x000fc80000000000 */
[C---:B------:R-:W-:Y:S01]  /*9870*/  FADD R34, R25.reuse, R26 ;  /* 0x0000001a19227221 */ /* 0x040fe20000000000 */
[----:B------:R-:W-:-:S03]  /*9880*/  F2FP.BF16.F32.PACK_AB R25, R25, R0 ;  /* 0x000000001919723e */ /* 0x000fc600000010ff */
[----:B------:R-:W-:-:S04]  /*9890*/  FADD R0, R45, R34 ;  /* 0x000000222d007221 */ /* 0x000fc80000000000 */
[----:B------:R-:W-:Y:S01]  /*98a0*/  FADD R0, R43, R0 ;  /* 0x000000002b007221 */ /* 0x000fe20000000000 */
[----:B------:R-:W-:-:S03]  /*98b0*/  FADD R33, R128, -R3 ;  /* 0x8000000380217221 */ /* 0x000fc60000000000 */
[----:B------:R-:W-:Y:S01]  /*98c0*/  FADD R0, R44, R0 ;  /* 0x000000002c007221 */ /* 0x000fe20000000000 */
[--C-:B------:R-:W-:Y:S01]  /*98d0*/  FADD R32, R129, -R3.reuse ;  /* 0x8000000381207221 */ /* 0x100fe20000000000 */
[----:B------:R-:W-:Y:S02]  /*98e0*/  FMUL R33, R33, 1.4426950216293334961 ;  /* 0x3fb8aa3b21217820 */ /* 0x000fe40000400000 */
[----:B------:R-:W-:Y:S01]  /*98f0*/  FADD R0, R27, R0 ;  /* 0x000000001b007221 */ /* 0x000fe20000000000 */
[----:B------:R-:W-:Y:S01]  /*9900*/  FMUL R32, R32, 1.4426950216293334961 ;  /* 0x3fb8aa3b20207820 */ /* 0x000fe20000400000 */
[----:B------:R-:W-:Y:S02]  /*9910*/  FADD R26, R130, -R3 ;  /* 0x80000003821a7221 */ /* 0x000fe40000000000 */
[----:B------:R-:W-:Y:S01]  /*9920*/  FADD R0, R29, R0 ;  /* 0x000000001d007221 */ /* 0x000fe20000000000 */
[----:B------:R-:W0:Y:S03]  /*9930*/  MUFU.EX2 R36, R33 ;  /* 0x0000002100247308 */ /* 0x000e260000000800 */
[----:B------:R-:W-:-:S05]  /*9940*/  FADD R0, R28, R0 ;  /* 0x000000001c007221 */ /* 0x000fca0000000000 */
[----:B------:R0:W2:Y:S01]  /*9950*/  MUFU.EX2 R33, R32 ;  /* 0x0000002000217308 */ /* 0x0000a20000000800 */
[----:B-1----:R-:W-:Y:S01]  /*9960*/  FADD R0, R31, R0 ;  /* 0x000000001f007221 */ /* 0x002fe20000000000 */
[----:B------:R-:W-:Y:S01]  /*9970*/  F2FP.BF16.F32.PACK_AB R23, R35, R39 ;  /* 0x000000272317723e */ /* 0x000fe200000010ff */
[----:B0-----:R-:W-:Y:S01]  /*9980*/  FMUL R32, R26, 1.4426950216293334961 ;  /* 0x3fb8aa3b1a207820 */ /* 0x001fe20000400000 */
[----:B------:R-:W-:Y:S01]  /*9990*/  FADD R26, R132, -R3 ;  /* 0x80000003841a7221 */ /* 0x000fe20000000000 */
[----:B------:R-:W-:-:S03]  /*99a0*/  FADD R0, R30, R0 ;  /* 0x000000001e007221 */ /* 0x000fc60000000000 */
[----:B------:R-:W-:Y:S01]  /*99b0*/  FMUL R35, R26, 1.4426950216293334961 ;  /* 0x3fb8aa3b1a237820 */ /* 0x000fe20000400000 */
[----:B------:R-:W-:Y:S01]  /*99c0*/  FADD R26, R134, -R3 ;  /* 0x80000003861a7221 */ /* 0x000fe20000000000 */
[----:B---3--:R-:W-:-:S03]  /*99d0*/  FADD R0, R38, R0 ;  /* 0x0000000026007221 */ /* 0x008fc60000000000 */
[----:B------:R-:W-:Y:S01]  /*99e0*/  FMUL R34, R26, 1.4426950216293334961 ;  /* 0x3fb8aa3b1a227820 */ /* 0x000fe20000400000 */
[--C-:B------:R-:W-:Y:S01]  /*99f0*/  FADD R26, R131, -R3.reuse ;  /* 0x80000003831a7221 */ /* 0x100fe20000000000 */
[----:B------:R-:W-:Y:S01]  /*9a00*/  F2FP.BF16.F32.PACK_AB R22, R40, R42 ;  /* 0x0000002a2816723e */ /* 0x000fe200000010ff */
[----:B------:R-:W0:Y:S01]  /*9a10*/  MUFU.EX2 R32, R32 ;  /* 0x0000002000207308 */ /* 0x000e220000000800 */
[----:B------:R-:W-:Y:S01]  /*9a20*/  FADD R0, R37, R0 ;  /* 0x0000000025007221 */ /* 0x000fe20000000000 */
[----:B------:R-:W-:Y:S01]  /*9a30*/  FMUL R40, R26, 1.4426950216293334961 ;  /* 0x3fb8aa3b1a287820 */ /* 0x000fe20000400000 */
[----:B------:R-:W-:Y:S02]  /*9a40*/  FADD R26, R133, -R3 ;  /* 0x80000003851a7221 */ /* 0x000fe40000000000 */
[----:B------:R-:W-:-:S03]  /*9a50*/  FADD R0, R41, R0 ;  /* 0x0000000029007221 */ /* 0x000fc60000000000 */
[----:B------:R-:W1:Y:S01]  /*9a60*/  MUFU.EX2 R35, R35 ;  /* 0x0000002300237308 */ /* 0x000e620000000800 */
[----:B------:R-:W-:Y:S01]  /*9a70*/  FMUL R39, R26, 1.4426950216293334961 ;  /* 0x3fb8aa3b1a277820 */ /* 0x000fe20000400000 */
[----:B------:R-:W-:Y:S01]  /*9a80*/  FADD R26, R140, -R3 ;  /* 0x800000038c1a7221 */ /* 0x000fe20000000000 */
[----:B------:R-:W-:-:S05]  /*9a90*/  FADD R0, R36, R0 ;  /* 0x0000000024007221 */ /* 0x000fca0000000000 */
[----:B------:R-:W3:Y:S01]  /*9aa0*/  MUFU.EX2 R34, R34 ;  /* 0x0000002200227308 */ /* 0x000ee20000000800 */
[----:B------:R-:W-:Y:S01]  /*9ab0*/  FMUL R42, R26, 1.4426950216293334961 ;  /* 0x3fb8aa3b1a2a7820 */ /* 0x000fe20000400000 */
[----:B------:R-:W-:Y:S01]  /*9ac0*/  FADD R26, R141, -R3 ;  /* 0x800000038d1a7221 */ /* 0x000fe20000000000 */
[----:B--2---:R-:W-:Y:S01]  /*9ad0*/  FADD R0, R33, R0 ;  /* 0x0000000021007221 */ /* 0x004fe20000000000 */
[----:B------:R-:W-:-:S04]  /*9ae0*/  F2FP.BF16.F32.PACK_AB R21, R46, R47 ;  /* 0x0000002f2e15723e */ /* 0x000fc800000010ff */
[----:B------:R-:W2:Y:S01]  /*9af0*/  MUFU.EX2 R40, R40 ;  /* 0x0000002800287308 */ /* 0x000ea20000000800 */
[----:B------:R-:W-:Y:S01]  /*9b00*/  FMUL R47, R26, 1.4426950216293334961 ;  /* 0x3fb8aa3b1a2f7820 */ /* 0x000fe20000400000 */
[----:B0-----:R-:W-:Y:S01]  /*9b10*/  FADD R46, R32, R0 ;  /* 0x00000000202e7221 */ /* 0x001fe20000000000 */
[----:B----4-:R-:W-:-:S05]  /*9b20*/  ISETP.NE.U32.AND P2, PT, R248, RZ, PT ;  /* 0x000000fff800720c */ /* 0x010fca0003f45070 */
[----:B------:R-:W0:Y:S01]  /*9b30*/  MUFU.EX2 R39, R39 ;  /* 0x0000002700277308 */ /* 0x000e220000000800 */
[----:B------:R-:W-:Y:S01]  /*9b40*/  F2FP.BF16.F32.PACK_AB R26, R43, R45 ;  /* 0x0000002d2b1a723e */ /* 0x000fe200000010ff */
[----:B-1----:R-:W-:Y:S01]  /*9b50*/  FADD R45, R35, R46 ;  /* 0x0000002e232d7221 */ /* 0x002fe20000000000 */
[----:B------:R-:W-:-:S05]  /*9b60*/  SEL R43, RZ, 0x90, !P2 ;  /* 0x00000090ff2b7807 */ /* 0x000fca0005000000 */
[----:B------:R-:W1:Y:S01]  /*9b70*/  MUFU.EX2 R42, R42 ;  /* 0x0000002a002a7308 */ /* 0x000e620000000800 */
[----:B---3--:R-:W-:-:S07]  /*9b80*/  FADD R45, R34, R45 ;  /* 0x0000002d222d7221 */ /* 0x008fce0000000000 */
[----:B------:R-:W3:Y:S01]  /*9b90*/  MUFU.EX2 R0, R47 ;  /* 0x0000002f00007308 */ /* 0x000ee20000000800 */
[----:B------:R-:W-:Y:S01]  /*9ba0*/  LOP3.LUT R136, R43, R136, RZ, 0x3c, !PT ;  /* 0x000000882b887212 */ /* 0x000fe200078e3cff */
[----:B--2---:R-:W-:Y:S01]  /*9bb0*/  FADD R43, R40, R45 ;  /* 0x0000002d282b7221 */ /* 0x004fe20000000000 */
[----:B------:R-:W-:Y:S02]  /*9bc0*/  F2FP.BF16.F32.PACK_AB R28, R28, R29 ;  /* 0x0000001d1c1c723e */ /* 0x000fe400000010ff */
[----:B------:R-:W-:Y:S02]  /*9bd0*/  F2FP.BF16.F32.PACK_AB R29, R30, R31 ;  /* 0x0000001f1e1d723e */ /* 0x000fe400000010ff */
[----:B------:R-:W-:Y:S01]  /*9be0*/  F2FP.BF16.F32.PACK_AB R31, R36, R41 ;  /* 0x00000029241f723e */ /* 0x000fe200000010ff */
[----:B0-----:R-:W-:Y:S01]  /*9bf0*/  FADD R36, R39, R43 ;  /* 0x0000002b27247221 */ /* 0x001fe20000000000 */
[----:B------:R-:W-:Y:S02]  /*9c00*/  F2FP.BF16.F32.PACK_AB R32, R32, R33 ;  /* 0x000000212020723e */ /* 0x000fe400000010ff */
[----:B------:R-:W-:Y:S01]  /*9c10*/  F2FP.BF16.F32.PACK_AB R33, R34, R35 ;  /* 0x000000232221723e */ /* 0x000fe200000010ff */
[----:B-1----:R-:W-:Y:S01]  /*9c20*/  FADD R36, R42, R36 ;  /* 0x000000242a247221 */ /* 0x002fe20000000000 */
[----:B------:R-:W-:-:S02]  /*9c30*/  F2FP.BF16.F32.PACK_AB R27, R27, R44 ;  /* 0x0000002c1b1b723e */ /* 0x000fc400000010ff */
[----:B------:R-:W-:Y:S02]  /*9c40*/  F2FP.BF16.F32.PACK_AB R30, R37, R38 ;  /* 0x00000026251e723e */ /* 0x000fe400000010ff */
[----:B------:R-:W-:Y:S02]  /*9c50*/  F2FP.BF16.F32.PACK_AB R34, R39, R40 ;  /* 0x000000282722723e */ /* 0x000fe400000010ff */
[----:B---3--:R-:W-:Y:S01]  /*9c60*/  F2FP.BF16.F32.PACK_AB R35, R0, R42 ;  /* 0x0000002a0023723e */ /* 0x008fe200000010ff */
[----:B------:R-:W-:Y:S06]  /*9c70*/  @!P0 BRA `(.L_x_9) ;  /* 0x0000000000048947 */ /* 0x000fec0003800000 */
[----:B------:R0:W-:Y:S02]  /*9c80*/  STTM.x32 tmem[UR10+0xc0], R4 ;  /* 0x0000c004000079ed */ /* 0x0001e400082c000a */
.L_x_9:
[C---:B0-----:R-:W-:Y:S01]  /*9c90*/  LOP3.LUT R5, R136.reuse, 0x20, RZ, 0x3c, !PT ;  /* 0x0000002088057812 */ /* 0x041fe200078e3cff */
[----:B-----5:R-:W-:Y:S01]  /*9ca0*/  STS.U16 [R136+UR8+0x8000], R84 ;  /* 0x0080005488007988 */ /* 0x020fe20008000408 */
[----:B------:R-:W-:Y:S01]  /*9cb0*/  LOP3.LUT R6, R136, 0x40, RZ, 0x3c, !PT ;  /* 0x0000004088067812 */ /* 0x000fe200078e3cff */
[----:B------:R-:W-:Y:S01]  /*9cc0*/  FADD R4, R0, R36 ;  /* 0x0000002400047221 */ /* 0x000fe20000000000 */
[----:B------:R-:W-:Y:S01]  /*9cd0*/  FADD R0, -R3, -INF ;  /* 0xff80000003007421 */ /* 0x000fe20000000100 */
[----:B------:R-:W-:Y:S03]  /*9ce0*/  STS.U16 [R136+UR8+0x8400], R83 ;  /* 0x0084005388007988 */ /* 0x000fe60008000408 */
[----:B------:R-:W-:Y:S01]  /*9cf0*/  FMUL R0, R0, 1.4426950216293334961 ;  /* 0x3fb8aa3b00007820 */ /* 0x000fe20000400000 */
[----:B------:R-:W-:Y:S04]  /*9d00*/  STS.U16 [R136+UR8+0x8800], R82 ;  /* 0x0088005288007988 */ /* 0x000fe80008000408 */
[----:B------:R-:W-:Y:S01]  /*9d10*/  STS.U16 [R136+UR8+0x8c00], R81 ;  /* 0x008c005188007988 */ /* 0x000fe20008000408 */
[----:B------:R-:W0:Y:S03]  /*9d20*/  MUFU.EX2 R0, R0 ;  /* 0x0000000000007308 */ /* 0x000e260000000800 */
[----:B------:R-:W-:Y:S04]  /*9d30*/  STS.U16 [R136+UR8+0x9000], R80 ;  /* 0x0090005088007988 */ /* 0x000fe80008000408 */
[----:B------:R-:W-:Y:S04]  /*9d40*/  STS.U16 [R136+UR8+0x9400], R79 ;  /* 0x0094004f88007988 */ /* 0x000fe80008000408 */
[----:B------:R-:W-:Y:S04]  /*9d50*/  STS.U16 [R136+UR8+0x9800], R78 ;  /* 0x0098004e88007988 */ /* 0x000fe80008000408 */
[----:B------:R-:W-:Y:S01]  /*9d60*/  STS.U16 [R136+UR8+0x9c00], R77 ;  /* 0x009c004d88007988 */ /* 0x000fe20008000408 */
[----:B0-----:R-:W-:-:S03]  /*9d70*/  FADD R141, R0, R4 ;  /* 0x00000004008d7221 */ /* 0x001fc60000000000 */
[----:B------:R-:W-:Y:S04]  /*9d80*/  STS.U16 [R136+UR8+0xa000], R76 ;  /* 0x00a0004c88007988 */ /* 0x000fe80008000408 */
        /* <DEDUP_REMOVED lines=22> */
[----:B------:R0:W-:Y:S04]  /*9ef0*/  STS.U16 [R5+UR8+0xbd00], R48 ;  /* 0x00bd003005007988 */ /* 0x0001e80008000408 */
[----:B------:R-:W-:Y:S04]  /*9f00*/  STS.U16 [R6+UR8+0x8200], R104 ;  /* 0x0082006806007988 */ /* 0x000fe80008000408 */
[----:B------:R-:W-:Y:S01]  /*9f10*/  STS.U16 [R6+UR8+0x8600], R103 ;  /* 0x0086006706007988 */ /* 0x000fe20008000408 */
[----:B0-----:R-:W-:-:S03]  /*9f20*/  LOP3.LUT R5, R136, 0x60, RZ, 0x3c, !PT ;  /* 0x0000006088057812 */ /* 0x001fc600078e3cff */
        /* <DEDUP_REMOVED lines=29> */
[----:B------:R0:W-:Y:S01]  /*a100*/  STS.U16 [R5+UR8+0xbf00], R51 ;  /* 0x00bf003305007988 */ /* 0x0001e20008000408 */
[----:B------:R-:W1:Y:S02]  /*a110*/  FENCE.VIEW.ASYNC.T ;  /* 0x00000000000073c6 */ /* 0x000e640000000200 */
[----:B-1----:R-:W-:Y:S06]  /*a120*/  BAR.SYNC.DEFER_BLOCKING 0x0 ;  /* 0x0000000000007b1d */ /* 0x002fec0000010000 */
[----:B0-----:R-:W0:Y:S01]  /*a130*/  LDTM.x128 R4, tmem[UR10] ;  /* 0x0000000a000479ee */ /* 0x001e2200083c0000 */
[----:B------:R-:W-:Y:S01]  /*a140*/  NOP ;  /* 0x0000000000007918 */ /* 0x000fe20000000000 */
[----:B------:R-:W-:Y:S05]  /*a150*/  @!P0 BRA `(.L_x_10) ;  /* 0x0000000800048947 */ /* 0x000fea0003800000 */
[C---:B0-----:R-:W-:Y:S01]  /*a160*/  FMUL R4, R0.reuse, R4 ;  /* 0x0000000400047220 */ /* 0x041fe20000400000 */
[C---:B------:R-:W-:Y:S01]  /*a170*/  FMUL R5, R0.reuse, R5 ;  /* 0x0000000500057220 */ /* 0x040fe20000400000 */
        /* <DEDUP_REMOVED lines=125> */
[----:B------:R-:W-:-:S04]  /*a950*/  FMUL R131, R0, R131 ;  /* 0x0000008300837220 */ /* 0x000fc80000400000 */
[----:B------:R1:W-:Y:S03]  /*a960*/  STTM.x128 tmem[UR10], R4 ;  /* 0x00000004000079ed */ /* 0x0003e600083c000a */
.L_x_10:
[----:B0-----:R-:W0:Y:S02]  /*a970*/  FENCE.VIEW.ASYNC.T ;  /* 0x00000000000073c6 */ /* 0x001e240000000200 */
[----:B0-----:R-:W-:Y:S01]  /*a980*/  BAR.SYNC.DEFER_BLOCKING 0x0 ;  /* 0x0000000000007b1d */ /* 0x001fe20000010000 */
[----:B------:R-:W-:Y:S01]  /*a990*/  UIADD3 UR6, UPT, UPT, UR8, 0x14000, URZ ;  /* 0x0001400008067890 */ /* 0x000fe2000fffe0ff */
[----:B------:R-:W-:Y:S01]  /*a9a0*/  FSEL R0, R3, -INF , P0 ;  /* 0xff80000003007808 */ /* 0x000fe20000000000 */
[----:B------:R-:W-:Y:S01]  /*a9b0*/  UIADD3 UR12, UPT, UPT, UR9, 0xc0, URZ ;  /* 0x000000c0090c7890 */ /* 0x000fe2000fffe0ff */
[----:B------:R-:W-:Y:S02]  /*a9c0*/  FSEL R141, R141, 1, P0 ;  /* 0x3f8000008d8d7808 */ /* 0x000fe40000000000 */
[----:B------:R0:W-:Y:S06]  /*a9d0*/  MEMBAR.ALL.CTA ;  /* 0x0000000000007992 */ /* 0x0001ec0000008000 */
[----:B0-----:R-:W0:Y:S02]  /*a9e0*/  FENCE.VIEW.ASYNC.S ;  /* 0x00000000000073c6 */ /* 0x001e240000000000 */
[----:B0-----:R-:W-:Y:S06]  /*a9f0*/  BAR.SYNC.DEFER_BLOCKING 0x0 ;  /* 0x0000000000007b1d */ /* 0x001fec0000010000 */
[----:B------:R-:W-:Y:S05]  /*aa00*/  @!P1 BRA `(.L_x_11) ;  /* 0x0000000000909947 */ /* 0x000fea0003800000 */
[----:B------:R-:W-:Y:S01]  /*aa10*/  UIADD3 UR4, UPT, UPT, UR8, 0x8000, URZ ;  /* 0x0000800008047890 */ /* 0x000fe2000fffe0ff */
[----:B------:R-:W-:Y:S01]  /*aa20*/  BSSY.RECONVERGENT B0, `(.L_x_12) ;  /* 0x0000021000007945 */ /* 0x000fe20003800200 */
[----:B------:R-:W-:Y:S02]  /*aa30*/  ELECT P0, URZ, PT ;  /* 0x0000000000ff782f */ /* 0x000fe40003800000 */
[----:B------:R-:W-:Y:S02]  /*aa40*/  USHF.R.U32.HI UR16, URZ, 0x4, UR4 ;  /* 0x00000004ff107899 */ /* 0x000fe40008011604 */
[----:B------:R-:W-:Y:S02]  /*aa50*/  UIADD3 UR5, UPT, UPT, UR9, 0xc8, URZ ;  /* 0x000000c809057890 */ /* 0x000fe4000fffe0ff */
[----:B------:R-:W-:Y:S01]  /*aa60*/  USGXT.U32 UR16, UR16, 0xe ;  /* 0x0000000e1010789a */ /* 0x000fe20008000000 */
[----:B------:R-:W-:Y:S01]  /*aa70*/  UMOV UR4, URZ ;  /* 0x000000ff00047c82 */ /* 0x000fe20008000000 */
[----:B------:R-:W-:-:S02]  /*aa80*/  UIADD3 UR18, UPT, UPT, UR9, 0xd0, URZ ;  /* 0x000000d009127890 */ /* 0x000fc4000fffe0ff */
[----:B------:R-:W-:Y:S01]  /*aa90*/  UIADD3 UR26, UP2, UPT, UR16, 0x2, URZ ;  /* 0x00000002101a7890 */ /* 0x000fe2000ff5e0ff */
[----:B------:R-:W-:Y:S01]  /*aaa0*/  UMOV UR24, 0x0 ;  /* 0x0000000000187882 */ /* 0x000fe20000000000 */
[----:B------:R-:W-:Y:S02]  /*aab0*/  UMOV UR25, 0x8200490 ;  /* 0x0820049000197882 */ /* 0x000fe40000000000 */
[----:B------:R-:W-:Y:S02]  /*aac0*/  UIADD3.X UR27, UPT, UPT, UR4, 0x40004040, URZ, UP2, !UPT ;  /* 0x40004040041b7890 */ /* 0x000fe400097fe4ff */
[----:B------:R-:W-:Y:S02]  /*aad0*/  UIADD3 UR30, UP2, UPT, UR26, 0x2, URZ ;  /* 0x000000021a1e7890 */ /* 0x000fe4000ff5e0ff */
[----:B------:R-:W-:Y:S02]  /*aae0*/  UIADD3 UR34, UP3, UPT, UR26, 0x4, URZ ;  /* 0x000000041a227890 */ /* 0x000fe4000ff7e0ff */
[----:B------:R-:W-:-:S02]  /*aaf0*/  UIADD3.X UR31, UPT, UPT, UR27, URZ, URZ, UP2, !UPT ;  /* 0x000000ff1b1f7290 */ /* 0x000fc400097fe4ff */
[----:B------:R-:W-:Y:S02]  /*ab00*/  UIADD3 UR4, UPT, UPT, UR9, 0xd8, URZ ;  /* 0x000000d809047890 */ /* 0x000fe4000fffe0ff */
[----:B------:R-:W-:Y:S01]  /*ab10*/  UIADD3.X UR35, UPT, UPT, UR27, URZ, URZ, UP3, !UPT ;  /* 0x000000ff1b237290 */ /* 0x000fe20009ffe4ff */
[----:B------:R-:W-:Y:S01]  /*ab20*/  UMOV UR17, 0x40004040 ;  /* 0x4000404000117882 */ /* 0x000fe20000000000 */
[----:B------:R-:W-:Y:S01]  /*ab30*/  UMOV UR28, 0x0 ;  /* 0x00000000001c7882 */ /* 0x000fe20000000000 */
[----:B------:R-:W-:Y:S01]  /*ab40*/  UMOV UR29, 0x8200490 ;  /* 0x08200490001d7882 */ /* 0x000fe20000000000 */
[----:B------:R-:W-:Y:S01]  /*ab50*/  UMOV UR32, 0x0 ;  /* 0x0000000000207882 */ /* 0x000fe20000000000 */
[----:B------:R-:W-:Y:S01]  /*ab60*/  UMOV UR33, 0x8200490 ;  /* 0x0820049000217882 */ /* 0x000fe20000000000 */
[----:B------:R0:W-:Y:S01]  /*ab70*/  UTCHMMA tmem[UR12], gdesc[UR16], tmem[UR9], tmem[UR24], idesc[UR25], UPT ;  /* 0x00ff18100c0079ea */ /* 0x0001e2000b800009 */
[----:B------:R-:W-:Y:S01]  /*ab80*/  UMOV UR36, 0x0 ;  /* 0x0000000000247882 */ /* 0x000fe20000000000 */
[----:B------:R-:W-:Y:S01]  /*ab90*/  UMOV UR37, 0x8200490 ;  /* 0x0820049000257882 */ /* 0x000fe20000000000 */
[----:B------:R0:W-:Y:S01]  /*aba0*/  UTCHMMA tmem[UR5], gdesc[UR26], tmem[UR9], tmem[UR28], idesc[UR29], UPT ;  /* 0x00ff1c1a050079ea */ /* 0x0001e2000b800009 */
[----:B------:R0:W-:Y:S01]  /*abb0*/  UTCHMMA tmem[UR18], gdesc[UR30], tmem[UR9], tmem[UR32], idesc[UR33], UPT ;  /* 0x00ff201e120079ea */ /* 0x0001e2000b800009 */
[----:B------:R0:W-:Y:S01]  /*abc0*/  UTCHMMA tmem[UR4], gdesc[UR34], tmem[UR9], tmem[UR36], idesc[UR37], UPT ;  /* 0x00ff2422040079ea */ /* 0x0001e2000b800009 */
[----:B------:R-:W-:Y:S05]  /*abd0*/  @!P0 BRA `(.L_x_13) ;  /* 0x0000000000148947 */ /* 0x000fea0003800000 */
[----:B0-----:R-:W-:Y:S01]  /*abe0*/  UMOV UR4, UR6 ;  /* 0x0000000600047c82 */ /* 0x001fe20008000000 */
[----:B------:R-:W-:Y:S02]  /*abf0*/  UMOV UR5, URZ ;  /* 0x000000ff00057c82 */ /* 0x000fe40008000000 */
[----:B------:R-:W-:Y:S02]  /*ac00*/  UMOV UR4, UR4 ;  /* 0x0000000400047c82 */ /* 0x000fe40008000000 */
[----:B------:R2:W-:Y:S01]  /*ac10*/  UTCBAR [UR4], URZ ;  /* 0x000000ff040073e9 */ /* 0x0005e200080000ff */
[----:B------:R-:W-:Y:S02]  /*ac20*/  NOP ;  /* 0x0000000000007918 */ /* 0x000fe40000000000 */
.L_x_13:
[----:B0-2---:R-:W-:Y:S05]  /*ac30*/  BSYNC.RECONVERGENT B0 ;  /* 0x0000000000007941 */ /* 0x005fea0003800200 */
.L_x_12:
[----:B------:R-:W-:Y:S05]  /*ac40*/  BRA `(.L_x_14) ;  /* 0x0000000000087947 */ /* 0x000fea0003800000 */
.L_x_11:
[----:B------:R-:W-:-:S09]  /*ac50*/  UISETP.GE.AND UP2, UPT, UR7, URZ, UPT ;  /* 0x000000ff0700728c */ /* 0x000fd2000bf46270 */
[----:B------:R-:W-:Y:S05]  /*ac60*/  BRA.U !UP2, `(.L_x_15) ;  /* 0x000000710af87547 */ /* 0x000fea000b800000 */
.L_x_14:
[----:B------:R-:W-:Y:S01]  /*ac70*/  UIADD3 UR18, UPT, UPT, UR8, 0x10000, URZ ;  /* 0x0001000008127890 */ /* 0x000fe2000fffe0ff */
[----:B------:R-:W-:Y:S01]  /*ac80*/  IMAD.MOV.U32 R133, RZ, RZ, -0x40 ;  /* 0xffffffc0ff857424 */ /* 0x000fe200078e00ff */
[----:B------:R-:W-:Y:S01]  /*ac90*/  USHF.R.U32.HI UR19, URZ, 0x4, UR15 ;  /* 0x00000004ff137899 */ /* 0x000fe2000801160f */
[----:B------:R-:W-:Y:S01]  /*aca0*/  IMAD.MOV.U32 R134, RZ, RZ, -0x1 ;  /* 0xffffffffff867424 */ /* 0x000fe200078e00ff */
[----:B------:R-:W-:Y:S02]  /*acb0*/  USHF.R.U32.HI UR66, URZ, 0x4, UR8 ;  /* 0x00000004ff427899 */ /* 0x000fe40008011608 */
[----:B------:R-:W-:Y:S02]  /*acc0*/  UISETP.NE.U32.AND UP2, UPT, UR22, URZ, UPT ;  /* 0x000000ff1600728c */ /* 0x000fe4000bf45070 */
[----:B------:R-:W-:Y:S02]  /*acd0*/  USHF.R.U32.HI UR22, URZ, 0x4, UR18 ;  /* 0x00000004ff167899 */ /* 0x000fe40008011612 */
[----:B------:R-:W-:-:S02]  /*ace0*/  USGXT.U32 UR18, UR19, 0xe ;  /* 0x0000000e1312789a */ /* 0x000fc40008000000 */
[----:B------:R-:W-:Y:S02]  /*acf0*/  USGXT.U32 UR66, UR66, 0xe ;  /* 0x0000000e4242789a */ /* 0x000fe40008000000 */
[----:B------:R-:W-:Y:S02]  /*ad00*/  USGXT.U32 UR19, UR22, 0xe ;  /* 0x0000000e1613789a */ /* 0x000fe40008000000 */
[----:B------:R-:W-:Y:S02]  /*ad10*/  UIADD3 UR24, UP3, UPT, UR18, 0x2, URZ ;  /* 0x0000000212187890 */ /* 0x000fe4000ff7e0ff */
[----:B------:R-:W-:Y:S01]  /*ad20*/  UIADD3 UR22, UP4, UPT, UR66, 0x4000080, URZ ;  /* 0x0400008042167890 */ /* 0x000fe2000ff9e0ff */
[----:B------:R-:W-:Y:S01]  /*ad30*/  UMOV UR4, URZ ;  /* 0x000000ff00047c82 */ /* 0x000fe20008000000 */
[----:B------:R-:W-:Y:S01]  /*ad40*/  UMOV UR23, URZ ;  /* 0x000000ff00177c82 */ /* 0x000fe20008000000 */
[----:B------:R-:W-:Y:S02]  /*ad50*/  UIADD3.X UR25, UPT, UPT, UR4, 0x40004040, URZ, UP3, !UPT ;  /* 0x4000404004197890 */ /* 0x000fe40009ffe4ff */
[----:B------:R-:W-:-:S02]  /*ad60*/  UIADD3.X UR23, UPT, UPT, UR23, 0x40004040, URZ, UP4, !UPT ;  /* 0x4000404017177890 */ /* 0x000fc4000a7fe4ff */
[----:B------:R-:W-:Y:S02]  /*ad70*/  UIADD3 UR30, UP3, UPT, UR22, 0x180, URZ ;  /* 0x00000180161e7890 */ /* 0x000fe4000ff7e0ff */
[----:B------:R-:W-:Y:S02]  /*ad80*/  USHF.L.U32 UR13, UR13, 0x6, URZ ;  /* 0x000000060d0d7899 */ /* 0x000fe400080006ff */
[----:B------:R-:W-:Y:S02]  /*ad90*/  UIADD3 UR26, UP5, UPT, UR22, 0x80, URZ ;  /* 0x00000080161a7890 */ /* 0x000fe4000ffbe0ff */
[----:B------:R-:W-:Y:S02]  /*ada0*/  UIADD3 UR28, UP6, UPT, UR22, 0x100, URZ ;  /* 0x00000100161c7890 */ /* 0x000fe4000ffde0ff */
[----:B------:R-:W-:Y:S01]  /*adb0*/  UIADD3.X UR31, UPT, UPT, UR23, URZ, URZ, UP3, !UPT ;  /* 0x000000ff171f7290 */ /* 0x000fe20009ffe4ff */
[----:B------:R-:W-:Y:S01]  /*adc0*/  MOV R132, UR13 ;  /* 0x0000000d00847c02 */ /* 0x000fe20008000f00 */
[----:B------:R-:W-:-:S02]  /*add0*/  UIADD3 UR38, UP3, UPT, UR19, 0x2, URZ ;  /* 0x0000000213267890 */ /* 0x000fc4000ff7e0ff */
[----:B------:R-:W-:Y:S01]  /*ade0*/  USHF.L.U32 UR14, UR14, 0x6, URZ ;  /* 0x000000060e0e7899 */ /* 0x000fe200080006ff */
[----:B------:R-:W-:Y:S01]  /*adf0*/  UMOV UR5, URZ ;  /* 0x000000ff00057c82 */ /* 0x000fe20008000000 */
[----:B------:R-:W-:Y:S02]  /*ae00*/  UIADD3.X UR27, UPT, UPT, UR23, URZ, URZ, UP5, !UPT ;  /* 0x000000ff171b7290 */ /* 0x000fe4000affe4ff */
[----:B------:R-:W-:Y:S02]  /*ae10*/  UIADD3.X UR29, UPT, UPT, UR23, URZ, URZ, UP6, !UPT ;  /* 0x000000ff171d7290 */ /* 0x000fe4000b7fe4ff */
[----:B------:R-:W-:Y:S02]  /*ae20*/  UIADD3 UR32, UP4, UPT, UR22, 0x200, URZ ;  /* 0x0000020016207890 */ /* 0x000fe4000ff9e0ff */
[----:B------:R-:W-:Y:S02]  /*ae30*/  UIADD3 UR34, UP5, UPT, UR22, 0x280, URZ ;  /* 0x0000028016227890 */ /* 0x000fe4000ffbe0ff */
[----:B------:R-:W-:-:S02]  /*ae40*/  UIADD3 UR36, UP6, UPT, UR22, 0x300, URZ ;  /* 0x0000030016247890 */ /* 0x000fc4000ffde0ff */
[----:B------:R-:W-:Y:S01]  /*ae50*/  UIADD3.X UR39, UPT, UPT, UR5, 0x40004040, URZ, UP3, !UPT ;  /* 0x4000404005277890 */ /* 0x000fe20009ffe4ff */
[----:B------:R-:W-:Y:S01]  /*ae60*/  UMOV UR16, UR6 ;  /* 0x0000000600107c82 */ /* 0x000fe20008000000 */
[----:B------:R-:W-:Y:S01]  /*ae70*/  UMOV UR15, 0x1 ;  /* 0x00000001000f7882 */ /* 0x000fe20000000000 */
[----:B------:R-:W-:Y:S01]  /*ae80*/  UMOV UR76, URZ ;  /* 0x000000ff004c7c82 */ /* 0x000fe20008000000 */
[----:B------:R-:W-:Y:S01]  /*ae90*/  UMOV UR6, URZ ;  /* 0x000000ff00067c82 */ /* 0x000fe20008000000 */
[----:B------:R-:W0:Y:S01]  /*aea0*/  LDCU UR17, c[0x0][0x3a8] ;  /* 0x00007500ff1177ac */ /* 0x000e220008000800 */
[----:B------:R-:W-:Y:S02]  /*aeb0*/  ULOP3.LUT UR66, UR66, 0x4000000, URZ, 0xfc, !UPT ;  /* 0x0400000042427892 */ /* 0x000fe4000f8efcff */
[----:B------:R-:W-:Y:S02]  /*aec0*/  UIADD3.X UR33, UPT, UPT, UR23, URZ, URZ, UP4, !UPT ;  /* 0x000000ff17217290 */ /* 0x000fe4000a7fe4ff */
[----:B------:R-:W-:-:S02]  /*aed0*/  UIADD3.X UR35, UPT, UPT, UR23, URZ, URZ, UP5, !UPT ;  /* 0x000000ff17237290 */ /* 0x000fc4000affe4ff */
[----:B------:R-:W-:Y:S02]  /*aee0*/  UIADD3.X UR37, UPT, UPT, UR23, URZ, URZ, UP6, !UPT ;  /* 0x000000ff17257290 */ /* 0x000fe4000b7fe4ff */
[----:B------:R-:W-:Y:S02]  /*aef0*/  UIADD3.64 UR40, UPT, UPT, UR24, 0x2, URZ ;  /* 0x0000000218287897 */ /* 0x000fe4000fffe0ff */
[----:B------:R-:W-:Y:S02]  /*af00*/  UIADD3.64 UR42, UPT, UPT, UR24, 0x4, URZ ;  /* 0x00000004182a7897 */ /* 0x000fe4000fffe0ff */
[----:B------:R-:W-:Y:S02]  /*af10*/  UIADD3.64 UR44, UPT, UPT, UR24, 0x1fe, URZ ;  /* 0x000001fe182c7897 */ /* 0x000fe4000fffe0ff */
[----:B------:R-:W-:Y:S02]  /*af20*/  UIADD3.64 UR46, UPT, UPT, UR24, 0x200, URZ ;  /* 0x00000200182e7897 */ /* 0x000fe4000fffe0ff */
[----:B------:R-:W-:-:S02]  /*af30*/  UIADD3.64 UR48, UPT, UPT, UR24, 0x202, URZ ;  /* 0x0000020218307897 */ /* 0x000fc4000fffe0ff */
[----:B------:R-:W-:Y:S02]  /*af40*/  UIADD3.64 UR50, UPT, UPT, UR24, 0x204, URZ ;  /* 0x0000020418327897 */ /* 0x000fe4000fffe0ff */
[----:B------:R-:W-:Y:S02]  /*af50*/  UIADD3.64 UR52, UPT, UPT, UR38, 0x2, URZ ;  /* 0x0000000226347897 */ /* 0x000fe4000fffe0ff */
[----:B------:R-:W-:Y:S01]  /*af60*/  UIADD3.64 UR54, UPT, UPT, UR38, 0x4, URZ ;  /* 0x0000000426367897 */ /* 0x000fe2000fffe0ff */
[----:B0-----:R-:W-:-:S11]  /*af70*/  UMOV UR67, UR14 ;  /* 0x0000000e00437c82 */ /* 0x001fd60008000000 */
.L_x_20:
[----:B01----:R-:W2:Y:S04]  /*af80*/  LDL.64 R8, [R1+0x228] ;  /* 0x0002280001087983 */ /* 0x003ea80000100a00 */
[----:B------:R-:W3:Y:S04]  /*af90*/  LDL.64 R16, [R1+0x128] ;  /* 0x0001280001107983 */ /* 0x000ee80000100a00 */
[----:B------:R-:W4:Y:S04]  /*afa0*/  LDL.64 R14, [R1+0xe8] ;  /* 0x0000e800010e7983 */ /* 0x000f280000100a00 */
[----:B------:R-:W5:Y:S04]  /*afb0*/  LDL.64 R26, [R1+0x1a8] ;  /* 0x0001a800011a7983 */ /* 0x000f680000100a00 */
[----:B------:R-:W4:Y:S01]  /*afc0*/  LDL.64 R24, [R1+0x168] ;  /* 0x0001680001187983 */ /* 0x000f220000100a00 */
[----:B------:R-:W-:-:S03]  /*afd0*/  MOV R7, R139 ;  /* 0x0000008b00077202 */ /* 0x000fc60000000f00 */
[----:B------:R-:W4:Y:S01]  /*afe0*/  LDL.64 R32, [R1+0x1e8] ;  /* 0x0001e80001207983 */ /* 0x000f220000100a00 */
[----:B------:R-:W-:Y:S02]  /*aff0*/  IMAD.U32 R3, RZ, RZ, UR67 ;  /* 0x00000043ff037e24 */ /* 0x000fe4000f8e00ff */
[----:B------:R-:W-:Y:S01]  /*b000*/  IMAD.MOV.U32 R6, RZ, RZ, R138 ;  /* 0x000000ffff067224 */ /* 0x000fe200078e008a */
[----:B------:R-:W4:Y:S01]  /*b010*/  LDL.64 R22, [R1+0x220] ;  /* 0x0002200001167983 */ /* 0x000f220000100a00 */
[----:B------:R-:W-:Y:S02]  /*b020*/  IMAD.U32 R4, RZ, RZ, UR67 ;  /* 0x00000043ff047e24 */ /* 0x000fe4000f8e00ff */
[----:B------:R-:W-:Y:S01]  /*b030*/  IMAD.WIDE R6, R3, 0x2, R6 ;  /* 0x0000000203067825 */ /* 0x000fe200078e0206 */
[----:B------:R-:W4:Y:S04]  /*b040*/  LDL.64 R20, [R1+0x1e0] ;  /* 0x0001e00001147983 */ /* 0x000f280000100a00 */
[----:B------:R-:W4:Y:S04]  /*b050*/  LDL.64 R30, [R1+0xa8] ;  /* 0x0000a800011e7983 */ /* 0x000f280000100a00 */
[----:B------:R0:W4:Y:S04]  /*b060*/  LDG.E.U16 R3, desc[UR20][R6.64] ;  /* 0x0000001406037981 */ /* 0x000128000c1e1500 */
[----:B------:R-:W4:Y:S04]  /*b070*/  LDL.64 R18, [R1+0x1a0] ;  /* 0x0001a00001127983 */ /* 0x000f280000100a00 */
[----:B------:R-:W4:Y:S01]  /*b080*/  LDL.64 R28, [R1+0x248] ;  /* 0x00024800011c7983 */ /* 0x000f220000100a00 */
[----:B0-----:R-:W-:-:S03]  /*b090*/  MOV R6, UR67 ;  /* 0x0000004300067c02 */ /* 0x001fc60008000f00 */
[----:B------:R-:W4:Y:S04]  /*b0a0*/  LDL.64 R42, [R1+0x160] ;  /* 0x00016000012a7983 */ /* 0x000f280000100a00 */
[----:B------:R-:W4:Y:S01]  /*b0b0*/  LDL.64 R40, [R1+0x218] ;  /* 0x0002180001287983 */ /* 0x000f220000100a00 */
[----:B------:R-:W-:Y:S02]  /*b0c0*/  IMAD.U32 R10, RZ, RZ, UR67 ;  /* 0x00000043ff0a7e24 */ /* 0x000fe4000f8e00ff */
[----:B------:R-:W-:Y:S01]  /*b0d0*/  IMAD.U32 R12, RZ, RZ, UR67 ;  /* 0x00000043ff0c7e24 */ /* 0x000fe2000f8e00ff */
[----:B------:R-:W4:Y:S04]  /*b0e0*/  LDL.64 R38, [R1+0x1d8] ;  /* 0x0001d80001267983 */ /* 0x000f280000100a00 */
        /* <DEDUP_REMOVED lines=21> */
[----:B------:R-:W4:Y:S01]  /*b240*/  LDL.64 R76, [R1+0x130] ;  /* 0x00013000014c7983 */ /* 0x000f220000100a00 */
[----:B--2---:R-:W-:-:S04]  /*b250*/  IMAD.WIDE R4, R4, 0x2, R8 ;  /* 0x0000000204047825 */ /* 0x004fc800078e0208 */
[----:B---3--:R-:W-:Y:S01]  /*b260*/  IMAD.WIDE R6, R6, 0x2, R16 ;  /* 0x0000000206067825 */ /* 0x008fe200078e0210 */
[----:B------:R0:W2:Y:S04]  /*b270*/  LDG.E.U16 R49, desc[UR20][R4.64] ;  /* 0x0000001404317981 */ /* 0x0000a8000c1e1500 */
[----:B------:R-:W3:Y:S01]  /*b280*/  LDL.64 R16, [R1+0xa0] ;  /* 0x0000a00001107983 */ /* 0x000ee20000100a00 */
[----:B------:R-:W-:Y:S02]  /*b290*/  IMAD.U32 R8, RZ, RZ, UR67 ;  /* 0x00000043ff087e24 */ /* 0x000fe4000f8e00ff */
[----:B-----5:R-:W-:Y:S01]  /*b2a0*/  IMAD.WIDE R10, R10, 0x2, R26 ;  /* 0x000000020a0a7825 */ /* 0x020fe200078e021a */
[----:B------:R1:W5:Y:S03]  /*b2b0*/  LDG.E.U16 R35, desc[UR20][R6.64] ;  /* 0x0000001406237981 */ /* 0x000366000c1e1500 */
[----:B0-----:R-:W-:Y:S01]  /*b2c0*/  IMAD.U32 R4, RZ, RZ, UR67 ;  /* 0x00000043ff047e24 */ /* 0x001fe2000f8e00ff */
[----:B------:R-:W2:Y:S03]  /*b2d0*/  LDL.64 R26, [R1+0x120] ;  /* 0x00012000011a7983 */ /* 0x000ea60000100a00 */
[----:B----4-:R-:W-:Y:S01]  /*b2e0*/  IMAD.WIDE R4, R4, 0x2, R14 ;  /* 0x0000000204047825 */ /* 0x010fe200078e020e */
[----:B------:R-:W4:Y:S04]  /*b2f0*/  LDG.E.U16 R37, desc[UR20][R10.64] ;  /* 0x000000140a257981 */ /* 0x000f28000c1e1500 */
[----:B------:R-:W2:Y:S01]  /*b300*/  LDL.64 R14, [R1+0x240] ;  /* 0x00024000010e7983 */ /* 0x000ea20000100a00 */
[----:B------:R-:W-:-:S03]  /*b310*/  IMAD.WIDE R8, R8, 0x2, R24 ;  /* 0x0000000208087825 */ /* 0x000fc600078e0218 */
[----:B------:R-:W4:Y:S01]  /*b320*/  LDL.64 R24, [R1+0xe0] ;  /* 0x0000e00001187983 */ /* 0x000f220000100a00 */
[----:B------:R-:W-:-:S03]  /*b330*/  IMAD.WIDE R12, R12, 0x2, R32 ;  /* 0x000000020c0c7825 */ /* 0x000fc600078e0220 */
[----:B------:R0:W4:Y:S01]  /*b340*/  LDG.E.U16 R36, desc[UR20][R8.64] ;  /* 0x0000001408247981 */ /* 0x000122000c1e1500 */
[----:B-1----:R-:W-:-:S03]  /*b350*/  IMAD.U32 R6, RZ, RZ, UR67 ;  /* 0x00000043ff067e24 */ /* 0x002fc6000f8e00ff */
[----:B------:R1:W4:Y:S04]  /*b360*/  LDG.E.U16 R48, desc[UR20][R12.64] ;  /* 0x000000140c307981 */ /* 0x000328000c1e1500 */
[----:B------:R1:W4:Y:S01]  /*b370*/  LDG.E.U16 R34, desc[UR20][R4.64] ;  /* 0x0000001404227981 */ /* 0x000322000c1e1500 */
[----:B0-----:R-:W-:Y:S01]  /*b380*/  MOV R8, UR67 ;  /* 0x0000004300087c02 */ /* 0x001fe20008000f00 */
[----:B------:R-:W-:Y:S02]  /*b390*/  IMAD.WIDE R6, R6, 0x2, R20 ;  /* 0x0000000206067825 */ /* 0x000fe400078e0214 */
[----:B------:R-:W5:Y:S02]  /*b3a0*/  LDL.64 R20, [R1+0x158] ;  /* 0x0001580001147983 */ /* 0x000f640000100a00 */
[----:B------:R-:W-:-:S02]  /*b3b0*/  IMAD.WIDE R8, R8, 0x2, R22 ;  /* 0x0000000208087825 */ /* 0x000fc400078e0216 */
[----:B------:R-:W5:Y:S02]  /*b3c0*/  LDL.64 R22, [R1+0x198] ;  /* 0x0001980001167983 */ /* 0x000f640000100a00 */
[----:B-1----:R-:W-:Y:S02]  /*b3d0*/  IMAD.U32 R12, RZ, RZ, UR67 ;  /* 0x00000043ff0c7e24 */ /* 0x002fe4000f8e00ff */
[----:B------:R-:W-:Y:S02]  /*b3e0*/  IMAD.U32 R4, RZ, RZ, UR67 ;  /* 0x00000043ff047e24 */ /* 0x000fe4000f8e00ff */
[----:B------:R-:W-:Y:S02]  /*b3f0*/  IMAD.WIDE R12, R12, 0x2, R30 ;  /* 0x000000020c0c7825 */ /* 0x000fe400078e021e */
[----:B------:R0:W5:Y:S02]  /*b400*/  LDG.E.U16 R30, desc[UR20][R6.64] ;  /* 0x00000014061e7981 */ /* 0x000164000c1e1500 */
[----:B------:R-:W-:-:S02]  /*b410*/  IMAD.U32 R10, RZ, RZ, UR67 ;  /* 0x00000043ff0a7e24 */ /* 0x000fc4000f8e00ff */
[----:B------:R-:W-:Y:S01]  /*b420*/  IMAD.WIDE R4, R4, 0x2, R18 ;  /* 0x0000000204047825 */ /* 0x000fe200078e0212 */
[----:B------:R1:W5:Y:S04]  /*b430*/  LDG.E.U16 R33, desc[UR20][R12.64] ;  /* 0x000000140c217981 */ /* 0x000368000c1e1500 */
[----:B------:R-:W5:Y:S01]  /*b440*/  LDL.64 R18, [R1+0x118] ;  /* 0x0001180001127983 */ /* 0x000f620000100a00 */
[----:B0-----:R-:W-:Y:S02]  /*b450*/  IMAD.U32 R6, RZ, RZ, UR67 ;  /* 0x00000043ff067e24 */ /* 0x001fe4000f8e00ff */
[----:B------:R-:W-:Y:S01]  /*b460*/  IMAD.WIDE R10, R10, 0x2, R28 ;  /* 0x000000020a0a7825 */ /* 0x000fe200078e021c */
[----:B------:R-:W5:Y:S03]  /*b470*/  LDG.E.U16 R31, desc[UR20][R8.64] ;  /* 0x00000014081f7981 */ /* 0x000f66000c1e1500 */
[----:B-1----:R-:W-:Y:S01]  /*b480*/  IMAD.U32 R12, RZ, RZ, UR67 ;  /* 0x00000043ff0c7e24 */ /* 0x002fe2000f8e00ff */
[----:B------:R0:W5:Y:S03]  /*b490*/  LDG.E.U16 R29, desc[UR20][R4.64] ;  /* 0x00000014041d7981 */ /* 0x000166000c1e1500 */
[----:B------:R-:W-:Y:S01]  /*b4a0*/  IMAD.WIDE R12, R12, 0x2, R42 ;  /* 0x000000020c0c7825 */ /* 0x000fe200078e022a */
[----:B------:R-:W5:Y:S04]  /*b4b0*/  LDG.E.U16 R32, desc[UR20][R10.64] ;  /* 0x000000140a207981 */ /* 0x000f68000c1e1500 */
[----:B------:R1:W5:Y:S01]  /*b4c0*/  LDG.E.U16 R28, desc[UR20][R12.64] ;  /* 0x000000140c1c7981 */ /* 0x000362000c1e1500 */
[----:B0-----:R-:W-:-:S02]  /*b4d0*/  IMAD.U32 R4, RZ, RZ, UR67 ;  /* 0x00000043ff047e24 */ /* 0x001fc4000f8e00ff */
[----:B---3--:R-:W-:Y:S01]  /*b4e0*/  IMAD.WIDE R6, R6, 0x2, R16 ;  /* 0x0000000206067825 */ /* 0x008fe200078e0210 */
[----:B------:R-:W3:Y:S04]  /*b4f0*/  LDL.64 R42, [R1+0x110] ;  /* 0x00011000012a7983 */ /* 0x000ee80000100a00 */
[----:B------:R-:W3:Y:S01]  /*b500*/  LDL.64 R16, [R1+0x210] ;  /* 0x0002100001107983 */ /* 0x000ee20000100a00 */
[----:B-1----:R-:W-:Y:S01]  /*b510*/  MOV R12, UR67 ;  /* 0x00000043000c7c02 */ /* 0x002fe20008000f00 */
[----:B--2---:R-:W-:Y:S02]  /*b520*/  IMAD.WIDE R4, R4, 0x2, R14 ;  /* 0x0000000204047825 */ /* 0x004fe400078e020e */
[----:B------:R-:W2:Y:S02]  /*b530*/  LDL.64 R14, [R1+0x1d0] ;  /* 0x0001d000010e7983 */ /* 0x000ea40000100a00 */
[----:B------:R-:W-:-:S02]  /*b540*/  IMAD.WIDE R12, R12, 0x2, R40 ;  /* 0x000000020c0c7825 */ /* 0x000fc400078e0228 */
[----:B------:R-:W2:Y:S01]  /*b550*/  LDL.64 R40, [R1+0xd0] ;  /* 0x0000d00001287983 */ /* 0x000ea20000100a00 */
[----:B------:R-:W-:Y:S01]  /*b560*/  MOV R10, UR67 ;  /* 0x00000043000a7c02 */ /* 0x000fe20008000f00 */
[----:B------:R-:W-:-:S04]  /*b570*/  IMAD.U32 R8, RZ, RZ, UR67 ;  /* 0x00000043ff087e24 */ /* 0x000fc8000f8e00ff */
[----:B------:R-:W-:-:S04]  /*b580*/  IMAD.WIDE R10, R10, 0x2, R26 ;  /* 0x000000020a0a7825 */ /* 0x000fc800078e021a */
[----:B----4-:R-:W-:Y:S01]  /*b590*/  IMAD.WIDE R8, R8, 0x2, R24 ;  /* 0x0000000208087825 */ /* 0x010fe200078e0218 */
[----:B------:R0:W4:Y:S04]  /*b5a0*/  LDG.E.U16 R27, desc[UR20][R10.64] ;  /* 0x000000140a1b7981 */ /* 0x000128000c1e1500 */
[----:B------:R1:W4:Y:S04]  /*b5b0*/  LDG.E.U16 R26, desc[UR20][R8.64] ;  /* 0x00000014081a7981 */ /* 0x000328000c1e1500 */
[----:B------:R5:W4:Y:S01]  /*b5c0*/  LDG.E.U16 R25, desc[UR20][R6.64] ;  /* 0x0000001406197981 */ /* 0x000b22000c1e1500 */
[----:B0-----:R-:W-:-:S03]  /*b5d0*/  IMAD.U32 R10, RZ, RZ, UR67 ;  /* 0x00000043ff0a7e24 */ /* 0x001fc6000f8e00ff */
[----:B------:R0:W4:Y:S01]  /*b5e0*/  LDG.E.U16 R24, desc[UR20][R4.64] ;  /* 0x0000001404187981 */ /* 0x000122000c1e1500 */
[----:B-1----:R-:W-:Y:S02]  /*b5f0*/  IMAD.U32 R8, RZ, RZ, UR67 ;  /* 0x00000043ff087e24 */ /* 0x002fe4000f8e00ff */
[----:B------:R-:W-:Y:S02]  /*b600*/  IMAD.WIDE R10, R10, 0x2, R38 ;  /* 0x000000020a0a7825 */ /* 0x000fe400078e0226 */
[----:B------:R-:W4:Y:S02]  /*b610*/  LDL.64 R38, [R1+0x90] ;  /* 0x0000900001267983 */ /* 0x000f240000100a00 */
[----:B-----5:R-:W-:Y:S02]  /*b620*/  IMAD.U32 R6, RZ, RZ, UR67 ;  /* 0x00000043ff067e24 */ /* 0x020fe4000f8e00ff */
[----:B------:R-:W-:Y:S02]  /*b630*/  IMAD.WIDE R8, R8, 0x2, R22 ;  /* 0x0000000208087825 */ /* 0x000fe400078e0216 */
[----:B------:R1:W5:Y:S02]  /*b640*/  LDG.E.U16 R22, desc[UR20][R10.64] ;  /* 0x000000140a167981 */ /* 0x000364000c1e1500 */
[----:B------:R-:W-:Y:S01]  /*b650*/  IMAD.WIDE R6, R6, 0x2, R20 ;  /* 0x0000000206067825 */ /* 0x000fe200078e0214 */
[----:B0-----:R-:W-:Y:S01]  /*b660*/  MOV R4, UR67 ;  /* 0x0000004300047c02 */ /* 0x001fe20008000f00 */
[----:B------:R0:W5:Y:S04]  /*b670*/  LDG.E.U16 R21, desc[UR20][R8.64] ;  /* 0x0000001408157981 */ /* 0x000168000c1e1500 */
[----:B------:R0:W5:Y:S01]  /*b680*/  LDG.E.U16 R23, desc[UR20][R12.64] ;  /* 0x000000140c177981 */ /* 0x000162000c1e1500 */
[----:B-1----:R-:W-:-:S03]  /*b690*/  IMAD.U32 R10, RZ, RZ, UR67 ;  /* 0x00000043ff0a7e24 */ /* 0x002fc6000f8e00ff */
[----:B------:R1:W5:Y:S01]  /*b6a0*/  LDG.E.U16 R20, desc[UR20][R6.64] ;  /* 0x0000001406147981 */ /* 0x000362000c1e1500 */
[----:B0-----:R-:W-:Y:S02]  /*b6b0*/  IMAD.U32 R8, RZ, RZ, UR67 ;  /* 0x00000043ff087e24 */ /* 0x001fe4000f8e00ff */
[----:B------:R-:W-:Y:S02]  /*b6c0*/  IMAD.WIDE R10, R10, 0x2, R46 ;  /* 0x000000020a0a7825 */ /* 0x000fe400078e022e */
[----:B------:R-:W5:Y:S02]  /*b6d0*/  LDL.64 R46, [R1+0x188] ;  /* 0x00018800012e7983 */ /* 0x000f640000100a00 */
[----:B------:R-:W-:Y:S02]  /*b6e0*/  IMAD.U32 R12, RZ, RZ, UR67 ;  /* 0x00000043ff0c7e24 */ /* 0x000fe4000f8e00ff */
[----:B------:R-:W-:Y:S01]  /*b6f0*/  IMAD.WIDE R8, R8, 0x2, R44 ;  /* 0x0000000208087825 */ /* 0x000fe200078e022c */
[----:B-1----:R-:W-:Y:S01]  /*b700*/  MOV R6, UR67 ;  /* 0x0000004300067c02 */ /* 0x002fe20008000f00 */
[----:B------:R-:W5:Y:S02]  /*b710*/  LDL.64 R44, [R1+0x148] ;  /* 0x00014800012c7983 */ /* 0x000f640000100a00 */
[----:B------:R-:W-:-:S04]  /*b720*/  IMAD.WIDE R4, R4, 0x2, R18 ;  /* 0x0000000204047825 */ /* 0x000fc800078e0212 */
[----:B------:R-:W-:Y:S01]  /*b730*/  IMAD.WIDE R12, R12, 0x2, R54 ;  /* 0x000000020c0c7825 */ /* 0x000fe200078e0236 */
[----:B------:R0:W5:Y:S04]  /*b740*/  LDG.E.U16 R19, desc[UR20][R4.64] ;  /* 0x0000001404137981 */ /* 0x000168000c1e1500 */
[----:B------:R1:W5:Y:S04]  /*b750*/  LDG.E.U16 R18, desc[UR20][R12.64] ;  /* 0x000000140c127981 */ /* 0x000368000c1e1500 */
[----:B------:R-:W5:Y:S01]  /*b760*/  LDL.64 R54, [R1+0x88] ;  /* 0x0000880001367983 */ /* 0x000f620000100a00 */
[----:B0-----:R-:W-:-:S02]  /*b770*/  IMAD.U32 R4, RZ, RZ, UR67 ;  /* 0x00000043ff047e24 */ /* 0x001fc4000f8e00ff */
[----:B-1----:R-:W-:-:S04]  /*b780*/  IMAD.U32 R12, RZ, RZ, UR67 ;  /* 0x00000043ff0c7e24 */ /* 0x002fc8000f8e00ff */
[----:B------:R-:W-:Y:S02]  /*b790*/  IMAD.WIDE R12, R12, 0x2, R52 ;  /* 0x000000020c0c7825 */ /* 0x000fe400078e0234 */
[----:B------:R-:W5:Y:S04]  /*b7a0*/  LDL.64 R52, [R1+0x60] ;  /* 0x0000600001347983 */ /* 0x000f680000100a00 */
[----:B------:R-:W5:Y:S01]  /*b7b0*/  LDG.E.U16 R13, desc[UR20][R12.64] ;  /* 0x000000140c0d7981 */ /* 0x000f62000c1e1500 */
[----:B---3--:R-:W-:-:S03]  /*b7c0*/  IMAD.WIDE R6, R6, 0x2, R16 ;  /* 0x0000000206067825 */ /* 0x008fc600078e0210 */
[----:B------:R0:W3:Y:S04]  /*b7d0*/  LDG.E.U16 R17, desc[UR20][R10.64] ;  /* 0x000000140a117981 */ /* 0x0000e8000c1e1500 */
[----:B------:R1:W3:Y:S01]  /*b7e0*/  LDG.E.U16 R16, desc[UR20][R8.64] ;  /* 0x0000001408107981 */ /* 0x0002e2000c1e1500 */
[----:B0-----:R-:W-:Y:S02]  /*b7f0*/  IMAD.U32 R10, RZ, RZ, UR67 ;  /* 0x00000043ff0a7e24 */ /* 0x001fe4000f8e00ff */
[----:B--2---:R-:W-:Y:S02]  /*b800*/  IMAD.WIDE R4, R4, 0x2, R14 ;  /* 0x0000000204047825 */ /* 0x004fe400078e020e */
[----:B------:R0:W2:Y:S02]  /*b810*/  LDG.E.U16 R15, desc[UR20][R6.64] ;  /* 0x00000014060f7981 */ /* 0x0000a4000c1e1500 */
[----:B------:R-:W-:-:S02]  /*b820*/  IMAD.WIDE R10, R10, 0x2, R50 ;  /* 0x000000020a0a7825 */ /* 0x000fc400078e0232 */
[----:B------:R-:W2:Y:S01]  /*b830*/  LDL.64 R50, [R1+0x200] ;  /* 0x0002000001327983 */ /* 0x000ea20000100a00 */
[----:B-1----:R-:W-:-:S03]  /*b840*/  MOV R8, UR67 ;  /* 0x0000004300087c02 */ /* 0x002fc60008000f00 */
[----:B------:R1:W3:Y:S01]  /*b850*/  LDG.E.U16 R14, desc[UR20][R4.64] ;  /* 0x00000014040e7981 */ /* 0x0002e2000c1e1500 */
[----:B0-----:R-:W-:-:S03]  /*b860*/  IMAD.U32 R6, RZ, RZ, UR67 ;  /* 0x00000043ff067e24 */ /* 0x001fc6000f8e00ff */
[----:B------:R-:W3:Y:S01]  /*b870*/  LDG.E.U16 R12, desc[UR20][R10.64] ;  /* 0x000000140a0c7981 */ /* 0x000ee2000c1e1500 */
[----:B------:R-:W-:-:S04]  /*b880*/  IMAD.WIDE R6, R6, 0x2, R40 ;  /* 0x0000000206067825 */ /* 0x000fc800078e0228 */
[----:B------:R-:W-:-:S04]  /*b890*/  IMAD.U32 R40, RZ, RZ, UR67 ;  /* 0x00000043ff287e24 */ /* 0x000fc8000f8e00ff */
[----:B------:R-:W-:Y:S01]  /*b8a0*/  IMAD.WIDE R40, R40, 0x2, R56 ;  /* 0x0000000228287825 */ /* 0x000fe200078e0238 */
[----:B------:R0:W3:Y:S04]  /*b8b0*/  LDG.E.U16 R10, desc[UR20][R6.64] ;  /* 0x00000014060a7981 */ /* 0x0000e8000c1e1500 */
[----:B------:R-:W3:Y:S01]  /*b8c0*/  LDL.64 R56, [R1+0xc0] ;  /* 0x0000c00001387983 */ /* 0x000ee20000100a00 */
[----:B-1----:R-:W-:Y:S02]  /*b8d0*/  IMAD.U32 R4, RZ, RZ, UR67 ;  /* 0x00000043ff047e24 */ /* 0x002fe4000f8e00ff */
[----:B------:R-:W-:-:S04]  /*b8e0*/  IMAD.WIDE R8, R8, 0x2, R42 ;  /* 0x0000000208087825 */ /* 0x000fc800078e022a */
[----:B----4-:R-:W-:Y:S01]  /*b8f0*/  IMAD.WIDE R4, R4, 0x2, R38 ;  /* 0x0000000204047825 */ /* 0x010fe200078e0226 */
[----:B0-----:R-:W-:Y:S01]  /*b900*/  MOV R6, UR67 ;  /* 0x0000004300067c02 */ /* 0x001fe20008000f00 */
[----:B------:R-:W4:Y:S02]  /*b910*/  LDG.E.U16 R11, desc[UR20][R8.64] ;  /* 0x00000014080b7981 */ /* 0x000f24000c1e1500 */
[----:B------:R-:W-:Y:S02]  /*b920*/  IMAD.U32 R42, RZ, RZ, UR67 ;  /* 0x00000043ff2a7e24 */ /* 0x000fe4000f8e00ff */
[----:B------:R-:W-:Y:S02]  /*b930*/  IMAD.WIDE R6, R6, 0x2, R58 ;  /* 0x0000000206067825 */ /* 0x000fe400078e023a */
[----:B------:R-:W4:Y:S04]  /*b940*/  LDL.64 R58, [R1+0x100] ;  /* 0x00010000013a7983 */ /* 0x000f280000100a00 */
[----:B------:R0:W4:Y:S01]  /*b950*/  LDG.E.U16 R9, desc[UR20][R4.64] ;  /* 0x0000001404097981 */ /* 0x000122000c1e1500 */
[----:B------:R-:W-:-:S02]  /*b960*/  IMAD.U32 R38, RZ, RZ, UR67 ;  /* 0x00000043ff267e24 */ /* 0x000fc4000f8e00ff */
[----:B------:R-:W-:Y:S01]  /*b970*/  IMAD.WIDE R42, R42, 0x2, R64 ;  /* 0x000000022a2a7825 */ /* 0x000fe200078e0240 */
[----:B------:R-:W4:Y:S04]  /*b980*/  LDG.E.U16 R7, desc[UR20][R6.64] ;  /* 0x0000001406077981 */ /* 0x000f28000c1e1500 */
[----:B------:R1:W4:Y:S01]  /*b990*/  LDG.E.U16 R8, desc[UR20][R42.64] ;  /* 0x000000142a087981 */ /* 0x000322000c1e1500 */
[----:B0-----:R-:W-:-:S03]  /*b9a0*/  IMAD.U32 R4, RZ, RZ, UR67 ;  /* 0x00000043ff047e24 */ /* 0x001fc6000f8e00ff */
[----:B------:R-:W4:Y:S01]  /*b9b0*/  LDL.64 R64, [R1+0x1f8] ;  /* 0x0001f80001407983 */ /* 0x000f220000100a00 */
[----:B-----5:R-:W-:-:S03]  /*b9c0*/  IMAD.WIDE R4, R4, 0x2, R46 ;  /* 0x0000000204047825 */ /* 0x020fc600078e022e */
[----:B------:R0:W5:Y:S01]  /*b9d0*/  LDG.E.U16 R6, desc[UR20][R40.64] ;  /* 0x0000001428067981 */ /* 0x000162000c1e1500 */
[----:B------:R-:W-:-:S03]  /*b9e0*/  IMAD.WIDE R38, R38, 0x2, R44 ;  /* 0x0000000226267825 */ /* 0x000fc600078e022c */
[----:B------:R-:W5:Y:S01]  /*b9f0*/  LDG.E.U16 R5, desc[UR20][R4.64] ;  /* 0x0000001404057981 */ /* 0x000f62000c1e1500 */
[----:B-1----:R-:W-:Y:S02]  /*ba00*/  IMAD.U32 R42, RZ, RZ, UR67 ;  /* 0x00000043ff2a7e24 */ /* 0x002fe4000f8e00ff */
[----:B0-----:R-:W-:Y:S01]  /*ba10*/  IMAD.U32 R40, RZ, RZ, UR67 ;  /* 0x00000043ff287e24 */ /* 0x001fe2000f8e00ff */
[----:B------:R-:W-:Y:S01]  /*ba20*/  MOV R46, UR67 ;  /* 0x00000043002e7c02 */ /* 0x000fe20008000f00 */
[----:B------:R-:W-:Y:S01]  /*ba30*/  IMAD.U32 R44, RZ, RZ, UR67 ;  /* 0x00000043ff2c7e24 */ /* 0x000fe2000f8e00ff */
[----:B------:R0:W5:Y:S01]  /*ba40*/  LDG.E.U16 R4, desc[UR20][R38.64] ;  /* 0x0000001426047981 */ /* 0x000162000c1e1500 */
[----:B------:R-:W-:-:S03]  /*ba50*/  IMAD.WIDE R40, R40, 0x2, R60 ;  /* 0x0000000228287825 */ /* 0x000fc600078e023c */
[----:B------:R-:W5:Y:S01]  /*ba60*/  LDL.64 R60, [R1+0x178] ;  /* 0x00017800013c7983 */ /* 0x000f620000100a00 */
[----:B------:R-:W-:Y:S01]  /*ba70*/  IMAD.WIDE R42, R42, 0x2, R54 ;  /* 0x000000022a2a7825 */ /* 0x000fe200078e0236 */
[----:B0-----:R-:W-:-:S03]  /*ba80*/  MOV R38, UR67 ;  /* 0x0000004300267c02 */ /* 0x001fc60008000f00 */
[----:B------:R-:W-:Y:S02]  /*ba90*/  IMAD.WIDE R44, R44, 0x2, R52 ;  /* 0x000000022c2c7825 */ /* 0x000fe400078e0234 */
[----:B------:R0:W5:Y:S02]  /*baa0*/  LDG.E.U16 R52, desc[UR20][R42.64] ;  /* 0x000000142a347981 */ /* 0x000164000c1e1500 */
[----:B------:R-:W-:Y:S02]  /*bab0*/  IMAD.WIDE R38, R38, 0x2, R62 ;  /* 0x0000000226267825 */ /* 0x000fe400078e023e */
[----:B------:R-:W5:Y:S04]  /*bac0*/  LDL.64 R62, [R1+0x1b8] ;  /* 0x0001b800013e7983 */ /* 0x000f680000100a00 */
[----:B------:R-:W5:Y:S01]  /*bad0*/  LDG.E.U16 R53, desc[UR20][R44.64] ;  /* 0x000000142c357981 */ /* 0x000f62000c1e1500 */
[----:B0-----:R-:W-:-:S04]  /*bae0*/  IMAD.U32 R42, RZ, RZ, UR67 ;  /* 0x00000043ff2a7e24 */ /* 0x001fc8000f8e00ff */
[----:B------:R-:W-:Y:S02]  /*baf0*/  IMAD.WIDE R42, R42, 0x2, R66 ;  /* 0x000000022a2a7825 */ /* 0x000fe400078e0242 */
[----:B------:R-:W5:Y:S02]  /*bb00*/  LDL.64 R66, [R1+0x230] ;  /* 0x0002300001427983 */ /* 0x000f640000100a00 */
[----:B--2---:R-:W-:Y:S02]  /*bb10*/  IMAD.WIDE R46, R46, 0x2, R50 ;  /* 0x000000022e2e7825 */ /* 0x004fe400078e0232 */
[----:B------:R0:W2:Y:S04]  /*bb20*/  LDG.E.U16 R51, desc[UR20][R40.64] ;  /* 0x0000001428337981 */ /* 0x0000a8000c1e1500 */
[----:B------:R1:W2:Y:S04]  /*bb30*/  LDG.E.U16 R54, desc[UR20][R46.64] ;  /* 0x000000142e367981 */ /* 0x0002a8000c1e1500 */
[----:B------:R3:W2:Y:S01]  /*bb40*/  LDG.E.U16 R50, desc[UR20][R38.64] ;  /* 0x0000001426327981 */ /* 0x0006a2000c1e1500 */
[----:B0-----:R-:W-:-:S02]  /*bb50*/  IMAD.U32 R40, RZ, RZ, UR67 ;  /* 0x00000043ff287e24 */ /* 0x001fc4000f8e00ff */
[----:B-1----:R-:W-:Y:S02]  /*bb60*/  IMAD.U32 R46, RZ, RZ, UR67 ;  /* 0x00000043ff2e7e24 */ /* 0x002fe4000f8e00ff */
[----:B------:R-:W-:Y:S02]  /*bb70*/  IMAD.WIDE R40, R40, 0x2, R68 ;  /* 0x0000000228287825 */ /* 0x000fe400078e0244 */
[----:B------:R-:W2:Y:S02]  /*bb80*/  LDL.64 R68, [R1+0x78] ;  /* 0x0000780001447983 */ /* 0x000ea40000100a00 */
[----:B---3--:R-:W-:Y:S02]  /*bb90*/  IMAD.U32 R38, RZ, RZ, UR67 ;  /* 0x00000043ff267e24 */ /* 0x008fe4000f8e00ff */
[----:B------:R-:W-:Y:S02]  /*bba0*/  IMAD.WIDE R46, R46, 0x2, R56 ;  /* 0x000000022e2e7825 */ /* 0x000fe400078e0238 */
[----:B------:R0:W3:Y:S02]  /*bbb0*/  LDG.E.U16 R56, desc[UR20][R40.64] ;  /* 0x0000001428387981 */ /* 0x0000e4000c1e1500 */
[----:B------:R-:W-:-:S02]  /*bbc0*/  IMAD.WIDE R38, R38, 0x2, R74 ;  /* 0x0000000226267825 */ /* 0x000fc400078e024a */
[----:B------:R-:W3:Y:S04]  /*bbd0*/  LDL.64 R74, [R1+0xb0] ;  /* 0x0000b000014a7983 */ /* 0x000ee80000100a00 */
[----:B------:R1:W3:Y:S01]  /*bbe0*/  LDG.E.U16 R55, desc[UR20][R38.64] ;  /* 0x0000001426377981 */ /* 0x0002e2000c1e1500 */
[----:B0-----:R-:W-:Y:S01]  /*bbf0*/  IMAD.U32 R40, RZ, RZ, UR67 ;  /* 0x00000043ff287e24 */ /* 0x001fe2000f8e00ff */
[----:B------:R-:W-:Y:S02]  /*bc00*/  MOV R44, UR67 ;  /* 0x00000043002c7c02 */ /* 0x000fe40008000f00 */
[----:B------:R0:W3:Y:S01]  /*bc10*/  LDG.E.U16 R57, desc[UR20][R42.64] ;  /* 0x000000142a397981 */ /* 0x0000e2000c1e1500 */
[----:B------:R-:W-:-:S03]  /*bc20*/  IMAD.WIDE R40, R40, 0x2, R70 ;  /* 0x0000000228287825 */ /* 0x000fc600078e0246 */
[----:B------:R-:W3:Y:S01]  /*bc30*/  LDL.64 R70, [R1+0xf0] ;  /* 0x0000f00001467983 */ /* 0x000ee20000100a00 */
[----:B-1----:R-:W-:-:S04]  /*bc40*/  IMAD.U32 R38, RZ, RZ, UR67 ;  /* 0x00000043ff267e24 */ /* 0x002fc8000f8e00ff */
[----:B------:R-:W-:Y:S02]  /*bc50*/  IMAD.WIDE R38, R38, 0x2, R72 ;  /* 0x0000000226267825 */ /* 0x000fe400078e0248 */
[----:B------:R-:W3:Y:S02]  /*bc60*/  LDL.64 R72, [R1+0x70] ;  /* 0x0000700001487983 */ /* 0x000ee40000100a00 */
[----:B----4-:R-:W-:Y:S02]  /*bc70*/  IMAD.WIDE R44, R44, 0x2, R58 ;  /* 0x000000022c2c7825 */ /* 0x010fe400078e023a */
[----:B------:R1:W4:Y:S01]  /*bc80*/  LDG.E.U16 R59, desc[UR20][R46.64] ;  /* 0x000000142e3b7981 */ /* 0x000322000c1e1500 */
[----:B0-----:R-:W-:-:S03]  /*bc90*/  MOV R42, UR67 ;  /* 0x00000043002a7c02 */ /* 0x001fc60008000f00 */
[----:B------:R0:W4:Y:S01]  /*bca0*/  LDG.E.U16 R58, desc[UR20][R44.64] ;  /* 0x000000142c3a7981 */ /* 0x000122000c1e1500 */
[----:B-1----:R-:W-:Y:S02]  /*bcb0*/  IMAD.U32 R46, RZ, RZ, UR67 ;  /* 0x00000043ff2e7e24 */ /* 0x002fe4000f8e00ff */
[----:B0-----:R-:W-:Y:S02]  /*bcc0*/  IMAD.U32 R44, RZ, RZ, UR67 ;  /* 0x00000043ff2c7e24 */ /* 0x001fe4000f8e00ff */
[----:B------:R-:W-:-:S04]  /*bcd0*/  IMAD.WIDE R42, R42, 0x2, R64 ;  /* 0x000000022a2a7825 */ /* 0x000fc800078e0240 */
[----:B-----5:R-:W-:Y:S02]  /*bce0*/  IMAD.WIDE R46, R46, 0x2, R60 ;  /* 0x000000022e2e7825 */ /* 0x020fe400078e023c */
[----:B------:R0:W5:Y:S04]  /*bcf0*/  LDG.E.U16 R60, desc[UR20][R38.64] ;  /* 0x00000014263c7981 */ /* 0x000168000c1e1500 */
[----:B------:R1:W4:Y:S04]  /*bd00*/  LDG.E.U16 R61, desc[UR20][R40.64] ;  /* 0x00000014283d7981 */ /* 0x000328000c1e1500 */
[----:B------:R1:W4:Y:S01]  /*bd10*/  LDG.E.U16 R64, desc[UR20][R46.64] ;  /* 0x000000142e407981 */ /* 0x000322000c1e1500 */
[----:B0-----:R-:W-:-:S02]  /*bd20*/  IMAD.U32 R38, RZ, RZ, UR67 ;  /* 0x00000043ff267e24 */ /* 0x001fc4000f8e00ff */
[----:B------:R-:W-:Y:S01]  /*bd30*/  IMAD.WIDE R44, R44, 0x2, R62 ;  /* 0x000000022c2c7825 */ /* 0x000fe200078e023e */
[----:B-1----:R-:W-:Y:S01]  /*bd40*/  MOV R40, UR67 ;  /* 0x0000004300287c02 */ /* 0x002fe20008000f00 */
[----:B------:R0:W4:Y:S02]  /*bd50*/  LDG.E.U16 R62, desc[UR20][R42.64] ;  /* 0x000000142a3e7981 */ /* 0x000124000c1e1500 */
[----:B------:R-:W-:Y:S02]  /*bd60*/  IMAD.WIDE R38, R38, 0x2, R88 ;  /* 0x0000000226267825 */ /* 0x000fe400078e0258 */
[----:B------:R1:W4:Y:S02]  /*bd70*/  LDG.E.U16 R63, desc[UR20][R44.64] ;  /* 0x000000142c3f7981 */ /* 0x000324000c1e1500 */
[----:B------:R-:W-:Y:S02]  /*bd80*/  IMAD.U32 R46, RZ, RZ, UR67 ;  /* 0x00000043ff2e7e24 */ /* 0x000fe4000f8e00ff */
[----:B------:R-:W-:Y:S01]  /*bd90*/  IMAD.WIDE R40, R40, 0x2, R86 ;  /* 0x0000000228287825 */ /* 0x000fe200078e0256 */
[----:B------:R1:W4:Y:S03]  /*bda0*/  LDG.E.U16 R65, desc[UR20][R38.64] ;  /* 0x0000001426417981 */ /* 0x000326000c1e1500 */
[----:B0-----:R-:W-:-:S02]  /*bdb0*/  IMAD.U32 R42, RZ, RZ, UR67 ;  /* 0x00000043ff2a7e24 */ /* 0x001fc4000f8e00ff */
[----:B------:R-:W-:Y:S02]  /*bdc0*/  IMAD.WIDE R46, R46, 0x2, R66 ;  /* 0x000000022e2e7825 */ /* 0x000fe400078e0242 */
[----:B------:R0:W4:Y:S02]  /*bdd0*/  LDG.E.U16 R66, desc[UR20][R40.64] ;  /* 0x0000001428427981 */ /* 0x000124000c1e1500 */
[----:B-1----:R-:W-:Y:S01]  /*bde0*/  IMAD.U32 R44, RZ, RZ, UR67 ;  /* 0x00000043ff2c7e24 */ /* 0x002fe2000f8e00ff */
[----:B------:R-:W-:Y:S01]  /*bdf0*/  MOV R38, UR67 ;  /* 0x0000004300267c02 */ /* 0x000fe20008000f00 */
[----:B------:R-:W-:-:S04]  /*be00*/  IMAD.WIDE R42, R42, 0x2, R84 ;  /* 0x000000022a2a7825 */ /* 0x000fc800078e0254 */
[----:B0-----:R-:W-:Y:S01]  /*be10*/  IMAD.U32 R40, RZ, RZ, UR67 ;  /* 0x00000043ff287e24 */ /* 0x001fe2000f8e00ff */
[----:B------:R0:W4:Y:S01]  /*be20*/  LDG.E.U16 R67, desc[UR20][R42.64] ;  /* 0x000000142a437981 */ /* 0x000122000c1e1500 */
[----:B------:R-:W-:-:S04]  /*be30*/  IMAD.WIDE R38, R38, 0x2, R82 ;  /* 0x0000000226267825 */ /* 0x000fc800078e0252 */
[----:B------:R-:W-:-:S04]  /*be40*/  IMAD.WIDE R40, R40, 0x2, R80 ;  /* 0x0000000228287825 */ /* 0x000fc800078e0250 */
[----:B0-----:R-:W-:-:S04]  /*be50*/  IMAD.U32 R42, RZ, RZ, UR67 ;  /* 0x00000043ff2a7e24 */ /* 0x001fc8000f8e00ff */
[----:B------:R-:W-:-:S06]  /*be60*/  IMAD.WIDE R42, R42, 0x2, R78 ;  /* 0x000000022a2a7825 */ /* 0x000fcc00078e024e */
[----:B------:R-:W4:Y:S01]  /*be70*/  LDG.E.U16 R42, desc[UR20][R42.64] ;  /* 0x000000142a2a7981 */ /* 0x000f22000c1e1500 */
[----:B--2---:R-:W-:-:S03]  /*be80*/  IMAD.WIDE R44, R44, 0x2, R68 ;  /* 0x000000022c2c7825 */ /* 0x004fc600078e0244 */
[----:B------:R0:W2:Y:S04]  /*be90*/  LDG.E.U16 R69, desc[UR20][R46.64] ;  /* 0x000000142e457981 */ /* 0x0000a8000c1e1500 */
[----:B------:R1:W2:Y:S01]  /*bea0*/  LDG.E.U16 R68, desc[UR20][R44.64] ;  /* 0x000000142c447981 */ /* 0x0002a2000c1e1500 */
[----:B0-----:R-:W-:Y:S01]  /*beb0*/  MOV R46, UR67 ;  /* 0x00000043002e7c02 */ /* 0x001fe20008000f00 */
[----:B-1----:R-:W-:-:S04]  /*bec0*/  IMAD.U32 R44, RZ, RZ, UR67 ;  /* 0x00000043ff2c7e24 */ /* 0x002fc8000f8e00ff */
[----:B---3--:R-:W-:Y:S02]  /*bed0*/  IMAD.WIDE R46, R46, 0x2, R70 ;  /* 0x000000022e2e7825 */ /* 0x008fe400078e0246 */
[----:B------:R0:W3:Y:S02]  /*bee0*/  LDG.E.U16 R70, desc[UR20][R38.64] ;  /* 0x0000001426467981 */ /* 0x0000e4000c1e1500 */
[----:B------:R-:W-:Y:S02]  /*bef0*/  IMAD.WIDE R44, R44, 0x2, R76 ;  /* 0x000000022c2c7825 */ /* 0x000fe400078e024c */
[----:B------:R1:W3:Y:S04]  /*bf00*/  LDG.E.U16 R71, desc[UR20][R40.64] ;  /* 0x0000001428477981 */ /* 0x0002e8000c1e1500 */
[----:B------:R4:W3:Y:S01]  /*bf10*/  LDG.E.U16 R44, desc[UR20][R44.64] ;  /* 0x000000142c2c7981 */ /* 0x0008e2000c1e1500 */
[----:B0-----:R-:W-:-:S03]  /*bf20*/  IMAD.U32 R38, RZ, RZ, UR67 ;  /* 0x00000043ff267e24 */ /* 0x001fc6000f8e00ff */
[----:B------:R-:W3:Y:S01]  /*bf30*/  LDG.E.U16 R46, desc[UR20][R46.64] ;  /* 0x000000142e2e7981 */ /* 0x000ee2000c1e1500 */
[----:B-1----:R-:W-:Y:S02]  /*bf40*/  IMAD.U32 R40, RZ, RZ, UR67 ;  /* 0x00000043ff287e24 */ /* 0x002fe4000f8e00ff */
[----:B------:R-:W-:-:S04]  /*bf50*/  IMAD.WIDE R38, R38, 0x2, R74 ;  /* 0x0000000226267825 */ /* 0x000fc800078e024a */
[----:B------:R-:W-:Y:S02]  /*bf60*/  IMAD.WIDE R40, R40, 0x2, R72 ;  /* 0x0000000228287825 */ /* 0x000fe400078e0248 */
[----:B------:R-:W3:Y:S04]  /*bf70*/  LDG.E.U16 R38, desc[UR20][R38.64] ;  /* 0x0000001426267981 */ /* 0x000ee8000c1e1500 */
[----:B------:R-:W3:Y:S01]  /*bf80*/  LDG.E.U16 R40, desc[UR20][R40.64] ;  /* 0x0000001428287981 */ /* 0x000ee2000c1e1500 */
[----:B------:R-:W-:-:S03]  /*bf90*/  LOP3.LUT R72, R137, 0x10, RZ, 0x3c, !PT ;  /* 0x0000001089487812 */ /* 0x000fc600078e3cff */
[----:B------:R-:W-:Y:S04]  /*bfa0*/  STS.U16 [R137+UR8+0xc000], R3 ;  /* 0x00c0000389007988 */ /* 0x000fe80008000408 */
[----:B------:R-:W-:Y:S04]  /*bfb0*/  STS.U16 [R137+UR8+0xc400], R49 ;  /* 0x00c4003189007988 */ /* 0x000fe80008000408 */
[----:B------:R-:W-:Y:S04]  /*bfc0*/  STS.U16 [R137+UR8+0xc800], R48 ;  /* 0x00c8003089007988 */ /* 0x000fe80008000408 */
[----:B------:R-:W-:Y:S04]  /*bfd0*/  STS.U16 [R137+UR8+0xcc00], R37 ;  /* 0x00cc002589007988 */ /* 0x000fe80008000408 */
[----:B------:R-:W-:Y:S04]  /*bfe0*/  STS.U16 [R137+UR8+0xd000], R36 ;  /* 0x00d0002489007988 */ /* 0x000fe80008000408 */
[----:B------:R-:W-:Y:S04]  /*bff0*/  STS.U16 [R137+UR8+0xd400], R35 ;  /* 0x00d4002389007988 */ /* 0x000fe80008000408 */
[----:B------:R-:W-:Y:S04]  /*c000*/  STS.U16 [R137+UR8+0xd800], R34 ;  /* 0x00d8002289007988 */ /* 0x000fe80008000408 */
[----:B------:R-:W-:Y:S01]  /*c010*/  STS.U16 [R137+UR8+0xdc00], R33 ;  /* 0x00dc002189007988 */ /* 0x000fe20008000408 */
        /* <DEDUP_REMOVED lines=25> */
[----:B------:R0:W-:Y:S02]  /*c1b0*/  STS.U16 [R72+UR8+0xdd80], R9 ;  /* 0x00dd800948007988 */ /* 0x0001e40008000408 */
[----:B0-----:R-:W0:Y:S01]  /*c1c0*/  S2R R9, SR_TID.X ;  /* 0x0000000000097919 */ /* 0x001e220000002100 */
[----:B----4-:R-:W-:-:S02]  /*c1d0*/  LOP3.LUT R45, R137, 0x40, RZ, 0x3c, !PT ;  /* 0x00000040892d7812 */ /* 0x010fc400078e3cff */
[----:B------:R-:W-:-:S03]  /*c1e0*/  LOP3.LUT R43, R137, 0x50, RZ, 0x3c, !PT ;  /* 0x00000050892b7812 */ /* 0x000fc600078e3cff */
[----:B------:R-:W-:Y:S04]  /*c1f0*/  STS.U16 [R45+UR8+0xc200], R8 ;  /* 0x00c200082d007988 */ /* 0x000fe80008000408 */
[----:B------:R-:W-:Y:S04]  /*c200*/  STS.U16 [R45+UR8+0xc600], R7 ;  /* 0x00c600072d007988 */ /* 0x000fe80008000408 */
[----:B------:R-:W-:Y:S04]  /*c210*/  STS.U16 [R45+UR8+0xca00], R6 ;  /* 0x00ca00062d007988 */ /* 0x000fe80008000408 */
[----:B------:R1:W-:Y:S04]  /*c220*/  STS.U16 [R45+UR8+0xce00], R5 ;  /* 0x00ce00052d007988 */ /* 0x0003e80008000408 */
[----:B------:R4:W-:Y:S04]  /*c230*/  STS.U16 [R45+UR8+0xd200], R4 ;  /* 0x00d200042d007988 */ /* 0x0009e80008000408 */
[----:B------:R-:W-:Y:S04]  /*c240*/  STS.U16 [R45+UR8+0xd600], R50 ;  /* 0x00d600322d007988 */ /* 0x000fe80008000408 */
[----:B------:R-:W-:Y:S04]  /*c250*/  STS.U16 [R45+UR8+0xda00], R51 ;  /* 0x00da00332d007988 */ /* 0x000fe80008000408 */
[----:B------:R-:W-:Y:S01]  /*c260*/  STS.U16 [R45+UR8+0xde00], R52 ;  /* 0x00de00342d007988 */ /* 0x000fe20008000408 */
[----:B------:R-:W-:-:S03]  /*c270*/  LOP3.LUT R3, R137, 0x60, RZ, 0x3c, !PT ;  /* 0x0000006089037812 */ /* 0x000fc600078e3cff */
[----:B------:R-:W-:Y:S04]  /*c280*/  STS.U16 [R43+UR8+0xc280], R53 ;  /* 0x00c280352b007988 */ /* 0x000fe80008000408 */
[----:B------:R-:W-:Y:S04]  /*c290*/  STS.U16 [R43+UR8+0xc680], R54 ;  /* 0x00c680362b007988 */ /* 0x000fe80008000408 */
[----:B------:R-:W-:Y:S04]  /*c2a0*/  STS.U16 [R43+UR8+0xca80], R55 ;  /* 0x00ca80372b007988 */ /* 0x000fe80008000408 */
[----:B------:R-:W-:Y:S01]  /*c2b0*/  STS.U16 [R43+UR8+0xce80], R56 ;  /* 0x00ce80382b007988 */ /* 0x000fe20008000408 */
[----:B0-----:R-:W-:-:S03]  /*c2c0*/  LOP3.LUT P6, RZ, R9, 0x7f, RZ, 0xc0, !PT ;  /* 0x0000007f09ff7812 */ /* 0x001fc600078cc0ff */
[----:B------:R-:W-:Y:S04]  /*c2d0*/  STS.U16 [R43+UR8+0xd280], R57 ;  /* 0x00d280392b007988 */ /* 0x000fe80008000408 */
[----:B------:R-:W-:Y:S04]  /*c2e0*/  STS.U16 [R43+UR8+0xd680], R58 ;  /* 0x00d6803a2b007988 */ /* 0x000fe80008000408 */
[----:B------:R-:W-:Y:S04]  /*c2f0*/  STS.U16 [R43+UR8+0xda80], R59 ;  /* 0x00da803b2b007988 */ /* 0x000fe80008000408 */
[----:B-----5:R-:W-:Y:S01]  /*c300*/  STS.U16 [R43+UR8+0xde80], R60 ;  /* 0x00de803c2b007988 */ /* 0x020fe20008000408 */
[----:B------:R-:W-:-:S03]  /*c310*/  LOP3.LUT R18, R137, 0x70, RZ, 0x3c, !PT ;  /* 0x0000007089127812 */ /* 0x000fc600078e3cff */
[----:B------:R-:W-:Y:S01]  /*c320*/  STS.U16 [R3+UR8+0xc300], R61 ;  /* 0x00c3003d03007988 */ /* 0x000fe20008000408 */
[----:B------:R-:W-:-:S03]  /*c330*/  UMOV UR4, 0x1 ;  /* 0x0000000100047882 */ /* 0x000fc60000000000 */
[----:B------:R-:W-:Y:S01]  /*c340*/  STS.U16 [R3+UR8+0xc700], R62 ;  /* 0x00c7003e03007988 */ /* 0x000fe20008000408 */
[----:B------:R-:W-:-:S04]  /*c350*/  @!UP1 UIADD3 UR4, UPT, UPT, -UR4, 0x100000, URZ ;  /* 0x0010000004049890 */ /* 0x000fc8000fffe1ff */
[----:B------:R-:W-:Y:S02]  /*c360*/  @!UP1 USHF.L.U32 UR5, UR4, 0xb, URZ ;  /* 0x0000000b04059899 */ /* 0x000fe400080006ff */
[----:B------:R-:W-:Y:S01]  /*c370*/  @!UP1 USHF.L.U32 UR4, UR4, 0x1, URZ ;  /* 0x0000000104049899 */ /* 0x000fe200080006ff */
[----:B------:R-:W-:Y:S04]  /*c380*/  STS.U16 [R3+UR8+0xcb00], R63 ;  /* 0x00cb003f03007988 */ /* 0x000fe80008000408 */
[----:B------:R-:W-:Y:S04]  /*c390*/  STS.U16 [R3+UR8+0xcf00], R64 ;  /* 0x00cf004003007988 */ /* 0x000fe80008000408 */
[----:B------:R-:W-:Y:S04]  /*c3a0*/  STS.U16 [R3+UR8+0xd300], R65 ;  /* 0x00d3004103007988 */ /* 0x000fe80008000408 */
[----:B------:R-:W-:Y:S04]  /*c3b0*/  STS.U16 [R3+UR8+0xd700], R66 ;  /* 0x00d7004203007988 */ /* 0x000fe80008000408 */
[----:B------:R-:W-:Y:S01]  /*c3c0*/  STS.U16 [R3+UR8+0xdb00], R67 ;  /* 0x00db004303007988 */ /* 0x000fe20008000408 */
[----:B------:R-:W-:Y:S01]  /*c3d0*/  VOTEU.ALL UP3, P6 ;  /* 0x0000000000ff7886 */ /* 0x000fe20003060000 */
[----:B-1----:R-:W-:-:S02]  /*c3e0*/  IADD3 R5, P2, PT, R133, 0x80, RZ ;  /* 0x0000008085057810 */ /* 0x002fc40007f5e0ff */
[C---:B----4-:R-:W-:Y:S02]  /*c3f0*/  IADD3 R4, P4, PT, R133.reuse, 0x82, RZ ;  /* 0x0000008285047810 */ /* 0x050fe40007f9e0ff */
[C---:B------:R-:W-:Y:S02]  /*c400*/  IADD3 R82, P1, PT, R133.reuse, 0x81, RZ ;  /* 0x0000008185527810 */ /* 0x040fe40007f3e0ff */
[C---:B------:R-:W-:Y:S01]  /*c410*/  IADD3 R7, P3, PT, R133.reuse, 0x83, RZ ;  /* 0x0000008385077810 */ /* 0x040fe20007f7e0ff */
[--C-:B------:R-:W-:Y:S01]  /*c420*/  IMAD.X R6, RZ, RZ, R134.reuse, P2 ;  /* 0x000000ffff067224 */ /* 0x100fe200010e0686 */
[C---:B------:R-:W-:Y:S01]  /*c430*/  IADD3 R8, P5, PT, R133.reuse, 0x84, RZ ;  /* 0x0000008485087810 */ /* 0x040fe20007fbe0ff */
[----:B------:R-:W-:Y:S01]  /*c440*/  IMAD.X R87, RZ, RZ, R134, P4 ;  /* 0x000000ffff577224 */ /* 0x000fe200020e0686 */
[----:B--2---:R0:W-:Y:S04]  /*c450*/  STS.U16 [R3+UR8+0xdf00], R68 ;  /* 0x00df004403007988 */ /* 0x0041e80008000408 */
[----:B------:R-:W-:Y:S01]  /*c460*/  STS.U16 [R18+UR8+0xc380], R69 ;  /* 0x00c3804512007988 */ /* 0x000fe20008000408 */
[----:B------:R-:W-:-:S02]  /*c470*/  IADD3 R93, P2, PT, R133, 0x86, RZ ;  /* 0x00000086855d7810 */ /* 0x000fc40007f5e0ff */
[----:B------:R-:W-:Y:S01]  /*c480*/  IADD3.X R89, PT, PT, RZ, R134, RZ, P1, !PT ;  /* 0x00000086ff597210 */ /* 0x000fe20000ffe4ff */
[----:B---3--:R1:W-:Y:S04]  /*c490*/  STS.U16 [R18+UR8+0xc780], R70 ;  /* 0x00c7804612007988 */ /* 0x0083e80008000408 */
[----:B------:R2:W-:Y:S04]  /*c4a0*/  STS.U16 [R18+UR8+0xcb80], R71 ;  /* 0x00cb804712007988 */ /* 0x0005e80008000408 */
[----:B------:R3:W-:Y:S04]  /*c4b0*/  STS.U16 [R18+UR8+0xcf80], R42 ;  /* 0x00cf802a12007988 */ /* 0x0007e80008000408 */
[----:B------:R3:W-:Y:S04]  /*c4c0*/  STS.U16 [R18+UR8+0xd380], R44 ;  /* 0x00d3802c12007988 */ /* 0x0007e80008000408 */
[----:B------:R3:W-:Y:S04]  /*c4d0*/  STS.U16 [R18+UR8+0xd780], R46 ;  /* 0x00d7802e12007988 */ /* 0x0007e80008000408 */
[----:B------:R3:W-:Y:S04]  /*c4e0*/  STS.U16 [R18+UR8+0xdb80], R38 ;  /* 0x00db802612007988 */ /* 0x0007e80008000408 */
[----:B------:R3:W-:Y:S01]  /*c4f0*/  STS.U16 [R18+UR8+0xdf80], R40 ;  /* 0x00df802812007988 */ /* 0x0007e20008000408 */
[----:B------:R4:W-:Y:S06]  /*c500*/  MEMBAR.ALL.CTA ;  /* 0x0000000000007992 */ /* 0x0009ec0000008000 */
[----:B----4-:R-:W-:Y:S04]  /*c510*/  FENCE.VIEW.ASYNC.S ;  /* 0x00000000000073c6 */ /* 0x010fe80000000000 */
[----:B------:R-:W4:Y:S02]  /*c520*/  FENCE.VIEW.ASYNC.S ;  /* 0x00000000000073c6 */ /* 0x000f240000000000 */
[----:B----4-:R3:W4:Y:S02]  /*c530*/  @!UP3 SYNCS.EXCH.64 URZ, [UR8+0x14010], UR4 ;  /* 0x0140100408ffb5b2 */ /* 0x0107240008000100 */
[----:B----4-:R-:W-:Y:S01]  /*c540*/  BAR.SYNC.DEFER_BLOCKING 0x0 ;  /* 0x0000000000007b1d */ /* 0x010fe20000010000 */
[C---:B------:R-:W-:Y:S01]  /*c550*/  IADD3 R81, P4, PT, R133.reuse, 0x88, RZ ;  /* 0x0000008885517810 */ /* 0x040fe20007f9e0ff */
[----:B------:R-:W-:Y:S01]  /*c560*/  IMAD.X R86, RZ, RZ, R134, P3 ;  /* 0x000000ffff567224 */ /* 0x000fe200018e0686 */
[----:B------:R-:W-:-:S02]  /*c570*/  IADD3 R248, P1, PT, R133, 0x87, RZ ;  /* 0x0000008785f87810 */ /* 0x000fc40007f3e0ff */
[C---:B------:R-:W-:Y:S02]  /*c580*/  IADD3 R128, P0, PT, R133.reuse, 0x85, RZ ;  /* 0x0000008585807810 */ /* 0x040fe40007f1e0ff */
[C---:B------:R-:W-:Y:S01]  /*c590*/  IADD3 R250, P3, PT, R133.reuse, 0x89, RZ ;  /* 0x0000008985fa7810 */ /* 0x040fe20007f7e0ff */
[--C-:B------:R-:W-:Y:S01]  /*c5a0*/  IMAD.X R85, RZ, RZ, R134.reuse, P5 ;  /* 0x000000ffff557224 */ /* 0x100fe200028e0686 */
[C---:B------:R-:W-:Y:S01]  /*c5b0*/  IADD3 R77, P5, PT, R133.reuse, 0x8a, RZ ;  /* 0x0000008a854d7810 */ /* 0x040fe20007fbe0ff */
[--C-:B------:R-:W-:Y:S01]  /*c5c0*/  IMAD.X R251, RZ, RZ, R134.reuse, P2 ;  /* 0x000000fffffb7224 */ /* 0x100fe200010e0686 */
[----:B------:R-:W-:Y:S01]  /*c5d0*/  IADD3.X R129, PT, PT, RZ, R134, RZ, P0, !PT ;  /* 0x00000086ff817210 */ /* 0x000fe200007fe4ff */
[--C-:B------:R-:W-:Y:S01]  /*c5e0*/  IMAD.X R79, RZ, RZ, R134.reuse, P4 ;  /* 0x000000ffff4f7224 */ /* 0x100fe200020e0686 */
[C---:B0-----:R-:W-:Y:S01]  /*c5f0*/  IADD3 R3, P2, PT, R133.reuse, 0x8c, RZ ;  /* 0x0000008c85037810 */ /* 0x041fe20007f5e0ff */
[----:B------:R-:W-:Y:S01]  /*c600*/  IMAD.X R252, RZ, RZ, R134, P1 ;  /* 0x000000fffffc7224 */ /* 0x000fe200008e0686 */
[----:B------:R-:W-:-:S02]  /*c610*/  IADD3 R74, P4, PT, R133, 0x8e, RZ ;  /* 0x0000008e854a7810 */ /* 0x000fc40007f9e0ff */
[C---:B------:R-:W-:Y:S02]  /*c620*/  IADD3 R78, P0, PT, R133.reuse, 0x8b, RZ ;  /* 0x0000008b854e7810 */ /* 0x040fe40007f1e0ff */
[C---:B------:R-:W-:Y:S02]  /*c630*/  IADD3 R73, P1, PT, R133.reuse, 0x8d, RZ ;  /* 0x0000008d85497810 */ /* 0x040fe40007f3e0ff */
[-C--:B------:R-:W-:Y:S02]  /*c640*/  IADD3.X R80, PT, PT, RZ, R134.reuse, RZ, P3, !PT ;  /* 0x00000086ff507210 */ /* 0x080fe40001ffe4ff */
[C---:B------:R-:W-:Y:S01]  /*c650*/  IADD3 R140, P3, PT, R133.reuse, 0x8f, RZ ;  /* 0x0000008f858c7810 */ /* 0x040fe20007f7e0ff */
[--C-:B------:R-:W-:Y:S01]  /*c660*/  IMAD.X R75, RZ, RZ, R134.reuse, P5 ;  /* 0x000000ffff4b7224 */ /* 0x100fe200028e0686 */
[----:B-1----:R-:W-:Y:S01]  /*c670*/  IADD3.X R70, PT, PT, RZ, R134, RZ, P1, !PT ;  /* 0x00000086ff467210 */ /* 0x002fe20000ffe4ff */
[--C-:B------:R-:W-:Y:S01]  /*c680*/  IMAD.X R68, RZ, RZ, R134.reuse, P2 ;  /* 0x000000ffff447224 */ /* 0x100fe200010e0686 */
[C---:B------:R-:W-:Y:S01]  /*c690*/  IADD3 R108, P5, PT, R133.reuse, 0x90, RZ ;  /* 0x00000090856c7810 */ /* 0x040fe20007fbe0ff */
[--C-:B------:R-:W-:Y:S01]  /*c6a0*/  IMAD.X R69, RZ, RZ, R134.reuse, P4 ;  /* 0x000000ffff457224 */ /* 0x100fe200020e0686 */
[C---:B------:R-:W-:Y:S01]  /*c6b0*/  IADD3 R112, P2, PT, R133.reuse, 0x92, RZ ;  /* 0x0000009285707810 */ /* 0x040fe20007f5e0ff */
[--C-:B------:R-:W-:Y:S01]  /*c6c0*/  IMAD.X R76, RZ, RZ, R134.reuse, P0 ;  /* 0x000000ffff4c7224 */ /* 0x100fe200000e0686 */
[C---:B------:R-:W-:Y:S01]  /*c6d0*/  IADD3 R110, P1, PT, R133.reuse, 0x93, RZ ;  /* 0x00000093856e7810 */ /* 0x040fe20007f3e0ff */
[----:B--2---:R-:W-:Y:S01]  /*c6e0*/  IMAD.X R71, RZ, RZ, R134, P3 ;  /* 0x000000ffff477224 */ /* 0x004fe200018e0686 */
[----:B------:R-:W-:-:S02]  /*c6f0*/  IADD3 R100, P4, PT, R133, 0x94, RZ ;  /* 0x0000009485647810 */ /* 0x000fc40007f9e0ff */
[C---:B------:R-:W-:Y:S02]  /*c700*/  IADD3 R106, P0, PT, R133.reuse, 0x91, RZ ;  /* 0x00000091856a7810 */ /* 0x040fe40007f1e0ff */
[C---:B------:R-:W-:Y:S01]  /*c710*/  IADD3 R98, P3, PT, R133.reuse, 0x95, RZ ;  /* 0x0000009585627810 */ /* 0x040fe20007f7e0ff */
[--C-:B------:R-:W-:Y:S01]  /*c720*/  IMAD.X R109, RZ, RZ, R134.reuse, P5 ;  /* 0x000000ffff6d7224 */ /* 0x100fe200028e0686 */
[----:B------:R-:W-:Y:S01]  /*c730*/  IADD3.X R107, PT, PT, RZ, R134, RZ, P0, !PT ;  /* 0x00000086ff6b7210 */ /* 0x000fe200007fe4ff */
[--C-:B------:R-:W-:Y:S01]  /*c740*/  IMAD.X R113, RZ, RZ, R134.reuse, P2 ;  /* 0x000000ffff717224 */ /* 0x100fe200010e0686 */
[C---:B------:R-:W-:Y:S01]  /*c750*/  IADD3 R104, P5, PT, R133.reuse, 0x96, RZ ;  /* 0x0000009685687810 */ /* 0x040fe20007fbe0ff */
[--C-:B------:R-:W-:Y:S01]  /*c760*/  IMAD.X R111, RZ, RZ, R134.reuse, P1 ;  /* 0x000000ffff6f7224 */ /* 0x100fe200008e0686 */
[C---:B------:R-:W-:Y:S01]  /*c770*/  IADD3 R102, P0, PT, R133.reuse, 0x97, RZ ;  /* 0x0000009785667810 */ /* 0x040fe20007f1e0ff */
[----:B------:R-:W-:Y:S01]  /*c780*/  IMAD.X R101, RZ, RZ, R134, P4 ;  /* 0x000000ffff657224 */ /* 0x000fe200020e0686 */
[----:B------:R-:W-:-:S02]  /*c790*/  IADD3 R122, P2, PT, R133, 0x98, RZ ;  /* 0x00000098857a7810 */ /* 0x000fc40007f5e0ff */
[C---:B------:R-:W-:Y:S02]  /*c7a0*/  IADD3 R120, P1, PT, R133.reuse, 0x99, RZ ;  /* 0x0000009985787810 */ /* 0x040fe40007f3e0ff */
[----:B------:R-:W-:Y:S02]  /*c7b0*/  IADD3 R126, P4, PT, R133, 0x9a, RZ ;  /* 0x0000009a857e7810 */ /* 0x000fe40007f9e0ff */
[----:B------:R-:W-:Y:S01]  /*c7c0*/  IADD3.X R99, PT, PT, RZ, R134, RZ, P3, !PT ;  /* 0x00000086ff637210 */ /* 0x000fe20001ffe4ff */
[----:B---3--:R-:W-:Y:S10]  /*c7d0*/  BRA.U UP2, `(.L_x_16) ;  /* 0x00000001027c7547 */ /* 0x008ff4000b800000 */
[----:B------:R-:W-:Y:S01]  /*c7e0*/  UMOV UR56, UR66 ;  /* 0x0000004200387c82 */ /* 0x000fe20008000000 */
[----:B------:R-:W-:Y:S01]  /*c7f0*/  UMOV UR57, 0x40004040 ;  /* 0x4000404000397882 */ /* 0x000fe20000000000 */
[----:B------:R-:W-:Y:S01]  /*c800*/  UMOV UR58, UR18 ;  /* 0x00000012003a7c82 */ /* 0x000fe20008000000 */
[----:B------:R-:W-:Y:S01]  /*c810*/  UMOV UR59, 0x40004040 ;  /* 0x40004040003b7882 */ /* 0x000fe20000000000 */
[----:B------:R-:W-:Y:S01]  /*c820*/  UMOV UR60, 0x0 ;  /* 0x00000000003c7882 */ /* 0x000fe20000000000 */
[----:B------:R-:W-:Y:S01]  /*c830*/  UMOV UR61, 0x8108490 ;  /* 0x08108490003d7882 */ /* 0x000fe20000000000 */
[----:B------:R-:W-:Y:S01]  /*c840*/  UIADD3 UR4, UPT, UPT, UR8, 0x14010, URZ ;  /* 0x0001401008047890 */ /* 0x000fe2000fffe0ff */
[----:B------:R0:W-:Y:S01]  /*c850*/  UTCHMMA gdesc[UR56], gdesc[UR58], tmem[UR11], tmem[UR60], idesc[UR61], !UPT ;  /* 0x00ff3c3a380075ea */ /* 0x0001e2000f80000b */
[----:B------:R-:W-:Y:S01]  /*c860*/  UMOV UR74, 0x0 ;  /* 0x00000000004a7882 */ /* 0x000fe20000000000 */
[----:B------:R-:W-:Y:S01]  /*c870*/  UMOV UR75, 0x8108490 ;  /* 0x08108490004b7882 */ /* 0x000fe20000000000 */
        /* <DEDUP_REMOVED lines=11> */
[----:B------:R-:W-:Y:S01]  /*c930*/  UMOV UR5, URZ ;  /* 0x000000ff00057c82 */ /* 0x000fe20008000000 */
[----:B------:R0:W-:Y:S01]  /*c940*/  UTCHMMA gdesc[UR30], gdesc[UR44], tmem[UR11], tmem[UR70], idesc[UR71], UPT ;  /* 0x00ff462c1e0075ea */ /* 0x0001e2000b80000b */
[----:B------:R-:W-:Y:S01]  /*c950*/  UMOV UR64, 0x0 ;  /* 0x0000000000407882 */ /* 0x000fe20000000000 */
[----:B------:R-:W-:Y:S01]  /*c960*/  UMOV UR65, 0x8108490 ;  /* 0x0810849000417882 */ /* 0x000fe20000000000 */
[----:B------:R0:W-:Y:S01]  /*c970*/  UTCHMMA gdesc[UR32], gdesc[UR46], tmem[UR11], tmem[UR68], idesc[UR69], UPT ;  /* 0x00ff442e200075ea */ /* 0x0001e2000b80000b */
[----:B------:R-:W-:Y:S01]  /*c980*/  UMOV UR4, UR4 ;  /* 0x0000000400047c82 */ /* 0x000fe20008000000 */
[----:B------:R0:W-:Y:S01]  /*c990*/  UTCHMMA gdesc[UR34], gdesc[UR48], tmem[UR11], tmem[UR62], idesc[UR63], UPT ;  /* 0x00ff3e30220075ea */ /* 0x0001e2000b80000b */
[----:B------:R0:W-:Y:S01]  /*c9a0*/  UTCHMMA gdesc[UR36], gdesc[UR50], tmem[UR11], tmem[UR64], idesc[UR65], UPT ;  /* 0x00ff4032240075ea */ /* 0x0001e2000b80000b */
[----:B------:R0:W-:Y:S01]  /*c9b0*/  UTCBAR [UR4], URZ ;  /* 0x000000ff040073e9 */ /* 0x0001e200080000ff */
[----:B------:R-:W-:Y:S01]  /*c9c0*/  NOP ;  /* 0x0000000000007918 */ /* 0x000fe20000000000 */
.L_x_16:
[----:B------:R-:W1:Y:S01]  /*c9d0*/  SYNCS.PHASECHK.TRANS64.TRYWAIT P3, [UR8+0x14010], RZ ;  /* 0x014010ffff0075a7 */ /* 0x000e620008061108 */
[--C-:B------:R-:W-:Y:S01]  /*c9e0*/  IMAD.X R105, RZ, RZ, R134.reuse, P5 ;  /* 0x000000ffff697224 */ /* 0x100fe200028e0686 */
[-C--:B------:R-:W-:Y:S01]  /*c9f0*/  IADD3.X R121, PT, PT, RZ, R134.reuse, RZ, P1, !PT ;  /* 0x00000086ff797210 */ /* 0x080fe20000ffe4ff */
[--C-:B------:R-:W-:Y:S01]  /*ca00*/  IMAD.X R103, RZ, RZ, R134.reuse, P0 ;  /* 0x000000ffff677224 */ /* 0x100fe200000e0686 */
[C---:B------:R-:W-:Y:S01]  /*ca10*/  IADD3 R124, P5, PT, R133.reuse, 0x9b, RZ ;  /* 0x0000009b857c7810 */ /* 0x040fe20007fbe0ff */
[--C-:B------:R-:W-:Y:S01]  /*ca20*/  IMAD.X R123, RZ, RZ, R134.reuse, P2 ;  /* 0x000000ffff7b7224 */ /* 0x100fe200010e0686 */
[C---:B------:R-:W-:Y:S01]  /*ca30*/  IADD3 R118, P1, PT, R133.reuse, 0x9e, RZ ;  /* 0x0000009e85767810 */ /* 0x040fe20007f3e0ff */
[--C-:B------:R-:W-:Y:S01]  /*ca40*/  IMAD.X R127, RZ, RZ, R134.reuse, P4 ;  /* 0x000000ffff7f7224 */ /* 0x100fe200020e0686 */
[C---:B------:R-:W-:Y:S01]  /*ca50*/  IADD3 R116, P0, PT, R133.reuse, 0x9c, RZ ;  /* 0x0000009c85747810 */ /* 0x040fe20007f1e0ff */
[--C-:B------:R-:W-:Y:S01]  /*ca60*/  IMAD.X R125, RZ, RZ, R134.reuse, P5 ;  /* 0x000000ffff7d7224 */ /* 0x100fe200028e0686 */
[C---:B------:R-:W-:Y:S01]  /*ca70*/  IADD3 R114, P2, PT, R133.reuse, 0x9d, RZ ;  /* 0x0000009d85727810 */ /* 0x040fe20007f5e0ff */
[--C-:B------:R-:W-:Y:S01]  /*ca80*/  IMAD.X R119, RZ, RZ, R134.reuse, P1 ;  /* 0x000000ffff777224 */ /* 0x100fe200008e0686 */
[----:B------:R-:W-:Y:S01]  /*ca90*/  IADD3 R131, P4, PT, R133, 0x9f, RZ ;  /* 0x0000009f85837810 */ /* 0x000fe20007f9e0ff */
[----:B------:R-:W-:Y:S01]  /*caa0*/  IMAD.X R117, RZ, RZ, R134, P0 ;  /* 0x000000ffff757224 */ /* 0x000fe200000e0686 */
[----:B------:R-:W-:-:S02]  /*cab0*/  IADD3.X R115, PT, PT, RZ, R134, RZ, P2, !PT ;  /* 0x00000086ff737210 */ /* 0x000fc400017fe4ff */
[C---:B------:R-:W-:Y:S01]  /*cac0*/  IADD3 R96, P5, PT, R133.reuse, 0xa0, RZ ;  /* 0x000000a085607810 */ /* 0x040fe20007fbe0ff */
[--C-:B------:R-:W-:Y:S01]  /*cad0*/  IMAD.X R72, RZ, RZ, R134.reuse, P4 ;  /* 0x000000ffff487224 */ /* 0x100fe200020e0686 */
[C---:B------:R-:W-:Y:S02]  /*cae0*/  IADD3 R10, P2, PT, R133.reuse, 0xb5, RZ ;  /* 0x000000b5850a7810 */ /* 0x040fe40007f5e0ff */
[C---:B------:R-:W-:Y:S01]  /*caf0*/  IADD3 R9, P1, PT, R133.reuse, 0xb4, RZ ;  /* 0x000000b485097810 */ /* 0x040fe20007f3e0ff */
[--C-:B------:R-:W-:Y:S01]  /*cb00*/  IMAD.X R88, RZ, RZ, R134.reuse, P5 ;  /* 0x000000ffff587224 */ /* 0x100fe200028e0686 */
[----:B------:R-:W-:Y:S01]  /*cb10*/  IADD3 R84, P0, PT, R133, 0xa1, RZ ;  /* 0x000000a185547810 */ /* 0x000fe20007f1e0ff */
[--C-:B------:R-:W-:Y:S01]  /*cb20*/  IMAD.X R90, RZ, RZ, R134.reuse, P2 ;  /* 0x000000ffff5a7224 */ /* 0x100fe200010e0686 */
[----:B------:R-:W-:Y:S01]  /*cb30*/  ISETP.GT.U32.AND P4, PT, R10, R135, PT ;  /* 0x000000870a00720c */ /* 0x000fe20003f84070 */
[----:B------:R-:W-:Y:S01]  /*cb40*/  IMAD.X R83, RZ, RZ, R134, P1 ;  /* 0x000000ffff537224 */ /* 0x000fe200008e0686 */
[----:B------:R-:W-:-:S02]  /*cb50*/  IADD3.X R97, PT, PT, RZ, R134, RZ, P0, !PT ;  /* 0x00000086ff617210 */ /* 0x000fc400007fe4ff */
[-C--:B------:R-:W-:Y:S02]  /*cb60*/  ISETP.GT.U32.AND P5, PT, R9, R135.reuse, PT ;  /* 0x000000870900720c */ /* 0x080fe40003fa4070 */
[-C--:B------:R-:W-:Y:S02]  /*cb70*/  ISETP.GT.U32.AND P0, PT, R8, R135.reuse, PT ;  /* 0x000000870800720c */ /* 0x080fe40003f04070 */
[-C--:B------:R-:W-:Y:S02]  /*cb80*/  ISETP.GT.U32.AND P1, PT, R7, R135.reuse, PT ;  /* 0x000000870700720c */ /* 0x080fe40003f24070 */
[----:B------:R-:W-:Y:S01]  /*cb90*/  ISETP.GT.U32.AND P2, PT, R5, R135, PT ;  /* 0x000000870500720c */ /* 0x000fe20003f44070 */
[----:B-1----:R-:W-:-:S12]  /*cba0*/  @!P3 BRA `(.L_x_17) ;  /* 0x0000009c00dcb947 */ /* 0x002fd80003800000 */
.L_x_25:
[----:B------:R-:W-:Y:S01]  /*cbb0*/  ISETP.GT.U32.AND P3, PT, R4, R135, PT ;  /* 0x000000870400720c */ /* 0x000fe20003f64070 */
[----:B------:R-:W-:Y:S01]  /*cbc0*/  BAR.SYNC.DEFER_BLOCKING 0x0 ;  /* 0x0000000000007b1d */ /* 0x000fe20000010000 */
[----:B------:R-:W-:Y:S01]  /*cbd0*/  ISETP.GT.U32.AND.EX P2, PT, R6, RZ, PT, P2 ;  /* 0x000000ff0600720c */ /* 0x000fe20003f44120 */
[----:B------:R-:W-:Y:S01]  /*cbe0*/  USHF.L.U32 UR76, UR76, 0x1f, URZ ;  /* 0x0000001f4c4c7899 */ /* 0x000fe200080006ff */
[----:B------:R-:W-:Y:S02]  /*cbf0*/  ISETP.GT.U32.AND.EX P4, PT, R90, RZ, PT, P4 ;  /* 0x000000ff5a00720c */ /* 0x000fe40003f84140 */
[----:B------:R-:W-:Y:S02]  /*cc00*/  ISETP.GT.U32.AND.EX P5, PT, R83, RZ, PT, P5 ;  /* 0x000000ff5300720c */ /* 0x000fe40003fa4150 */
[----:B------:R-:W-:Y:S01]  /*cc10*/  ISETP.GT.U32.AND.EX P3, PT, R87, RZ, PT, P3 ;  /* 0x000000ff5700720c */ /* 0x000fe20003f64130 */
[----:B------:R-:W1:Y:S01]  /*cc20*/  LDTM.x64 R4, tmem[UR10+0x80] ;  /* 0x0000800a000479ee */ /* 0x000e620008340000 */
[----:B------:R-:W-:-:S02]  /*cc30*/  ISETP.GT.U32.AND.EX P1, PT, R86, RZ, PT, P1 ;  /* 0x000000ff5600720c */ /* 0x000fc40003f24110 */
[----:B------:R-:W-:Y:S02]  /*cc40*/  ISETP.GT.U32.AND.EX P0, PT, R85, RZ, PT, P0 ;  /* 0x000000ff5500720c */ /* 0x000fe40003f04100 */
[----:B------:R-:W-:Y:S02]  /*cc50*/  LOP3.LUT R2, R2, 0xffefffff, RZ, 0xc0, !PT ;  /* 0xffefffff02027812 */ /* 0x000fe400078ec0ff */
[----:B------:R-:W-:Y:S01]  /*cc60*/  LOP3.LUT R130, R130, 0xfffffffe, RZ, 0xc0, !PT ;  /* 0xfffffffe82827812 */ /* 0x000fe200078ec0ff */
[----:B-1----:R-:W-:Y:S01]  /*cc70*/  FMUL R4, R4, UR17 ;  /* 0x0000001104047c20 */ /* 0x002fe20008400000 */
[----:B------:R-:W-:Y:S01]  /*cc80*/  FMUL R5, R5, UR17 ;  /* 0x0000001105057c20 */ /* 0x000fe20008400000 */
[----:B------:R-:W-:Y:S01]  /*cc90*/  FMUL R6, R6, UR17 ;  /* 0x0000001106067c20 */ /* 0x000fe20008400000 */
[----:B------:R-:W-:Y:S01]  /*cca0*/  FMUL R7, R7, UR17 ;  /* 0x0000001107077c20 */ /* 0x000fe20008400000 */
[----:B------:R-:W-:Y:S01]  /*ccb0*/  FMUL R8, R8, UR17 ;  /* 0x0000001108087c20 */ /* 0x000fe20008400000 */
[----:B------:R-:W-:Y:S01]  /*ccc0*/  FSEL R95, R4, -INF , !P2 ;  /* 0xff800000045f7808 */ /* 0x000fe20005000000 */
[----:B------:R-:W-:Y:S01]  /*ccd0*/  FMUL R9, R9, UR17 ;  /* 0x0000001109097c20 */ /* 0x000fe20008400000 */
[----:B------:R-:W-:Y:S01]  /*cce0*/  IADD3 R4, P6, PT, R133, 0xa2, RZ ;  /* 0x000000a285047810 */ /* 0x000fe20007fde0ff */
[----:B------:R-:W-:Y:S01]  /*ccf0*/  FMUL R18, R18, UR17 ;  /* 0x0000001112127c20 */ /* 0x000fe20008400000 */
[-C--:B------:R-:W-:Y:S01]  /*cd00*/  ISETP.GT.U32.AND P2, PT, R82, R135.reuse, PT ;  /* 0x000000875200720c */ /* 0x080fe20003f44070 */
[----:B------:R-:W-:Y:S01]  /*cd10*/  FMUL R20, R20, UR17 ;  /* 0x0000001114147c20 */ /* 0x000fe20008400000 */
[----:B------:R-:W-:Y:S01]  /*cd20*/  FSEL R92, R6, -INF , !P3 ;  /* 0xff800000065c7808 */ /* 0x000fe20005800000 */
[--C-:B------:R-:W-:Y:S01]  /*cd30*/  IMAD.X R82, RZ, RZ, R134.reuse, P6 ;  /* 0x000000ffff527224 */ /* 0x100fe200030e0686 */
[----:B------:R-:W-:Y:S01]  /*cd40*/  ISETP.GT.U32.AND.EX P2, PT, R89, RZ, PT, P2 ;  /* 0x000000ff5900720c */ /* 0x000fe20003f44120 */
[----:B------:R-:W-:Y:S01]  /*cd50*/  FMUL R21, R21, UR17 ;  /* 0x0000001115157c20 */ /* 0x000fe20008400000 */
[----:B------:R-:W-:Y:S01]  /*cd60*/  IADD3 R90, P6, PT, R133, 0xa3, RZ ;  /* 0x000000a3855a7810 */ /* 0x000fe20007fde0ff */
[----:B------:R-:W-:Y:S01]  /*cd70*/  FMUL R17, R17, UR17 ;  /* 0x0000001111117c20 */ /* 0x000fe20008400000 */
[----:B------:R-:W-:Y:S01]  /*cd80*/  FSEL R94, R5, -INF , !P2 ;  /* 0xff800000055e7808 */ /* 0x000fe20005000000 */
[----:B------:R-:W-:Y:S01]  /*cd90*/  FMUL R23, R23, UR17 ;  /* 0x0000001117177c20 */ /* 0x000fe20008400000 */
[-C--:B------:R-:W-:Y:S01]  /*cda0*/  IADD3.X R83, PT, PT, RZ, R134.reuse, RZ, P6, !PT ;  /* 0x00000086ff537210 */ /* 0x080fe200037fe4ff */
[----:B------:R-:W-:Y:S01]  /*cdb0*/  FMUL R24, R24, UR17 ;  /* 0x0000001118187c20 */ /* 0x000fe20008400000 */
[----:B------:R-:W-:Y:S01]  /*cdc0*/  IADD3 R5, P6, PT, R133, 0xb1, RZ ;  /* 0x000000b185057810 */ /* 0x000fe20007fde0ff */
[----:B------:R-:W-:Y:S01]  /*cdd0*/  FMUL R26, R26, UR17 ;  /* 0x000000111a1a7c20 */ /* 0x000fe20008400000 */
[----:B------:R-:W-:Y:S01]  /*cde0*/  FSEL R89, R7, -INF , !P1 ;  /* 0xff80000007597808 */ /* 0x000fe20004800000 */
[----:B------:R-:W-:Y:S01]  /*cdf0*/  FMUL R27, R27, UR17 ;  /* 0x000000111b1b7c20 */ /* 0x000fe20008400000 */
[-C--:B------:R-:W-:Y:S01]  /*ce00*/  ISETP.GT.U32.AND P2, PT, R5, R135.reuse, PT ;  /* 0x000000870500720c */ /* 0x080fe20003f44070 */
[--C-:B------:R-:W-:Y:S01]  /*ce10*/  IMAD.X R5, RZ, RZ, R134.reuse, P6 ;  /* 0x000000ffff057224 */ /* 0x100fe200030e0686 */
[----:B------:R-:W-:Y:S01]  /*ce20*/  IADD3 R6, P6, PT, R133, 0xb6, RZ ;  /* 0x000000b685067810 */ /* 0x000fe20007fde0ff */
[----:B------:R-:W-:Y:S01]  /*ce30*/  FMUL R29, R29, UR17 ;  /* 0x000000111d1d7c20 */ /* 0x000fe20008400000 */
[----:B------:R-:W-:Y:S01]  /*ce40*/  IADD3 R7, P1, PT, R133, 0xb7, RZ ;  /* 0x000000b785077810 */ /* 0x000fe20007f3e0ff */
[----:B------:R-:W-:Y:S01]  /*ce50*/  FMUL R30, R30, UR17 ;  /* 0x000000111e1e7c20 */ /* 0x000fe20008400000 */
[-C--:B------:R-:W-:Y:S01]  /*ce60*/  ISETP.GT.U32.AND P3, PT, R6, R135.reuse, PT ;  /* 0x000000870600720c */ /* 0x080fe20003f64070 */
[--C-:B------:R-:W-:Y:S01]  /*ce70*/  IMAD.X R6, RZ, RZ, R134.reuse, P6 ;  /* 0x000000ffff067224 */ /* 0x100fe200030e0686 */
[-C--:B------:R-:W-:Y:S01]  /*ce80*/  ISETP.GT.U32.AND P6, PT, R7, R135.reuse, PT ;  /* 0x000000870700720c */ /* 0x080fe20003fc4070 */
[--C-:B------:R-:W-:Y:S01]  /*ce90*/  IMAD.X R7, RZ, RZ, R134.reuse, P1 ;  /* 0x000000ffff077224 */ /* 0x100fe200008e0686 */
[----:B------:R-:W-:Y:S01]  /*cea0*/  FSEL R91, R8, -INF , !P0 ;  /* 0xff800000085b7808 */ /* 0x000fe20004000000 */
[----:B------:R-:W-:Y:S01]  /*ceb0*/  FMUL R32, R32, UR17 ;  /* 0x0000001120207c20 */ /* 0x000fe20008400000 */
[----:B------:R-:W-:Y:S01]  /*cec0*/  ISETP.GT.U32.AND.EX P3, PT, R6, RZ, PT, P3 ;  /* 0x000000ff0600720c */ /* 0x000fe20003f64130 */
[----:B------:R-:W-:Y:S01]  /*ced0*/  FMUL R33, R33, UR17 ;  /* 0x0000001121217c20 */ /* 0x000fe20008400000 */
[----:B------:R-:W-:Y:S01]  /*cee0*/  ISETP.GT.U32.AND.EX P1, PT, R7, RZ, PT, P6 ;  /* 0x000000ff0700720c */ /* 0x000fe20003f24160 */
[----:B------:R-:W-:Y:S01]  /*cef0*/  FMUL R35, R35, UR17 ;  /* 0x0000001123237c20 */ /* 0x000fe20008400000 */
[----:B------:R-:W-:Y:S01]  /*cf00*/  IADD3 R7, P6, PT, R133, 0xb0, RZ ;  /* 0x000000b085077810 */ /* 0x000fe20007fde0ff */
[----:B------:R-:W-:Y:S01]  /*cf10*/  FMUL R36, R36, UR17 ;  /* 0x0000001124247c20 */ /* 0x000fe20008400000 */
[----:B------:R-:W-:Y:S01]  /*cf20*/  ISETP.GT.U32.AND.EX P2, PT, R5, RZ, PT, P2 ;  /* 0x000000ff0500720c */ /* 0x000fe20003f44120 */
[----:B------:R-:W-:Y:S01]  /*cf30*/  FMUL R38, R38, UR17 ;  /* 0x0000001126267c20 */ /* 0x000fe20008400000 */
[-C--:B------:R-:W-:Y:S01]  /*cf40*/  ISETP.GT.U32.AND P0, PT, R7, R135.reuse, PT ;  /* 0x000000870700720c */ /* 0x080fe20003f04070 */
[----:B------:R-:W-:Y:S01]  /*cf50*/  FMUL R42, R42, UR17 ;  /* 0x000000112a2a7c20 */ /* 0x000fe20008400000 */
[----:B------:R-:W-:Y:S01]  /*cf60*/  IADD3.X R7, PT, PT, RZ, R134, RZ, P6, !PT ;  /* 0x00000086ff077210 */ /* 0x000fe200037fe4ff */
[----:B------:R-:W-:Y:S01]  /*cf70*/  FMUL R39, R39, UR17 ;  /* 0x0000001127277c20 */ /* 0x000fe20008400000 */
[----:B------:R-:W-:Y:S01]  /*cf80*/  IADD3 R6, P6, PT, R133, 0xb3, RZ ;  /* 0x000000b385067810 */ /* 0x000fe20007fde0ff */
[----:B------:R-:W-:Y:S01]  /*cf90*/  FMUL R43, R43, UR17 ;  /* 0x000000112b2b7c20 */ /* 0x000fe20008400000 */
[----:B------:R-:W-:Y:S01]  /*cfa0*/  FMUL R41, R41, UR17 ;  /* 0x0000001129297c20 */ /* 0x000fe20008400000 */
[----:B------:R-:W-:Y:S01]  /*cfb0*/  FMUL R45, R45, UR17 ;  /* 0x000000112d2d7c20 */ /* 0x000fe20008400000 */
[----:B------:R-:W-:Y:S01]  /*cfc0*/  FMUL R46, R46, UR17 ;  /* 0x000000112e2e7c20 */ /* 0x000fe20008400000 */
[--C-:B------:R-:W-:Y:S01]  /*cfd0*/  IMAD.X R5, RZ, RZ, R134.reuse, P6 ;  /* 0x000000ffff057224 */ /* 0x100fe200030e0686 */
[----:B------:R-:W-:Y:S01]  /*cfe0*/  ISETP.GT.U32.AND.EX P6, PT, R7, RZ, PT, P0 ;  /* 0x000000ff0700720c */ /* 0x000fe20003fc4100 */
[----:B------:R-:W-:Y:S01]  /*cff0*/  FMUL R48, R48, UR17 ;  /* 0x0000001130307c20 */ /* 0x000fe20008400000 */
[-C--:B------:R-:W-:Y:S01]  /*d000*/  ISETP.GT.U32.AND P0, PT, R6, R135.reuse, PT ;  /* 0x000000870600720c */ /* 0x080fe20003f04070 */
[----:B------:R-:W-:Y:S01]  /*d010*/  FMUL R44, R44, UR17 ;  /* 0x000000112c2c7c20 */ /* 0x000fe20008400000 */
        /* <DEDUP_REMOVED lines=9> */
[----:B------:R-:W-:Y:S01]  /*d0b0*/  @P6 LOP3.LUT R2, R2, 0x100000, RZ, 0xfc, !PT ;  /* 0x0010000002026812 */ /* 0x000fe200078efcff */
[----:B------:R-:W-:Y:S01]  /*d0c0*/  FMUL R56, R56, UR17 ;  /* 0x0000001138387c20 */ /* 0x000fe20008400000 */
[----:B------:R-:W-:Y:S01]  /*d0d0*/  IADD3 R7, P6, PT, R133, 0xb2, RZ ;  /* 0x000000b285077810 */ /* 0x000fe20007fde0ff */
[----:B------:R-:W-:Y:S01]  /*d0e0*/  FMUL R58, R58, UR17 ;  /* 0x000000113a3a7c20 */ /* 0x000fe20008400000 */
[----:B------:R-:W-:Y:S01]  /*d0f0*/  LOP3.LUT R2, R2, 0xfff7ffff, RZ, 0xc0, !PT ;  /* 0xfff7ffff02027812 */ /* 0x000fe200078ec0ff */
[----:B------:R-:W-:Y:S01]  /*d100*/  FMUL R59, R59, UR17 ;  /* 0x000000113b3b7c20 */ /* 0x000fe20008400000 */
[----:B------:R-:W-:Y:S01]  /*d110*/  FMUL R60, R60, UR17 ;  /* 0x000000113c3c7c20 */ /* 0x000fe20008400000 */
[----:B------:R-:W-:Y:S01]  /*d120*/  IMAD.X R6, RZ, RZ, R134, P6 ;  /* 0x000000ffff067224 */ /* 0x000fe200030e0686 */
[----:B------:R-:W-:Y:S01]  /*d130*/  ISETP.GT.U32.AND.EX P6, PT, R5, RZ, PT, P0 ;  /* 0x000000ff0500720c */ /* 0x000fe20003fc4100 */
[----:B------:R-:W-:Y:S01]  /*d140*/  FMUL R62, R62, UR17 ;  /* 0x000000113e3e7c20 */ /* 0x000fe20008400000 */
[----:B------:R-:W-:Y:S01]  /*d150*/  ISETP.GT.U32.AND P0, PT, R7, R135, PT ;  /* 0x000000870700720c */ /* 0x000fe20003f04070 */
[----:B------:R-:W-:Y:S01]  /*d160*/  FMUL R63, R63, UR17 ;  /* 0x000000113f3f7c20 */ /* 0x000fe20008400000 */
[----:B------:R-:W-:Y:S01]  /*d170*/  FMUL R64, R64, UR17 ;  /* 0x0000001140407c20 */ /* 0x000fe20008400000 */
[----:B------:R-:W-:Y:S01]  /*d180*/  FMUL R65, R65, UR17 ;  /* 0x0000001141417c20 */ /* 0x000fe20008400000 */
[----:B------:R-:W-:-:S07]  /*d190*/  FMUL R66, R66, UR17 ;  /* 0x0000001142427c20 */ /* 0x000fce0008400000 */
[----:B------:R-:W-:Y:S02]  /*d1a0*/  @P6 LOP3.LUT R2, R2, 0x80000, RZ, 0xfc, !PT ;  /* 0x0008000002026812 */ /* 0x000fe400078efcff */
[----:B------:R-:W-:Y:S02]  /*d1b0*/  IADD3 R7, P6, PT, R133, 0xbd, RZ ;  /* 0x000000bd85077810 */ /* 0x000fe40007fde0ff */
[----:B------:R-:W-:-:S03]  /*d1c0*/  LOP3.LUT R2, R2, 0xfffbffff, RZ, 0xc0, !PT ;  /* 0xfffbffff02027812 */ /* 0x000fc600078ec0ff */
[----:B------:R-:W-:Y:S01]  /*d1d0*/  IMAD.X R5, RZ, RZ, R134, P6 ;  /* 0x000000ffff057224 */ /* 0x000fe200030e0686 */
[----:B------:R-:W-:Y:S02]  /*d1e0*/  ISETP.GT.U32.AND.EX P6, PT, R6, RZ, PT, P0 ;  /* 0x000000ff0600720c */ /* 0x000fe40003fc4100 */
[----:B------:R-:W-:-:S11]  /*d1f0*/  ISETP.GT.U32.AND P0, PT, R7, R135, PT ;  /* 0x000000870700720c */ /* 0x000fd60003f04070 */
[----:B------:R-:W-:Y:S02]  /*d200*/  @P6 LOP3.LUT R2, R2, 0x40000, RZ, 0xfc, !PT ;  /* 0x0004000002026812 */ /* 0x000fe400078efcff */
[----:B------:R-:W-:Y:S02]  /*d210*/  IADD3 R7, P6, PT, R133, 0xbc, RZ ;  /* 0x000000bc85077810 */ /* 0x000fe40007fde0ff */
[----:B------:R-:W-:Y:S02]  /*d220*/  LOP3.LUT R2, R2, 0xfffdffff, RZ, 0xc0, !PT ;  /* 0xfffdffff02027812 */ /* 0x000fe400078ec0ff */
[----:B------:R-:W-:Y:S02]  /*d230*/  IADD3.X R6, PT, PT, RZ, R134, RZ, P6, !PT ;  /* 0x00000086ff067210 */ /* 0x000fe400037fe4ff */
[----:B------:R-:W-:Y:S02]  /*d240*/  ISETP.GT.U32.AND.EX P6, PT, R5, RZ, PT, P0 ;  /* 0x000000ff0500720c */ /* 0x000fe40003fc4100 */
[----:B------:R-:W-:-:S11]  /*d250*/  ISETP.GT.U32.AND P0, PT, R7, R135, PT ;  /* 0x000000870700720c */ /* 0x000fd60003f04070 */
        /* <DEDUP_REMOVED lines=101> */
[----:B------:R-:W-:-:S04]  /*d8b0*/  ISETP.GT.U32.AND P0, PT, R82, R135, PT ;  /* 0x000000875200720c */ /* 0x000fc80003f04070 */
[----:B------:R-:W-:Y:S02]  /*d8c0*/  ISETP.GT.U32.AND.EX P0, PT, R83, RZ, PT, P0 ;  /* 0x000000ff5300720c */ /* 0x000fe40003f04100 */
[----:B------:R-:W-:Y:S02]  /*d8d0*/  SEL R83, RZ, 0x4, !P4 ;  /* 0x00000004ff537807 */ /* 0x000fe40006000000 */
[----:B------:R-:W-:Y:S02]  /*d8e0*/  ISETP.GT.U32.AND P4, PT, R84, R135, PT ;  /* 0x000000875400720c */ /* 0x000fe40003f84070 */
[----:B------:R-:W-:Y:S02]  /*d8f0*/  SEL R84, RZ, 0x7fff8, !P5 ;  /* 0x0007fff8ff547807 */ /* 0x000fe40006800000 */
[----:B------:R-:W-:Y:S02]  /*d900*/  @P6 LOP3.LUT R2, R2, 0x1, RZ, 0xfc, !PT ;  /* 0x0000000102026812 */ /* 0x000fe400078efcff */
[----:B------:R-:W-:-:S02]  /*d910*/  IADD3 R4, P6, PT, R133, 0xbf, RZ ;  /* 0x000000bf85047810 */ /* 0x000fc40007fde0ff */
[----:B------:R-:W-:Y:S02]  /*d920*/  ISETP.GT.U32.AND.EX P5, PT, R85, RZ, PT, P4 ;  /* 0x000000ff5500720c */ /* 0x000fe40003fa4140 */
[----:B------:R-:W-:Y:S01]  /*d930*/  SEL R85, RZ, 0x1, !P1 ;  /* 0x00000001ff557807 */ /* 0x000fe20004800000 */
[----:B------:R-:W-:Y:S01]  /*d940*/  IMAD.X R82, RZ, RZ, R134, P6 ;  /* 0x000000ffff527224 */ /* 0x000fe200030e0686 */
[C---:B------:R-:W-:Y:S02]  /*d950*/  LOP3.LUT P6, RZ, R2.reuse, 0x8000, RZ, 0xc0, !PT ;  /* 0x0000800002ff7812 */ /* 0x040fe400078cc0ff */
[----:B------:R-:W-:Y:S02]  /*d960*/  LOP3.LUT R2, R2, 0xfbffffff, RZ, 0xc0, !PT ;  /* 0xfbffffff02027812 */ /* 0x000fe400078ec0ff */
[----:B------:R-:W-:Y:S02]  /*d970*/  ISETP.GT.U32.AND P1, PT, R86, R135, PT ;  /* 0x000000875600720c */ /* 0x000fe40003f24070 */
[----:B------:R-:W-:-:S02]  /*d980*/  @P0 LOP3.LUT R2, R2, 0x4000000, RZ, 0xfc, !PT ;  /* 0x0400000002020812 */ /* 0x000fc400078efcff */
[----:B------:R-:W-:Y:S02]  /*d990*/  ISETP.GT.U32.AND.EX P1, PT, R87, RZ, PT, P1 ;  /* 0x000000ff5700720c */ /* 0x000fe40003f24110 */
[C---:B------:R-:W-:Y:S02]  /*d9a0*/  LOP3.LUT P0, RZ, R2.reuse, 0x10000, RZ, 0xc0, !PT ;  /* 0x0001000002ff7812 */ /* 0x040fe4000780c0ff */
[----:B------:R-:W-:Y:S02]  /*d9b0*/  LOP3.LUT R2, R2, 0xf7ffffff, RZ, 0xc0, !PT ;  /* 0xf7ffffff02027812 */ /* 0x000fe400078ec0ff */
[----:B------:R-:W-:Y:S01]  /*d9c0*/  ISETP.GT.U32.AND P4, PT, R8, R135, PT ;  /* 0x000000870800720c */ /* 0x000fe20003f84070 */
[----:B------:R-:W-:Y:S01]  /*d9d0*/  FMUL R8, R15, UR17 ;  /* 0x000000110f087c20 */ /* 0x000fe20008400000 */
[----:B------:R-:W-:Y:S02]  /*d9e0*/  @P5 LOP3.LUT R2, R2, 0x8000000, RZ, 0xfc, !PT ;  /* 0x0800000002025812 */ /* 0x000fe400078efcff */
[----:B------:R-:W-:-:S02]  /*d9f0*/  SEL R86, RZ, 0x1fffe, !P3 ;  /* 0x0001fffeff567807 */ /* 0x000fc40005800000 */
[C---:B------:R-:W-:Y:S02]  /*da00*/  LOP3.LUT P5, RZ, R2.reuse, 0x20000, RZ, 0xc0, !PT ;  /* 0x0002000002ff7812 */ /* 0x040fe400078ac0ff */
[C---:B------:R-:W-:Y:S01]  /*da10*/  LOP3.LUT P3, RZ, R2.reuse, 0x40000, RZ, 0xc0, !PT ;  /* 0x0004000002ff7812 */ /* 0x040fe2000786c0ff */
[----:B------:R-:W-:Y:S01]  /*da20*/  IMAD.IADD R85, R85, 0x1, R86 ;  /* 0x0000000155557824 */ /* 0x000fe200078e0256 */
[----:B------:R-:W-:Y:S02]  /*da30*/  LOP3.LUT R2, R2, 0xefffffff, RZ, 0xc0, !PT ;  /* 0xefffffff02027812 */ /* 0x000fe400078ec0ff */
[----:B------:R-:W-:Y:S01]  /*da40*/  ISETP.GT.U32.AND.EX P4, PT, R7, RZ, PT, P4 ;  /* 0x000000ff0700720c */ /* 0x000fe20003f84140 */
[----:B------:R-:W-:Y:S01]  /*da50*/  FMUL R7, R12, UR17 ;  /* 0x000000110c077c20 */ /* 0x000fe20008400000 */
[----:B------:R-:W-:Y:S02]  /*da60*/  @P1 LOP3.LUT R2, R2, 0x10000000, RZ, 0xfc, !PT ;  /* 0x1000000002021812 */ /* 0x000fe400078efcff */
[----:B------:R-:W-:-:S02]  /*da70*/  SEL R87, RZ, 0x4, !P2 ;  /* 0x00000004ff577807 */ /* 0x000fc40005000000 */
[C---:B------:R-:W-:Y:S02]  /*da80*/  LOP3.LUT P1, RZ, R2.reuse, 0x80000, RZ, 0xc0, !PT ;  /* 0x0008000002ff7812 */ /* 0x040fe4000782c0ff */
[C---:B------:R-:W-:Y:S02]  /*da90*/  LOP3.LUT P2, RZ, R2.reuse, 0x100000, RZ, 0xc0, !PT ;  /* 0x0010000002ff7812 */ /* 0x040fe4000784c0ff */
[----:B------:R-:W-:Y:S02]  /*daa0*/  LOP3.LUT R2, R2, 0xdfffffff, RZ, 0xc0, !PT ;  /* 0xdfffffff02027812 */ /* 0x000fe400078ec0ff */
[----:B------:R-:W-:Y:S02]  /*dab0*/  SEL R96, RZ, 0x1fffe, !P3 ;  /* 0x0001fffeff607807 */ /* 0x000fe40005800000 */
[----:B------:R-:W-:Y:S02]  /*dac0*/  @P4 LOP3.LUT R2, R2, 0x20000000, RZ, 0xfc, !PT ;  /* 0x2000000002024812 */ /* 0x000fe400078efcff */
[----:B------:R-:W-:-:S02]  /*dad0*/  ISETP.GT.U32.AND P3, PT, R98, R135, PT ;  /* 0x000000876200720c */ /* 0x000fc40003f64070 */
[C---:B------:R-:W-:Y:S02]  /*dae0*/  LOP3.LUT P4, RZ, R2.reuse, 0x8, RZ, 0xc0, !PT ;  /* 0x0000000802ff7812 */ /* 0x040fe4000788c0ff */
[----:B------:R-:W-:Y:S02]  /*daf0*/  LOP3.LUT R2, R2, 0xbfffffff, RZ, 0xc0, !PT ;  /* 0xbfffffff02027812 */ /* 0x000fe400078ec0ff */
[----:B------:R-:W-:Y:S02]  /*db00*/  ISETP.GT.U32.AND.EX P3, PT, R99, RZ, PT, P3 ;  /* 0x000000ff6300720c */ /* 0x000fe40003f64130 */
[----:B------:R-:W-:Y:S02]  /*db10*/  SEL R99, RZ, 0x1fffe, !P6 ;  /* 0x0001fffeff637807 */ /* 0x000fe40007000000 */
[----:B------:R-:W-:Y:S02]  /*db20*/  ISETP.GT.U32.AND P6, PT, R100, R135, PT ;  /* 0x000000876400720c */ /* 0x000fe40003fc4070 */
[----:B------:R-:W-:-:S02]  /*db30*/  SEL R90, RZ, 0x1, !P1 ;  /* 0x00000001ff5a7807 */ /* 0x000fc40004800000 */
[----:B------:R-:W-:Y:S02]  /*db40*/  ISETP.GT.U32.AND.EX P6, PT, R101, RZ, PT, P6 ;  /* 0x000000ff6500720c */ /* 0x000fe40003fc4160 */
[----:B------:R-:W-:Y:S02]  /*db50*/  @P4 LOP3.LUT R2, R2, 0x40000000, RZ, 0xfc, !PT ;  /* 0x4000000002024812 */ /* 0x000fe400078efcff */
[----:B------:R-:W-:Y:S02]  /*db60*/  SEL R97, RZ, 0x4, !P5 ;  /* 0x00000004ff617807 */ /* 0x000fe40006800000 */
[C---:B------:R-:W-:Y:S02]  /*db70*/  LOP3.LUT P4, RZ, R2.reuse, 0x10, RZ, 0xc0, !PT ;  /* 0x0000001002ff7812 */ /* 0x040fe4000788c0ff */
[----:B------:R-:W-:Y:S02]  /*db80*/  LOP3.LUT R2, R2, 0x7fffffff, RZ, 0xc0, !PT ;  /* 0x7fffffff02027812 */ /* 0x000fe400078ec0ff */
[----:B------:R-:W-:-:S02]  /*db90*/  SEL R98, RZ, 0x7fff8, !P0 ;  /* 0x0007fff8ff627807 */ /* 0x000fc40004000000 */
[----:B------:R-:W-:Y:S02]  /*dba0*/  SEL R88, RZ, 0x7fff8, !P2 ;  /* 0x0007fff8ff587807 */ /* 0x000fe40005000000 */
[----:B------:R-:W-:Y:S01]  /*dbb0*/  ISETP.GT.U32.AND P2, PT, R6, R135, PT ;  /* 0x000000870600720c */ /* 0x000fe20003f44070 */
[----:B------:R-:W-:Y:S01]  /*dbc0*/  FMUL R6, R13, UR17 ;  /* 0x000000110d067c20 */ /* 0x000fe20008400000 */
[----:B------:R-:W-:Y:S02]  /*dbd0*/  LOP3.LUT R85, R85, 0x3, RZ, 0xc0, !PT ;  /* 0x0000000355557812 */ /* 0x000fe400078ec0ff */
[----:B------:R-:W-:Y:S01]  /*dbe0*/  ISETP.GT.U32.AND.EX P2, PT, R5, RZ, PT, P2 ;  /* 0x000000ff0500720c */ /* 0x000fe20003f44120 */
[----:B------:R-:W-:Y:S01]  /*dbf0*/  FMUL R5, R10, UR17 ;  /* 0x000000110a057c20 */ /* 0x000fe20008400000 */
[----:B------:R-:W-:Y:S02]  /*dc00*/  @P4 LOP3.LUT R2, R2, 0x80000000, RZ, 0xfc, !PT ;  /* 0x8000000002024812 */ /* 0x000fe400078efcff */
[----:B------:R-:W-:-:S02]  /*dc10*/  IADD3 R83, PT, PT, R85, R84, R83 ;  /* 0x0000005455537210 */ /* 0x000fc40007ffe053 */
[C---:B------:R-:W-:Y:S02]  /*dc20*/  LOP3.LUT P4, RZ, R2.reuse, 0x20, RZ, 0xc0, !PT ;  /* 0x0000002002ff7812 */ /* 0x040fe4000788c0ff */
[C---:B------:R-:W-:Y:S01]  /*dc30*/  LOP3.LUT P1, RZ, R2.reuse, 0x4, RZ, 0xc0, !PT ;  /* 0x0000000402ff7812 */ /* 0x040fe2000782c0ff */
[----:B------:R-:W-:Y:S01]  /*dc40*/  IMAD.SHL.U32 R83, R83, 0x100, RZ ;  /* 0x0000010053537824 */ /* 0x000fe200078e00ff */
[C---:B------:R-:W-:Y:S02]  /*dc50*/  LOP3.LUT P5, RZ, R2.reuse, 0x2, RZ, 0xc0, !PT ;  /* 0x0000000202ff7812 */ /* 0x040fe400078ac0ff */
[----:B------:R-:W-:Y:S02]  /*dc60*/  LOP3.LUT P0, RZ, R2, 0x1, RZ, 0xc0, !PT ;  /* 0x0000000102ff7812 */ /* 0x000fe4000780c0ff */
[----:B------:R-:W-:Y:S02]  /*dc70*/  IADD3 R90, PT, PT, R90, R96, RZ ;  /* 0x000000605a5a7210 */ /* 0x000fe40007ffe0ff */
[----:B------:R-:W-:-:S02]  /*dc80*/  LOP3.LUT R83, R83, 0xf00, RZ, 0xe2, !PT ;  /* 0x00000f0053537812 */ /* 0x000fc400078ee2ff */
[----:B------:R-:W-:Y:S02]  /*dc90*/  LOP3.LUT R90, R90, 0x3, RZ, 0xc0, !PT ;  /* 0x000000035a5a7812 */ /* 0x000fe400078ec0ff */
[----:B------:R-:W-:Y:S02]  /*dca0*/  @P4 LOP3.LUT R130, R130, 0x1, RZ, 0xfc, !PT ;  /* 0x0000000182824812 */ /* 0x000fe400078efcff */
[----:B------:R-:W-:Y:S02]  /*dcb0*/  LOP3.LUT P4, RZ, R2, 0x40, RZ, 0xc0, !PT ;  /* 0x0000004002ff7812 */ /* 0x000fe4000788c0ff */
[----:B------:R-:W-:Y:S02]  /*dcc0*/  LOP3.LUT R130, R130, 0xfffffffd, RZ, 0xc0, !PT ;  /* 0xfffffffd82827812 */ /* 0x000fe400078ec0ff */
[----:B------:R-:W-:-:S05]  /*dcd0*/  IADD3 R87, PT, PT, R90, R88, R87 ;  /* 0x000000585a577210 */ /* 0x000fca0007ffe057 */
[----:B------:R-:W-:-:S04]  /*dce0*/  IMAD R83, R87, 0x1000, R83 ;  /* 0x0000100057537824 */ /* 0x000fc800078e0253 */
[----:B------:R-:W-:Y:S02]  /*dcf0*/  @P4 LOP3.LUT R130, R130, 0x2, RZ, 0xfc, !PT ;  /* 0x0000000282824812 */ /* 0x000fe400078efcff */
[C---:B------:R-:W-:Y:S02]  /*dd00*/  LOP3.LUT P4, RZ, R2.reuse, 0x80, RZ, 0xc0, !PT ;  /* 0x0000008002ff7812 */ /* 0x040fe4000788c0ff */
[----:B------:R-:W-:Y:S02]  /*dd10*/  LOP3.LUT R2, R2, 0xffffff7f, RZ, 0xc0, !PT ;  /* 0xffffff7f02027812 */ /* 0x000fe400078ec0ff */
[----:B------:R-:W-:Y:S02]  /*dd20*/  SEL R100, RZ, 0x4, !P4 ;  /* 0x00000004ff647807 */ /* 0x000fe40006000000 */
[----:B------:R-:W-:Y:S02]  /*dd30*/  @P6 LOP3.LUT R2, R2, 0x80, RZ, 0xfc, !PT ;  /* 0x0000008002026812 */ /* 0x000fe400078efcff */
[----:B------:R-:W-:-:S02]  /*dd40*/  LOP3.LUT P4, RZ, R130, 0x2, RZ, 0xc0, !PT ;  /* 0x0000000282ff7812 */ /* 0x000fc4000788c0ff */
[C---:B------:R-:W-:Y:S02]  /*dd50*/  LOP3.LUT P6, RZ, R2.reuse, 0x4000, RZ, 0xc0, !PT ;  /* 0x0000400002ff7812 */ /* 0x040fe400078cc0ff */
[----:B------:R-:W-:Y:S02]  /*dd60*/  LOP3.LUT R2, R2, 0xffffffbf, RZ, 0xc0, !PT ;  /* 0xffffffbf02027812 */ /* 0x000fe400078ec0ff */
[----:B------:R-:W-:Y:S02]  /*dd70*/  SEL R101, RZ, 0x7fff8, !P6 ;  /* 0x0007fff8ff657807 */ /* 0x000fe40007000000 */
[----:B------:R-:W-:Y:S02]  /*dd80*/  ISETP.GT.U32.AND P6, PT, R102, R135, PT ;  /* 0x000000876600720c */ /* 0x000fe40003fc4070 */
[----:B------:R-:W-:Y:S02]  /*dd90*/  SEL R102, RZ, 0x1, !P4 ;  /* 0x00000001ff667807 */ /* 0x000fe40006000000 */
[----:B------:R-:W-:-:S02]  /*dda0*/  ISETP.GT.U32.AND.EX P6, PT, R103, RZ, PT, P6 ;  /* 0x000000ff6700720c */ /* 0x000fc40003fc4160 */
[----:B------:R-:W-:-:S11]  /*ddb0*/  LOP3.LUT P4, RZ, R130, 0x1, RZ, 0xc0, !PT ;  /* 0x0000000182ff7812 */ /* 0x000fd6000788c0ff */
[----:B------:R-:W-:-:S04]  /*ddc0*/  @P6 LOP3.LUT R2, R2, 0x40, RZ, 0xfc, !PT ;  /* 0x0000004002026812 */ /* 0x000fc800078efcff */
[----:B------:R-:W-:-:S04]  /*ddd0*/  LOP3.LUT P6, RZ, R2, 0x2000, RZ, 0xc0, !PT ;  /* 0x0000200002ff7812 */ /* 0x000fc800078cc0ff */
[----:B------:R-:W-:Y:S02]  /*dde0*/  SEL R103, RZ, 0x1fffe, !P6 ;  /* 0x0001fffeff677807 */ /* 0x000fe40007000000 */
[----:B------:R-:W-:Y:S02]  /*ddf0*/  ISETP.GT.U32.AND P6, PT, R104, R135, PT ;  /* 0x000000876800720c */ /* 0x000fe40003fc4070 */
[----:B------:R-:W-:Y:S01]  /*de00*/  SEL R104, RZ, 0x4, !P4 ;  /* 0x00000004ff687807 */ /* 0x000fe20006000000 */
[----:B------:R-:W-:Y:S01]  /*de10*/  IMAD.IADD R102, R102, 0x1, R103 ;  /* 0x0000000166667824 */ /* 0x000fe200078e0267 */
[----:B------:R-:W-:Y:S02]  /*de20*/  ISETP.GT.U32.AND.EX P6, PT, R105, RZ, PT, P6 ;  /* 0x000000ff6900720c */ /* 0x000fe40003fc4160 */
[C---:B------:R-:W-:Y:S02]  /*de30*/  LOP3.LUT P4, RZ, R2.reuse, 0x80000000, RZ, 0xc0, !PT ;  /* 0x8000000002ff7812 */ /* 0x040fe4000788c0ff */
[----:B------:R-:W-:-:S02]  /*de40*/  LOP3.LUT R2, R2, 0xffffffdf, RZ, 0xc0, !PT ;  /* 0xffffffdf02027812 */ /* 0x000fc400078ec0ff */
[----:B------:R-:W-:-:S04]  /*de50*/  LOP3.LUT R102, R102, 0x3, RZ, 0xc0, !PT ;  /* 0x0000000366667812 */ /* 0x000fc800078ec0ff */
[----:B------:R-:W-:-:S03]  /*de60*/  IADD3 R100, PT, PT, R102, R101, R100 ;  /* 0x0000006566647210 */ /* 0x000fc60007ffe064 */
[----:B------:R-:W-:-:S04]  /*de70*/  @P6 LOP3.LUT R2, R2, 0x20, RZ, 0xfc, !PT ;  /* 0x0000002002026812 */ /* 0x000fc800078efcff */
[----:B------:R-:W-:-:S04]  /*de80*/  LOP3.LUT P6, RZ, R2, 0x1000, RZ, 0xc0, !PT ;  /* 0x0000100002ff7812 */ /* 0x000fc800078cc0ff */
[----:B------:R-:W-:Y:S02]  /*de90*/  SEL R105, RZ, 0x7fff8, !P6 ;  /* 0x0007fff8ff697807 */ /* 0x000fe40007000000 */
[----:B------:R-:W-:Y:S02]  /*dea0*/  ISETP.GT.U32.AND P6, PT, R106, R135, PT ;  /* 0x000000876a00720c */ /* 0x000fe40003fc4070 */
[----:B------:R-:W-:Y:S02]  /*deb0*/  SEL R106, RZ, 0x1, !P4 ;  /* 0x00000001ff6a7807 */ /* 0x000fe40006000000 */
[----:B------:R-:W-:Y:S02]  /*dec0*/  ISETP.GT.U32.AND.EX P6, PT, R107, RZ, PT, P6 ;  /* 0x000000ff6b00720c */ /* 0x000fe40003fc4160 */
[C---:B------:R-:W-:Y:S02]  /*ded0*/  LOP3.LUT P4, RZ, R2.reuse, 0x40000000, RZ, 0xc0, !PT ;  /* 0x4000000002ff7812 */ /* 0x040fe4000788c0ff */
[----:B------:R-:W-:-:S09]  /*dee0*/  LOP3.LUT R2, R2, 0xffffffef, RZ, 0xc0, !PT ;  /* 0xffffffef02027812 */ /* 0x000fd200078ec0ff */
        /* <DEDUP_REMOVED lines=11> */
[----:B------:R-:W-:Y:S02]  /*dfa0*/  @P6 LOP3.LUT R2, R2, 0x8, RZ, 0xfc, !PT ;  /* 0x0000000802026812 */ /* 0x000fe400078efcff */
[----:B------:R-:W-:Y:S02]  /*dfb0*/  IMAD.SHL.U32 R104, R104, 0x100, RZ ;  /* 0x0000010068687824 */ /* 0x000fe400078e00ff */
[----:B------:R-:W-:-:S03]  /*dfc0*/  LOP3.LUT P6, RZ, R2, 0x400, RZ, 0xc0, !PT ;  /* 0x0000040002ff7812 */ /* 0x000fc600078cc0ff */
[----:B------:R-:W-:Y:S02]  /*dfd0*/  LOP3.LUT R104, R104, 0xf00, RZ, 0xe2, !PT ;  /* 0x00000f0068687812 */ /* 0x000fe400078ee2ff */
[----:B------:R-:W-:Y:S02]  /*dfe0*/  SEL R109, RZ, 0x7fff8, !P6 ;  /* 0x0007fff8ff6d7807 */ /* 0x000fe40007000000 */
[----:B------:R-:W-:Y:S02]  /*dff0*/  ISETP.GT.U32.AND P6, PT, R110, R135, PT ;  /* 0x000000876e00720c */ /* 0x000fe40003fc4070 */
[----:B------:R-:W-:Y:S02]  /*e000*/  SEL R110, RZ, 0x1, !P1 ;  /* 0x00000001ff6e7807 */ /* 0x000fe40004800000 */
[----:B------:R-:W-:Y:S02]  /*e010*/  ISETP.GT.U32.AND.EX P6, PT, R111, RZ, PT, P6 ;  /* 0x000000ff6f00720c */ /* 0x000fe40003fc4160 */
[----:B------:R-:W-:-:S02]  /*e020*/  LOP3.LUT P1, RZ, R2, 0x10000000, RZ, 0xc0, !PT ;  /* 0x1000000002ff7812 */ /* 0x000fc4000782c0ff */
[----:B------:R-:W-:-:S09]  /*e030*/  LOP3.LUT R2, R2, 0xfffffffb, RZ, 0xc0, !PT ;  /* 0xfffffffb02027812 */ /* 0x000fd200078ec0ff */
[----:B------:R-:W-:-:S04]  /*e040*/  @P6 LOP3.LUT R2, R2, 0x4, RZ, 0xfc, !PT ;  /* 0x0000000402026812 */ /* 0x000fc800078efcff */
[----:B------:R-:W-:-:S04]  /*e050*/  LOP3.LUT P6, RZ, R2, 0x200, RZ, 0xc0, !PT ;  /* 0x0000020002ff7812 */ /* 0x000fc800078cc0ff */
[----:B------:R-:W-:Y:S02]  /*e060*/  SEL R111, RZ, 0x1fffe, !P6 ;  /* 0x0001fffeff6f7807 */ /* 0x000fe40007000000 */
[----:B------:R-:W-:Y:S02]  /*e070*/  ISETP.GT.U32.AND P6, PT, R112, R135, PT ;  /* 0x000000877000720c */ /* 0x000fe40003fc4070 */
[----:B------:R-:W-:Y:S02]  /*e080*/  SEL R112, RZ, 0x4, !P5 ;  /* 0x00000004ff707807 */ /* 0x000fe40006800000 */
[----:B------:R-:W-:Y:S02]  /*e090*/  ISETP.GT.U32.AND.EX P6, PT, R113, RZ, PT, P6 ;  /* 0x000000ff7100720c */ /* 0x000fe40003fc4160 */
[C---:B------:R-:W-:Y:S02]  /*e0a0*/  LOP3.LUT P5, RZ, R2.reuse, 0x8000000, RZ, 0xc0, !PT ;  /* 0x0800000002ff7812 */ /* 0x040fe400078ac0ff */
[----:B------:R-:W-:-:S02]  /*e0b0*/  LOP3.LUT R2, R2, 0xfffffffd, RZ, 0xc0, !PT ;  /* 0xfffffffd02027812 */ /* 0x000fc400078ec0ff */
[----:B------:R-:W-:-:S04]  /*e0c0*/  IADD3 R110, PT, PT, R110, R111, RZ ;  /* 0x0000006f6e6e7210 */ /* 0x000fc80007ffe0ff */
[----:B------:R-:W-:-:S03]  /*e0d0*/  LOP3.LUT R110, R110, 0x3, RZ, 0xc0, !PT ;  /* 0x000000036e6e7812 */ /* 0x000fc600078ec0ff */
[----:B------:R-:W-:Y:S02]  /*e0e0*/  @P6 LOP3.LUT R2, R2, 0x2, RZ, 0xfc, !PT ;  /* 0x0000000202026812 */ /* 0x000fe400078efcff */
[----:B------:R-:W-:Y:S02]  /*e0f0*/  IADD3 R108, PT, PT, R110, R109, R108 ;  /* 0x0000006d6e6c7210 */ /* 0x000fe40007ffe06c */
[----:B------:R-:W-:-:S03]  /*e100*/  LOP3.LUT P6, RZ, R2, 0x100, RZ, 0xc0, !PT ;  /* 0x0000010002ff7812 */ /* 0x000fc600078cc0ff */
[----:B------:R-:W-:Y:S01]  /*e110*/  IMAD R104, R108, 0x1000, R104 ;  /* 0x000010006c687824 */ /* 0x000fe200078e0268 */
[----:B------:R-:W-:Y:S02]  /*e120*/  SEL R113, RZ, 0x7fff8, !P6 ;  /* 0x0007fff8ff717807 */ /* 0x000fe40007000000 */
[----:B------:R-:W-:Y:S02]  /*e130*/  ISETP.GT.U32.AND P6, PT, R114, R135, PT ;  /* 0x000000877200720c */ /* 0x000fe40003fc4070 */
[----:B------:R-:W-:Y:S02]  /*e140*/  SEL R114, RZ, 0x1, !P0 ;  /* 0x00000001ff727807 */ /* 0x000fe40004000000 */
[----:B------:R-:W-:Y:S02]  /*e150*/  ISETP.GT.U32.AND.EX P6, PT, R115, RZ, PT, P6 ;  /* 0x000000ff7300720c */ /* 0x000fe40003fc4160 */
[C---:B------:R-:W-:Y:S02]  /*e160*/  LOP3.LUT P0, RZ, R2.reuse, 0x4000000, RZ, 0xc0, !PT ;  /* 0x0400000002ff7812 */ /* 0x040fe4000780c0ff */
[----:B------:R-:W-:-:S02]  /*e170*/  LOP3.LUT R2, R2, 0xfffffffe, RZ, 0xc0, !PT ;  /* 0xfffffffe02027812 */ /* 0x000fc400078ec0ff */
[----:B------:R-:W-:Y:S02]  /*e180*/  SEL R115, RZ, 0x1fffe, !P0 ;  /* 0x0001fffeff737807 */ /* 0x000fe40004000000 */
[----:B------:R-:W-:Y:S02]  /*e190*/  ISETP.GT.U32.AND P0, PT, R116, R135, PT ;  /* 0x000000877400720c */ /* 0x000fe40003f04070 */
[----:B------:R-:W-:Y:S01]  /*e1a0*/  SEL R116, RZ, 0x4, !P5 ;  /* 0x00000004ff747807 */ /* 0x000fe20006800000 */
[----:B------:R-:W-:Y:S01]  /*e1b0*/  IMAD.IADD R114, R114, 0x1, R115 ;  /* 0x0000000172727824 */ /* 0x000fe200078e0273 */
[----:B------:R-:W-:Y:S02]  /*e1c0*/  ISETP.GT.U32.AND.EX P0, PT, R117, RZ, PT, P0 ;  /* 0x000000ff7500720c */ /* 0x000fe40003f04100 */
[----:B------:R-:W-:Y:S02]  /*e1d0*/  @P6 LOP3.LUT R2, R2, 0x1, RZ, 0xfc, !PT ;  /* 0x0000000102026812 */ /* 0x000fe400078efcff */
[----:B------:R-:W-:-:S02]  /*e1e0*/  SEL R117, RZ, 0x7fff8, !P1 ;  /* 0x0007fff8ff757807 */ /* 0x000fc40004800000 */
[C---:B------:R-:W-:Y:S02]  /*e1f0*/  LOP3.LUT P6, RZ, R2.reuse, 0x2, RZ, 0xc0, !PT ;  /* 0x0000000202ff7812 */ /* 0x040fe400078cc0ff */
[----:B------:R-:W-:Y:S02]  /*e200*/  LOP3.LUT R2, R2, 0xff7fffff, RZ, 0xc0, !PT ;  /* 0xff7fffff02027812 */ /* 0x000fe400078ec0ff */
[----:B------:R-:W-:Y:S02]  /*e210*/  ISETP.GT.U32.AND P1, PT, R118, R135, PT ;  /* 0x000000877600720c */ /* 0x000fe40003f24070 */
[----:B------:R-:W-:Y:S02]  /*e220*/  SEL R118, RZ, 0x1, !P4 ;  /* 0x00000001ff767807 */ /* 0x000fe40006000000 */
[----:B------:R-:W-:Y:S02]  /*e230*/  ISETP.GT.U32.AND.EX P1, PT, R119, RZ, PT, P1 ;  /* 0x000000ff7700720c */ /* 0x000fe40003f24110 */
[----:B------:R-:W-:-:S02]  /*e240*/  SEL R119, RZ, 0x1fffe, !P2 ;  /* 0x0001fffeff777807 */ /* 0x000fc40005000000 */
[----:B------:R-:W-:Y:S02]  /*e250*/  ISETP.GT.U32.AND P2, PT, R120, R135, PT ;  /* 0x000000877800720c */ /* 0x000fe40003f44070 */
[----:B------:R-:W-:Y:S01]  /*e260*/  @P6 LOP3.LUT R2, R2, 0x800000, RZ, 0xfc, !PT ;  /* 0x0080000002026812 */ /* 0x000fe200078efcff */
[----:B------:R-:W-:Y:S01]  /*e270*/  IMAD.IADD R118, R118, 0x1, R119 ;  /* 0x0000000176767824 */ /* 0x000fe200078e0277 */
[----:B------:R-:W-:Y:S02]  /*e280*/  SEL R120, RZ, 0x4, !P3 ;  /* 0x00000004ff787807 */ /* 0x000fe40005800000 */
[C---:B------:R-:W-:Y:S02]  /*e290*/  LOP3.LUT P6, RZ, R2.reuse, 0x4, RZ, 0xc0, !PT ;  /* 0x0000000402ff7812 */ /* 0x040fe400078cc0ff */
[----:B------:R-:W-:Y:S02]  /*e2a0*/  LOP3.LUT R2, R2, 0xfeffffff, RZ, 0xc0, !PT ;  /* 0xfeffffff02027812 */ /* 0x000fe400078ec0ff */
[----:B------:R-:W-:-:S02]  /*e2b0*/  ISETP.GT.U32.AND.EX P2, PT, R121, RZ, PT, P2 ;  /* 0x000000ff7900720c */ /* 0x000fc40003f44120 */
[----:B------:R-:W-:Y:S02]  /*e2c0*/  SEL R130, RZ, 0x1fffe, !P1 ;  /* 0x0001fffeff827807 */ /* 0x000fe40004800000 */
[----:B------:R-:W-:Y:S02]  /*e2d0*/  ISETP.GT.U32.AND P1, PT, R131, R135, PT ;  /* 0x000000878300720c */ /* 0x000fe40003f24070 */
[----:B------:R-:W-:Y:S02]  /*e2e0*/  SEL R131, RZ, 0x4, !P2 ;  /* 0x00000004ff837807 */ /* 0x000fe40005000000 */
[----:B------:R-:W-:Y:S02]  /*e2f0*/  ISETP.GT.U32.AND.EX P1, PT, R72, RZ, PT, P1 ;  /* 0x000000ff4800720c */ /* 0x000fe40003f24110 */
[----:B------:R-:W-:Y:S02]  /*e300*/  @P6 LOP3.LUT R2, R2, 0x1000000, RZ, 0xfc, !PT ;  /* 0x0100000002026812 */ /* 0x000fe400078efcff */
[----:B------:R-:W-:-:S02]  /*e310*/  SEL R10, RZ, 0x1, !P1 ;  /* 0x00000001ff0a7807 */ /* 0x000fc40004800000 */
[C---:B------:R-:W-:Y:S02]  /*e320*/  LOP3.LUT P6, RZ, R2.reuse, 0x10, RZ, 0xc0, !PT ;  /* 0x0000001002ff7812 */ /* 0x040fe400078cc0ff */
[----:B------:R-:W-:Y:S01]  /*e330*/  LOP3.LUT R2, R2, 0xfdffffff, RZ, 0xc0, !PT ;  /* 0xfdffffff02027812 */ /* 0x000fe200078ec0ff */
[----:B------:R-:W-:Y:S01]  /*e340*/  IMAD.IADD R10, R10, 0x1, R130 ;  /* 0x000000010a0a7824 */ /* 0x000fe200078e0282 */
[----:B------:R-:W-:Y:S02]  /*e350*/  ISETP.GT.U32.AND P2, PT, R140, R135, PT ;  /* 0x000000878c00720c */ /* 0x000fe40003f44070 */
[----:B------:R-:W-:Y:S02]  /*e360*/  LOP3.LUT R114, R114, 0x3, RZ, 0xc0, !PT ;  /* 0x0000000372727812 */ /* 0x000fe400078ec0ff */
[----:B------:R-:W-:Y:S02]  /*e370*/  LOP3.LUT R10, R10, 0x3, RZ, 0xc0, !PT ;  /* 0x000000030a0a7812 */ /* 0x000fe400078ec0ff */
[----:B------:R-:W-:-:S02]  /*e380*/  ISETP.GT.U32.AND.EX P2, PT, R71, RZ, PT, P2 ;  /* 0x000000ff4700720c */ /* 0x000fc40003f44120 */
[----:B------:R-:W-:Y:S02]  /*e390*/  LOP3.LUT R118, R118, 0x3, RZ, 0xc0, !PT ;  /* 0x0000000376767812 */ /* 0x000fe400078ec0ff */
[----:B------:R-:W-:Y:S02]  /*e3a0*/  @P6 LOP3.LUT R2, R2, 0x2000000, RZ, 0xfc, !PT ;  /* 0x0200000002026812 */ /* 0x000fe400078efcff */
[----:B------:R-:W-:Y:S02]  /*e3b0*/  IADD3 R112, PT, PT, R114, R113, R112 ;  /* 0x0000007172707210 */ /* 0x000fe40007ffe070 */
[C---:B------:R-:W-:Y:S02]  /*e3c0*/  LOP3.LUT P6, RZ, R2.reuse, 0x40, RZ, 0xc0, !PT ;  /* 0x0000004002ff7812 */ /* 0x040fe400078cc0ff */
[C---:B------:R-:W-:Y:S02]  /*e3d0*/  LOP3.LUT P5, RZ, R2.reuse, 0x8, RZ, 0xc0, !PT ;  /* 0x0000000802ff7812 */ /* 0x040fe400078ac0ff */
[----:B------:R-:W-:-:S02]  /*e3e0*/  LOP3.LUT R2, R2, 0xffbfffff, RZ, 0xc0, !PT ;  /* 0xffbfffff02027812 */ /* 0x000fc400078ec0ff */
[----:B------:R-:W-:Y:S02]  /*e3f0*/  IADD3 R116, PT, PT, R118, R117, R116 ;  /* 0x0000007576747210 */ /* 0x000fe40007ffe074 */
[----:B------:R-:W-:Y:S02]  /*e400*/  @P0 LOP3.LUT R2, R2, 0x400000, RZ, 0xfc, !PT ;  /* 0x0040000002020812 */ /* 0x000fe400078efcff */
[----:B------:R-:W-:Y:S02]  /*e410*/  LOP3.LUT R112, R112, 0xf, RZ, 0xc0, !PT ;  /* 0x0000000f70707812 */ /* 0x000fe400078ec0ff */
[C---:B------:R-:W-:Y:S02]  /*e420*/  LOP3.LUT P3, RZ, R2.reuse, 0x80, RZ, 0xc0, !PT ;  /* 0x0000008002ff7812 */ /* 0x040fe4000786c0ff */
[----:B------:R-:W-:Y:S02]  /*e430*/  LOP3.LUT P4, RZ, R2, 0x20, RZ, 0xc0, !PT ;  /* 0x0000002002ff7812 */ /* 0x000fe4000788c0ff */
[----:B------:R-:W-:-:S02]  /*e440*/  SEL R121, RZ, 0x7fff8, !P3 ;  /* 0x0007fff8ff797807 */ /* 0x000fc40005800000 */
[-C--:B------:R-:W-:Y:S02]  /*e450*/  ISETP.GT.U32.AND P3, PT, R122, R135.reuse, PT ;  /* 0x000000877a00720c */ /* 0x080fe40003f64070 */
[----:B------:R-:W-:Y:S02]  /*e460*/  SEL R122, RZ, 0x1, !P6 ;  /* 0x00000001ff7a7807 */ /* 0x000fe40007000000 */
[----:B------:R-:W-:Y:S02]  /*e470*/  ISETP.GT.U32.AND.EX P3, PT, R123, RZ, PT, P3 ;  /* 0x000000ff7b00720c */ /* 0x000fe40003f64130 */
[----:B------:R-:W-:Y:S02]  /*e480*/  LOP3.LUT P6, RZ, R2, 0x2000000, RZ, 0xc0, !PT ;  /* 0x0200000002ff7812 */ /* 0x000fe400078cc0ff */
[----:B------:R-:W-:Y:S02]  /*e490*/  SEL R123, RZ, 0x1fffe, !P4 ;  /* 0x0001fffeff7b7807 */ /* 0x000fe40006000000 */
[----:B------:R-:W-:-:S02]  /*e4a0*/  ISETP.GT.U32.AND P4, PT, R124, R135, PT ;  /* 0x000000877c00720c */ /* 0x000fc40003f84070 */
[----:B------:R-:W-:Y:S01]  /*e4b0*/  SEL R124, RZ, 0x4, !P6 ;  /* 0x00000004ff7c7807 */ /* 0x000fe20007000000 */
[----:B------:R-:W-:Y:S01]  /*e4c0*/  IMAD.IADD R122, R122, 0x1, R123 ;  /* 0x000000017a7a7824 */ /* 0x000fe200078e027b */
[----:B------:R-:W-:Y:S02]  /*e4d0*/  LOP3.LUT P6, RZ, R2, 0x1000000, RZ, 0xc0, !PT ;  /* 0x0100000002ff7812 */ /* 0x000fe400078cc0ff */
[----:B------:R-:W-:Y:S02]  /*e4e0*/  ISETP.GT.U32.AND.EX P4, PT, R125, RZ, PT, P4 ;  /* 0x000000ff7d00720c */ /* 0x000fe40003f84140 */
[----:B------:R-:W-:Y:S02]  /*e4f0*/  SEL R125, RZ, 0x7fff8, !P5 ;  /* 0x0007fff8ff7d7807 */ /* 0x000fe40006800000 */
[----:B------:R-:W-:Y:S02]  /*e500*/  ISETP.GT.U32.AND P5, PT, R126, R135, PT ;  /* 0x000000877e00720c */ /* 0x000fe40003fa4070 */
[----:B------:R-:W-:-:S02]  /*e510*/  SEL R126, RZ, 0x1, !P6 ;  /* 0x00000001ff7e7807 */ /* 0x000fc40007000000 */
[C---:B------:R-:W-:Y:S02]  /*e520*/  LOP3.LUT P6, RZ, R2.reuse, 0x800000, RZ, 0xc0, !PT ;  /* 0x0080000002ff7812 */ /* 0x040fe400078cc0ff */
[----:B------:R-:W-:Y:S02]  /*e530*/  ISETP.GT.U32.AND.EX P5, PT, R127, RZ, PT, P5 ;  /* 0x000000ff7f00720c */ /* 0x000fe40003fa4150 */
[----:B------:R-:W-:Y:S02]  /*e540*/  LOP3.LUT P0, RZ, R2, 0x1, RZ, 0xc0, !PT ;  /* 0x0000000102ff7812 */ /* 0x000fe4000780c0ff */
[----:B------:R-:W-:Y:S02]  /*e550*/  SEL R140, RZ, 0x7fff8, !P3 ;  /* 0x0007fff8ff8c7807 */ /* 0x000fe40005800000 */
[----:B------:R-:W-:Y:S02]  /*e560*/  SEL R127, RZ, 0x1fffe, !P6 ;  /* 0x0001fffeff7f7807 */ /* 0x000fe40007000000 */
[----:B------:R-:W-:-:S02]  /*e570*/  ISETP.GT.U32.AND P3, PT, R248, R135, PT ;  /* 0x00000087f800720c */ /* 0x000fc40003f64070 */
[----:B------:R-:W-:Y:S02]  /*e580*/  ISETP.GT.U32.AND P6, PT, R128, R135, PT ;  /* 0x000000878000720c */ /* 0x000fe40003fc4070 */
[----:B------:R-:W-:Y:S02]  /*e590*/  SEL R248, RZ, 0x1, !P4 ;  /* 0x00000001fff87807 */ /* 0x000fe40006000000 */
[----:B------:R-:W-:Y:S02]  /*e5a0*/  SEL R249, RZ, 0x1fffe, !P5 ;  /* 0x0001fffefff97807 */ /* 0x000fe40006800000 */
[----:B------:R-:W-:Y:S02]  /*e5b0*/  SEL R128, RZ, 0x4, !P0 ;  /* 0x00000004ff807807 */ /* 0x000fe40004000000 */
[----:B------:R-:W-:Y:S01]  /*e5c0*/  LOP3.LUT P0, RZ, R2, 0x400000, RZ, 0xc0, !PT ;  /* 0x0040000002ff7812 */ /* 0x000fe2000780c0ff */
[----:B------:R-:W-:Y:S01]  /*e5d0*/  IMAD.IADD R248, R248, 0x1, R249 ;  /* 0x00000001f8f87824 */ /* 0x000fe200078e02f9 */
[----:B------:R-:W-:-:S02]  /*e5e0*/  LOP3.LUT R122, R122, 0x3, RZ, 0xc0, !PT ;  /* 0x000000037a7a7812 */ /* 0x000fc400078ec0ff */
[----:B------:R-:W-:Y:S02]  /*e5f0*/  ISETP.GT.U32.AND.EX P6, PT, R129, RZ, PT, P6 ;  /* 0x000000ff8100720c */ /* 0x000fe40003fc4160 */
[----:B------:R-:W-:Y:S02]  /*e600*/  SEL R129, RZ, 0x7fff8, !P0 ;  /* 0x0007fff8ff817807 */ /* 0x000fe40004000000 */
[----:B------:R-:W-:Y:S02]  /*e610*/  IADD3 R120, PT, PT, R122, R121, R120 ;  /* 0x000000797a787210 */ /* 0x000fe40007ffe078 */
[----:B------:R-:W-:Y:S02]  /*e620*/  IADD3 R126, PT, PT, R126, R127, RZ ;  /* 0x0000007f7e7e7210 */ /* 0x000fe40007ffe0ff */
[----:B------:R-:W-:Y:S01]  /*e630*/  LOP3.LUT R248, R248, 0x3, RZ, 0xc0, !PT ;  /* 0x00000003f8f87812 */ /* 0x000fe200078ec0ff */
[----:B------:R-:W-:Y:S01]  /*e640*/  IMAD.SHL.U32 R120, R120, 0x100, RZ ;  /* 0x0000010078787824 */ /* 0x000fe200078e00ff */
[----:B------:R-:W-:-:S02]  /*e650*/  IADD3 R10, PT, PT, R10, R129, R128 ;  /* 0x000000810a0a7210 */ /* 0x000fc40007ffe080 */
[-C--:B------:R-:W-:Y:S01]  /*e660*/  ISETP.GT.U32.AND P0, PT, R4, R135.reuse, PT ;  /* 0x000000870400720c */ /* 0x080fe20003f04070 */
[----:B------:R-:W-:Y:S01]  /*e670*/  FMUL R4, R11, UR17 ;  /* 0x000000110b047c20 */ /* 0x000fe20008400000 */
[----:B------:R-:W-:Y:S01]  /*e680*/  ISETP.GT.U32.AND P4, PT, R93, R135, PT ;  /* 0x000000875d00720c */ /* 0x000fe20003f84070 */
[----:B------:R-:W-:Y:S01]  /*e690*/  FMUL R11, R16, UR17 ;  /* 0x00000011100b7c20 */ /* 0x000fe20008400000 */
[----:B------:R-:W-:Y:S02]  /*e6a0*/  LOP3.LUT R126, R126, 0x3, RZ, 0xc0, !PT ;  /* 0x000000037e7e7812 */ /* 0x000fe400078ec0ff */
[----:B------:R-:W-:Y:S01]  /*e6b0*/  FSEL R93, R9, -INF , !P6 ;  /* 0xff800000095d7808 */ /* 0x000fe20007000000 */
[----:B------:R-:W-:Y:S01]  /*e6c0*/  FMUL R9, R14, UR17 ;  /* 0x000000110e097c20 */ /* 0x000fe20008400000 */
[----:B------:R-:W-:Y:S02]  /*e6d0*/  ISETP.GT.U32.AND.EX P6, PT, R252, RZ, PT, P3 ;  /* 0x000000fffc00720c */ /* 0x000fe40003fc4130 */
[----:B------:R-:W-:-:S02]  /*e6e0*/  IADD3 R131, PT, PT, R248, R140, R131 ;  /* 0x0000008cf8837210 */ /* 0x000fc40007ffe083 */
[----:B------:R-:W-:Y:S02]  /*e6f0*/  LOP3.LUT R10, R10, 0xf, RZ, 0xc0, !PT ;  /* 0x0000000f0a0a7812 */ /* 0x000fe400078ec0ff */
[-C--:B------:R-:W-:Y:S02]  /*e700*/  ISETP.GT.U32.AND P5, PT, R250, R135.reuse, PT ;  /* 0x00000087fa00720c */ /* 0x080fe40003fa4070 */
[----:B------:R-:W-:Y:S01]  /*e710*/  ISETP.GT.U32.AND P3, PT, R81, R135, PT ;  /* 0x000000875100720c */ /* 0x000fe20003f64070 */
[----:B------:R-:W1:Y:S01]  /*e720*/  S2R R250, SR_TID.X ;  /* 0x0000000000fa7919 */ /* 0x000e620000002100 */
[----:B------:R-:W-:Y:S02]  /*e730*/  IADD3 R124, PT, PT, R126, R125, R124 ;  /* 0x0000007d7e7c7210 */ /* 0x000fe40007ffe07c */
[----:B------:R-:W-:Y:S02]  /*e740*/  LOP3.LUT R120, R120, 0xf00, RZ, 0xe2, !PT ;  /* 0x00000f0078787812 */ /* 0x000fe400078ee2ff */
[----:B------:R-:W-:-:S02]  /*e750*/  FSEL R4, R4, -INF , !P6 ;  /* 0xff80000004047808 */ /* 0x000fc40007000000 */
[----:B------:R-:W-:Y:S01]  /*e760*/  LEA R10, R131, R10, 0x4 ;  /* 0x0000000a830a7211 */ /* 0x000fe200078e20ff */
[----:B------:R-:W-:Y:S01]  /*e770*/  IMAD R120, R124, 0x1000, R120 ;  /* 0x000010007c787824 */ /* 0x000fe200078e0278 */
[----:B------:R-:W-:Y:S02]  /*e780*/  ISETP.GT.U32.AND.EX P6, PT, R80, RZ, PT, P5 ;  /* 0x000000ff5000720c */ /* 0x000fe40003fc4150 */
[----:B------:R-:W-:Y:S02]  /*e790*/  ISETP.GT.U32.AND.EX P3, PT, R79, RZ, PT, P3 ;  /* 0x000000ff4f00720c */ /* 0x000fe40003f64130 */
[----:B------:R-:W-:Y:S02]  /*e7a0*/  ISETP.GT.U32.AND P5, PT, R77, R135, PT ;  /* 0x000000874d00720c */ /* 0x000fe40003fa4070 */
[----:B------:R-:W-:Y:S02]  /*e7b0*/  LOP3.LUT R10, R10, 0xff, RZ, 0xc0, !PT ;  /* 0x000000ff0a0a7812 */ /* 0x000fe400078ec0ff */
[----:B------:R-:W-:-:S02]  /*e7c0*/  FSEL R7, R7, -INF , !P3 ;  /* 0xff80000007077808 */ /* 0x000fc40005800000 */
[----:B------:R-:W-:Y:S02]  /*e7d0*/  ISETP.GT.U32.AND.EX P5, PT, R75, RZ, PT, P5 ;  /* 0x000000ff4b00720c */ /* 0x000fe40003fa4150 */
[-C--:B------:R-:W-:Y:S02]  /*e7e0*/  ISETP.GT.U32.AND P3, PT, R74, R135.reuse, PT ;  /* 0x000000874a00720c */ /* 0x080fe40003f64070 */
[----:B------:R-:W-:Y:S02]  /*e7f0*/  IADD3 R10, PT, PT, R120, R10, RZ ;  /* 0x0000000a780a7210 */ /* 0x000fe40007ffe0ff */
[----:B------:R-:W-:Y:S02]  /*e800*/  FSEL R9, R9, -INF , !P5 ;  /* 0xff80000009097808 */ /* 0x000fe40006800000 */
[----:B------:R-:W-:Y:S02]  /*e810*/  ISETP.GT.U32.AND P5, PT, R3, R135, PT ;  /* 0x000000870300720c */ /* 0x000fe40003fa4070 */
[----:B------:R-:W-:-:S02]  /*e820*/  ISETP.GT.U32.AND.EX P3, PT, R69, RZ, PT, P3 ;  /* 0x000000ff4500720c */ /* 0x000fc40003f64130 */
[----:B------:R-:W-:Y:S02]  /*e830*/  LOP3.LUT R69, R10, 0xffff, RZ, 0xc0, !PT ;  /* 0x0000ffff0a457812 */ /* 0x000fe400078ec0ff */
[----:B------:R-:W-:Y:S02]  /*e840*/  ISETP.GT.U32.AND.EX P5, PT, R68, RZ, PT, P5 ;  /* 0x000000ff4400720c */ /* 0x000fe40003fa4150 */
[--C-:B------:R-:W-:Y:S02]  /*e850*/  SHF.R.U32.HI R10, RZ, 0x2, R69.reuse ;  /* 0x00000002ff0a7819 */ /* 0x100fe40000011645 */
[----:B------:R-:W-:Y:S02]  /*e860*/  SHF.R.U32.HI R13, RZ, 0xf, R69 ;  /* 0x0000000fff0d7819 */ /* 0x000fe40000011645 */
[----:B------:R-:W-:Y:S02]  /*e870*/  FSEL R11, R11, -INF , !P5 ;  /* 0xff8000000b0b7808 */ /* 0x000fe40006800000 */
[----:B------:R-:W-:-:S02]  /*e880*/  LOP3.LUT P5, RZ, R10, 0x1, RZ, 0xc0, !PT ;  /* 0x000000010aff7812 */ /* 0x000fc400078ac0ff */
[----:B------:R-:W-:Y:S02]  /*e890*/  ISETP.GT.U32.AND.EX P4, PT, R251, RZ, PT, P4 ;  /* 0x000000fffb00720c */ /* 0x000fe40003f84140 */
[----:B------:R-:W-:Y:S02]  /*e8a0*/  FSEL R10, R18, -INF , !P3 ;  /* 0xff800000120a7808 */ /* 0x000fe40005800000 */
[----:B------:R-:W-:Y:S01]  /*e8b0*/  LOP3.LUT P3, RZ, R13, 0x1, RZ, 0xc0, !PT ;  /* 0x000000010dff7812 */ /* 0x000fe2000786c0ff */
[----:B------:R-:W-:Y:S01]  /*e8c0*/  FMUL R13, R19, UR17 ;  /* 0x00000011130d7c20 */ /* 0x000fe20008400000 */
[----:B------:R-:W-:Y:S02]  /*e8d0*/  FSEL R5, R5, -INF , !P4 ;  /* 0xff80000005057808 */ /* 0x000fe40006000000 */
[----:B------:R-:W-:Y:S02]  /*e8e0*/  ISETP.GT.U32.AND.EX P0, PT, R82, RZ, PT, P0 ;  /* 0x000000ff5200720c */ /* 0x000fe40003f04100 */
[----:B------:R-:W-:-:S02]  /*e8f0*/  SHF.R.U32.HI R15, RZ, 0xe, R69 ;  /* 0x0000000eff0f7819 */ /* 0x000fc40000011645 */
[----:B------:R-:W-:Y:S02]  /*e900*/  ISETP.GT.U32.AND P4, PT, R78, R135, PT ;  /* 0x000000874e00720c */ /* 0x000fe40003f84070 */
[----:B------:R-:W-:Y:S02]  /*e910*/  SHF.R.U32.HI R14, RZ, 0xc, R69 ;  /* 0x0000000cff0e7819 */ /* 0x000fe40000011645 */
[----:B------:R-:W-:Y:S02]  /*e920*/  FSEL R13, R13, -INF , !P2 ;  /* 0xff8000000d0d7808 */ /* 0x000fe40005000000 */
[----:B------:R-:W-:Y:S02]  /*e930*/  FSEL R6, R6, -INF , !P6 ;  /* 0xff80000006067808 */ /* 0x000fe40007000000 */
[----:B------:R-:W-:Y:S02]  /*e940*/  SEL R3, RZ, 0x1, !P0 ;  /* 0x00000001ff037807 */ /* 0x000fe40004000000 */
[----:B------:R-:W-:-:S02]  /*e950*/  LOP3.LUT P2, RZ, R15, 0x1, RZ, 0xc0, !PT ;  /* 0x000000010fff7812 */ /* 0x000fc4000784c0ff */
[----:B------:R-:W-:Y:S01]  /*e960*/  ISETP.GT.U32.AND.EX P6, PT, R76, RZ, PT, P4 ;  /* 0x000000ff4c00720c */ /* 0x000fe20003fc4140 */
[----:B------:R-:W-:Y:S01]  /*e970*/  IMAD.IADD R3, R3, 0x1, R99 ;  /* 0x0000000103037824 */ /* 0x000fe200078e0263 */
[----:B------:R-:W-:Y:S02]  /*e980*/  SHF.R.U32.HI R16, RZ, 0xd, R69 ;  /* 0x0000000dff107819 */ /* 0x000fe40000011645 */
[----:B------:R-:W-:Y:S02]  /*e990*/  ISETP.GT.U32.AND P4, PT, R73, R135, PT ;  /* 0x000000874900720c */ /* 0x000fe40003f84070 */
[----:B------:R-:W-:Y:S02]  /*e9a0*/  FSEL R15, R20, -INF , !P3 ;  /* 0xff800000140f7808 */ /* 0x000fe40005800000 */
[----:B------:R-:W-:Y:S02]  /*e9b0*/  LOP3.LUT P3, RZ, R14, 0x1, RZ, 0xc0, !PT ;  /* 0x000000010eff7812 */ /* 0x000fe4000786c0ff */
[----:B------:R-:W-:-:S02]  /*e9c0*/  FSEL R14, R21, -INF , !P2 ;  /* 0xff800000150e7808 */ /* 0x000fc40005000000 */
[----:B------:R-:W-:Y:S02]  /*e9d0*/  FSEL R8, R8, -INF , !P6 ;  /* 0xff80000008087808 */ /* 0x000fe40007000000 */
[--C-:B------:R-:W-:Y:S02]  /*e9e0*/  SHF.R.U32.HI R12, RZ, 0x1, R69.reuse ;  /* 0x00000001ff0c7819 */ /* 0x100fe40000011645 */
[----:B------:R-:W-:Y:S01]  /*e9f0*/  LOP3.LUT P2, RZ, R16, 0x1, RZ, 0xc0, !PT ;  /* 0x0000000110ff7812 */ /* 0x000fe2000784c0ff */
[----:B------:R-:W-:Y:S01]  /*ea00*/  FMUL R16, R22, UR17 ;  /* 0x0000001116107c20 */ /* 0x000fe20008400000 */
[----:B------:R-:W-:Y:S02]  /*ea10*/  ISETP.GT.U32.AND.EX P6, PT, R70, RZ, PT, P4 ;  /* 0x000000ff4600720c */ /* 0x000fe40003fc4140 */
[----:B------:R-:W-:Y:S02]  /*ea20*/  SHF.R.U32.HI R18, RZ, 0xb, R69 ;  /* 0x0000000bff127819 */ /* 0x000fe40000011645 */
[----:B------:R-:W-:-:S02]  /*ea30*/  LOP3.LUT P4, RZ, R12, 0x1, RZ, 0xc0, !PT ;  /* 0x000000010cff7812 */ /* 0x000fc4000788c0ff */
[----:B------:R-:W-:Y:S02]  /*ea40*/  LOP3.LUT R3, R3, 0x3, RZ, 0xc0, !PT ;  /* 0x0000000303037812 */ /* 0x000fe400078ec0ff */
[----:B------:R-:W-:Y:S02]  /*ea50*/  FSEL R12, R17, -INF , !P6 ;  /* 0xff800000110c7808 */ /* 0x000fe40007000000 */
[--C-:B------:R-:W-:Y:S02]  /*ea60*/  SHF.R.U32.HI R17, RZ, 0x9, R69.reuse ;  /* 0x00000009ff117819 */ /* 0x100fe40000011645 */
[----:B------:R-:W-:Y:S02]  /*ea70*/  FSEL R16, R16, -INF , !P2 ;  /* 0xff80000010107808 */ /* 0x000fe40005000000 */
[----:B------:R-:W-:Y:S02]  /*ea80*/  LOP3.LUT P2, RZ, R18, 0x1, RZ, 0xc0, !PT ;  /* 0x0000000112ff7812 */ /* 0x000fe4000784c0ff */
[----:B------:R-:W-:-:S02]  /*ea90*/  SHF.R.U32.HI R19, RZ, 0xa, R69 ;  /* 0x0000000aff137819 */ /* 0x000fc40000011645 */
[----:B------:R-:W-:Y:S02]  /*eaa0*/  IADD3 R3, PT, PT, R3, R98, R97 ;  /* 0x0000006203037210 */ /* 0x000fe40007ffe061 */
[----:B------:R-:W-:Y:S02]  /*eab0*/  FSEL R18, R23, -INF , !P3 ;  /* 0xff80000017127808 */ /* 0x000fe40005800000 */
[----:B------:R-:W-:Y:S02]  /*eac0*/  LOP3.LUT P3, RZ, R17, 0x1, RZ, 0xc0, !PT ;  /* 0x0000000111ff7812 */ /* 0x000fe4000786c0ff */
[----:B------:R-:W-:Y:S02]  /*ead0*/  FSEL R17, R24, -INF , !P2 ;  /* 0xff80000018117808 */ /* 0x000fe40005000000 */
[----:B------:R-:W-:Y:S01]  /*eae0*/  LOP3.LUT P2, RZ, R19, 0x1, RZ, 0xc0, !PT ;  /* 0x0000000113ff7812 */ /* 0x000fe2000784c0ff */
[----:B------:R-:W-:Y:S01]  /*eaf0*/  FMUL R19, R25, UR17 ;  /* 0x0000001119137c20 */ /* 0x000fe20008400000 */
[----:B------:R-:W-:Y:S01]  /*eb00*/  LOP3.LUT R3, R3, 0xf, RZ, 0xc0, !PT ;  /* 0x0000000f03037812 */ /* 0x000fe200078ec0ff */
[----:B------:R-:W-:Y:S01]  /*eb10*/  FMUL R25, R31, UR17 ;  /* 0x000000111f197c20 */ /* 0x000fe20008400000 */
[----:B------:R-:W-:-:S02]  /*eb20*/  SHF.R.U32.HI R21, RZ, 0x8, R69 ;  /* 0x00000008ff157819 */ /* 0x000fc40000011645 */
[----:B------:R-:W-:Y:S01]  /*eb30*/  SHF.R.U32.HI R20, RZ, 0x6, R69 ;  /* 0x00000006ff147819 */ /* 0x000fe20000011645 */
[----:B------:R-:W-:Y:S01]  /*eb40*/  IMAD R3, R100, 0x10, R3 ;  /* 0x0000001064037824 */ /* 0x000fe200078e0203 */
[----:B------:R-:W-:Y:S02]  /*eb50*/  FSEL R19, R19, -INF , !P2 ;  /* 0xff80000013137808 */ /* 0x000fe40005000000 */
[----:B------:R-:W-:Y:S02]  /*eb60*/  LEA R112, R116, R112, 0x4 ;  /* 0x0000007074707211 */ /* 0x000fe400078e20ff */
[----:B------:R-:W-:Y:S02]  /*eb70*/  LOP3.LUT P2, RZ, R21, 0x1, RZ, 0xc0, !PT ;  /* 0x0000000115ff7812 */ /* 0x000fe4000784c0ff */
[----:B------:R-:W-:Y:S02]  /*eb80*/  SHF.R.U32.HI R22, RZ, 0x7, R69 ;  /* 0x00000007ff167819 */ /* 0x000fe40000011645 */
[----:B------:R-:W-:-:S02]  /*eb90*/  FSEL R21, R26, -INF , !P3 ;  /* 0xff8000001a157808 */ /* 0x000fc40005800000 */
[----:B------:R-:W-:Y:S02]  /*eba0*/  LOP3.LUT P3, RZ, R20, 0x1, RZ, 0xc0, !PT ;  /* 0x0000000114ff7812 */ /* 0x000fe4000786c0ff */
[----:B------:R-:W-:Y:S02]  /*ebb0*/  LOP3.LUT R3, R3, 0xff, RZ, 0xc0, !PT ;  /* 0x000000ff03037812 */ /* 0x000fe400078ec0ff */
[----:B------:R-:W-:Y:S02]  /*ebc0*/  LOP3.LUT R112, R112, 0xff, RZ, 0xc0, !PT ;  /* 0x000000ff70707812 */ /* 0x000fe400078ec0ff */
[----:B------:R-:W-:Y:S01]  /*ebd0*/  FSEL R20, R27, -INF , !P2 ;  /* 0xff8000001b147808 */ /* 0x000fe20005000000 */
[----:B------:R-:W-:Y:S01]  /*ebe0*/  IMAD.IADD R3, R83, 0x1, R3 ;  /* 0x0000000153037824 */ /* 0x000fe200078e0203 */
[----:B------:R-:W-:Y:S01]  /*ebf0*/  LOP3.LUT P2, RZ, R22, 0x1, RZ, 0xc0, !PT ;  /* 0x0000000116ff7812 */ /* 0x000fe2000784c0ff */
[----:B------:R-:W-:Y:S01]  /*ec00*/  FMUL R22, R28, UR17 ;  /* 0x000000111c167c20 */ /* 0x000fe20008400000 */
[--C-:B------:R-:W-:Y:S01]  /*ec10*/  SHF.R.U32.HI R24, RZ, 0x5, R69.reuse ;  /* 0x00000005ff187819 */ /* 0x100fe20000011645 */
[----:B------:R-:W-:Y:S01]  /*ec20*/  IMAD.IADD R104, R104, 0x1, R112 ;  /* 0x0000000168687824 */ /* 0x000fe200078e0270 */
[----:B------:R-:W-:-:S02]  /*ec30*/  SHF.R.U32.HI R23, RZ, 0x3, R69 ;  /* 0x00000003ff177819 */ /* 0x000fc40000011645 */
[----:B------:R-:W-:Y:S02]  /*ec40*/  FSEL R22, R22, -INF , !P2 ;  /* 0xff80000016167808 */ /* 0x000fe40005000000 */
[----:B------:R-:W-:Y:S02]  /*ec50*/  LOP3.LUT P2, RZ, R24, 0x1, RZ, 0xc0, !PT ;  /* 0x0000000118ff7812 */ /* 0x000fe4000784c0ff */
[----:B------:R-:W-:Y:S02]  /*ec60*/  SHF.R.U32.HI R69, RZ, 0x4, R69 ;  /* 0x00000004ff457819 */ /* 0x000fe40000011645 */
[----:B------:R-:W-:Y:S02]  /*ec70*/  PRMT R3, R3, 0x5410, R104 ;  /* 0x0000541003037816 */ /* 0x000fe40000000068 */
[----:B------:R-:W-:Y:S02]  /*ec80*/  FSEL R24, R29, -INF , !P3 ;  /* 0xff8000001d187808 */ /* 0x000fe40005800000 */
[----:B------:R-:W-:-:S02]  /*ec90*/  LOP3.LUT P3, RZ, R23, 0x1, RZ, 0xc0, !PT ;  /* 0x0000000117ff7812 */ /* 0x000fc4000786c0ff */
[----:B------:R-:W-:Y:S02]  /*eca0*/  FSEL R23, R30, -INF , !P2 ;  /* 0xff8000001e177808 */ /* 0x000fe40005000000 */
[----:B------:R-:W-:Y:S02]  /*ecb0*/  LOP3.LUT P2, RZ, R69, 0x1, RZ, 0xc0, !PT ;  /* 0x0000000145ff7812 */ /* 0x000fe4000784c0ff */
[C---:B------:R-:W-:Y:S02]  /*ecc0*/  SHF.R.U64 R27, R3.reuse, 0x1f, RZ ;  /* 0x0000001f031b7819 */ /* 0x040fe400000012ff */
[----:B------:R-:W-:Y:S02]  /*ecd0*/  SHF.R.U64 R26, R3, 0x1e, RZ ;  /* 0x0000001e031a7819 */ /* 0x000fe400000012ff */
[----:B------:R-:W-:Y:S02]  /*ece0*/  FSEL R25, R25, -INF , !P2 ;  /* 0xff80000019197808 */ /* 0x000fe40005000000 */
[----:B------:R-:W-:-:S02]  /*ecf0*/  LOP3.LUT P2, RZ, R27, 0x1, RZ, 0xc0, !PT ;  /* 0x000000011bff7812 */ /* 0x000fc4000784c0ff */
[----:B------:R-:W-:Y:S02]  /*ed00*/  SHF.R.U64 R28, R3, 0x1d, RZ ;  /* 0x0000001d031c7819 */ /* 0x000fe400000012ff */
[----:B------:R-:W-:Y:S02]  /*ed10*/  FSEL R27, R32, -INF , !P3 ;  /* 0xff800000201b7808 */ /* 0x000fe40005800000 */
[----:B------:R-:W-:Y:S02]  /*ed20*/  LOP3.LUT P3, RZ, R26, 0x1, RZ, 0xc0, !PT ;  /* 0x000000011aff7812 */ /* 0x000fe4000786c0ff */
[----:B------:R-:W-:Y:S02]  /*ed30*/  FSEL R26, R33, -INF , !P5 ;  /* 0xff800000211a7808 */ /* 0x000fe40006800000 */
[----:B------:R-:W-:Y:S01]  /*ed40*/  LOP3.LUT P5, RZ, R28, 0x1, RZ, 0xc0, !PT ;  /* 0x000000011cff7812 */ /* 0x000fe200078ac0ff */
[----:B------:R-:W-:Y:S01]  /*ed50*/  FMUL R28, R34, UR17 ;  /* 0x00000011221c7c20 */ /* 0x000fe20008400000 */
[----:B------:R-:W-:-:S02]  /*ed60*/  SHF.R.U64 R30, R3, 0x1c, RZ ;  /* 0x0000001c031e7819 */ /* 0x000fc400000012ff */
[C---:B------:R-:W-:Y:S02]  /*ed70*/  SHF.R.U64 R29, R3.reuse, 0x1b, RZ ;  /* 0x0000001b031d7819 */ /* 0x040fe400000012ff */
[----:B------:R-:W-:Y:S02]  /*ed80*/  FSEL R28, R28, -INF , !P4 ;  /* 0xff8000001c1c7808 */ /* 0x000fe40006000000 */
[----:B------:R-:W-:Y:S02]  /*ed90*/  LOP3.LUT P4, RZ, R30, 0x1, RZ, 0xc0, !PT ;  /* 0x000000011eff7812 */ /* 0x000fe4000788c0ff */
[----:B------:R-:W-:Y:S02]  /*eda0*/  SHF.R.U64 R31, R3, 0x1a, RZ ;  /* 0x0000001a031f7819 */ /* 0x000fe400000012ff */
[----:B------:R-:W-:Y:S01]  /*edb0*/  FSEL R30, R35, -INF , !P1 ;  /* 0xff800000231e7808 */ /* 0x000fe20004800000 */
[----:B------:R-:W-:Y:S01]  /*edc0*/  FMUL R35, R40, UR17 ;  /* 0x0000001128237c20 */ /* 0x000fe20008400000 */
[----:B------:R-:W-:-:S02]  /*edd0*/  LOP3.LUT P1, RZ, R29, 0x1, RZ, 0xc0, !PT ;  /* 0x000000011dff7812 */ /* 0x000fc4000782c0ff */
[----:B------:R-:W-:Y:S02]  /*ede0*/  FSEL R29, R36, -INF , !P2 ;  /* 0xff800000241d7808 */ /* 0x000fe40005000000 */
[----:B------:R-:W-:Y:S01]  /*edf0*/  LOP3.LUT P2, RZ, R31, 0x1, RZ, 0xc0, !PT ;  /* 0x000000011fff7812 */ /* 0x000fe2000784c0ff */
[----:B------:R-:W-:Y:S01]  /*ee00*/  FMUL R31, R37, UR17 ;  /* 0x00000011251f7c20 */ /* 0x000fe20008400000 */
[C---:B------:R-:W-:Y:S02]  /*ee10*/  SHF.R.U64 R33, R3.reuse, 0x19, RZ ;  /* 0x0000001903217819 */ /* 0x040fe400000012ff */
[----:B------:R-:W-:Y:S02]  /*ee20*/  SHF.R.U64 R36, R3, 0x16, RZ ;  /* 0x0000001603247819 */ /* 0x000fe400000012ff */
[----:B------:R-:W-:Y:S02]  /*ee30*/  FSEL R31, R31, -INF , !P3 ;  /* 0xff8000001f1f7808 */ /* 0x000fe40005800000 */
[----:B------:R-:W-:-:S02]  /*ee40*/  FSEL R35, R35, -INF , !P1 ;  /* 0xff80000023237808 */ /* 0x000fc40004800000 */
[----:B------:R-:W-:Y:S02]  /*ee50*/  LOP3.LUT P3, RZ, R33, 0x1, RZ, 0xc0, !PT ;  /* 0x0000000121ff7812 */ /* 0x000fe4000786c0ff */
[----:B------:R-:W-:Y:S02]  /*ee60*/  LOP3.LUT P1, RZ, R36, 0x1, RZ, 0xc0, !PT ;  /* 0x0000000124ff7812 */ /* 0x000fe4000782c0ff */
        /* <DEDUP_REMOVED lines=19> */
[----:B------:R-:W-:Y:S02]  /*efa0*/  FSEL R83, R46, -INF , !P2 ;  /* 0xff8000002e537808 */ /* 0x000fe40005000000 */
[----:B------:R-:W-:Y:S02]  /*efb0*/  LOP3.LUT P2, RZ, R36, 0x1, RZ, 0xc0, !PT ;  /* 0x0000000124ff7812 */ /* 0x000fe4000784c0ff */
[----:B------:R-:W-:-:S02]  /*efc0*/  SHF.R.U64 R36, R3, 0xe, RZ ;  /* 0x0000000e03247819 */ /* 0x000fc400000012ff */
[----:B------:R-:W-:Y:S02]  /*efd0*/  FSEL R71, R48, -INF , !P5 ;  /* 0xff80000030477808 */ /* 0x000fe40006800000 */
[----:B------:R-:W-:Y:S02]  /*efe0*/  LOP3.LUT P5, RZ, R36, 0x1, RZ, 0xc0, !PT ;  /* 0x0000000124ff7812 */ /* 0x000fe400078ac0ff */
[----:B------:R-:W-:Y:S02]  /*eff0*/  FMNMX3 R36, R95, R94, R92, !PT ;  /* 0x0000005e5f247276 */ /* 0x000fe4000780005c */
[----:B------:R-:W-:Y:S02]  /*f000*/  SHF.R.U64 R34, R3, 0x12, RZ ;  /* 0x0000001203227819 */ /* 0x000fe400000012ff */
[----:B------:R-:W-:Y:S02]  /*f010*/  FMNMX3 R36, R36, R89, R91, !PT ;  /* 0x0000005924247276 */ /* 0x000fe4000780005b */
[----:B------:R-:W-:-:S02]  /*f020*/  FSEL R75, R44, -INF , !P4 ;  /* 0xff8000002c4b7808 */ /* 0x000fc40006000000 */
[----:B------:R-:W-:Y:S02]  /*f030*/  LOP3.LUT P4, RZ, R34, 0x1, RZ, 0xc0, !PT ;  /* 0x0000000122ff7812 */ /* 0x000fe4000788c0ff */
[C---:B------:R-:W-:Y:S02]  /*f040*/  SHF.R.U64 R34, R3.reuse, 0xf, RZ ;  /* 0x0000000f03227819 */ /* 0x040fe400000012ff */
[----:B------:R-:W-:Y:S02]  /*f050*/  SHF.R.U64 R37, R3, 0xc, RZ ;  /* 0x0000000c03257819 */ /* 0x000fe400000012ff */
[----:B------:R-:W-:Y:S02]  /*f060*/  FMNMX3 R36, R36, R93, R5, !PT ;  /* 0x0000005d24247276 */ /* 0x000fe40007800005 */
[----:B------:R-:W-:Y:S02]  /*f070*/  FSEL R81, R47, -INF , !P3 ;  /* 0xff8000002f517808 */ /* 0x000fe40005800000 */
[----:B------:R-:W-:-:S02]  /*f080*/  FSEL R72, R50, -INF , !P1 ;  /* 0xff80000032487808 */ /* 0x000fc40004800000 */
[----:B------:R-:W-:Y:S02]  /*f090*/  LOP3.LUT P3, RZ, R34, 0x1, RZ, 0xc0, !PT ;  /* 0x0000000122ff7812 */ /* 0x000fe4000786c0ff */
[----:B------:R-:W-:Y:S02]  /*f0a0*/  LOP3.LUT P1, RZ, R37, 0x1, RZ, 0xc0, !PT ;  /* 0x0000000125ff7812 */ /* 0x000fe4000782c0ff */
[----:B------:R-:W-:Y:S02]  /*f0b0*/  SHF.R.U64 R34, R3, 0xd, RZ ;  /* 0x0000000d03227819 */ /* 0x000fe400000012ff */
[----:B------:R-:W-:Y:S02]  /*f0c0*/  FMNMX3 R37, R36, R4, R7, !PT ;  /* 0x0000000424257276 */ /* 0x000fe40007800007 */
[----:B------:R-:W-:Y:S02]  /*f0d0*/  FSEL R80, R49, -INF , !P4 ;  /* 0xff80000031507808 */ /* 0x000fe40006000000 */
[----:B------:R-:W-:-:S02]  /*f0e0*/  LOP3.LUT P4, RZ, R34, 0x1, RZ, 0xc0, !PT ;  /* 0x0000000122ff7812 */ /* 0x000fc4000788c0ff */
[----:B------:R-:W-:Y:S02]  /*f0f0*/  FMNMX3 R37, R37, R6, R9, !PT ;  /* 0x0000000625257276 */ /* 0x000fe40007800009 */
[C---:B------:R-:W-:Y:S02]  /*f100*/  SHF.R.U64 R34, R3.reuse, 0xb, RZ ;  /* 0x0000000b03227819 */ /* 0x040fe400000012ff */
[----:B------:R-:W-:Y:S02]  /*f110*/  SHF.R.U64 R36, R3, 0xa, RZ ;  /* 0x0000000a03247819 */ /* 0x000fe400000012ff */
[----:B------:R-:W-:Y:S02]  /*f120*/  FSEL R79, R51, -INF , !P2 ;  /* 0xff800000334f7808 */ /* 0x000fe40005000000 */
[----:B------:R-:W-:Y:S02]  /*f130*/  FMNMX3 R37, R37, R8, R11, !PT ;  /* 0x0000000825257276 */ /* 0x000fe4000780000b */
[----:B------:R-:W-:-:S02]  /*f140*/  LOP3.LUT P2, RZ, R34, 0x1, RZ, 0xc0, !PT ;  /* 0x0000000122ff7812 */ /* 0x000fc4000784c0ff */
[----:B------:R-:W-:Y:S02]  /*f150*/  FSEL R73, R52, -INF , !P3 ;  /* 0xff80000034497808 */ /* 0x000fe40005800000 */
[C---:B------:R-:W-:Y:S02]  /*f160*/  SHF.R.U64 R34, R3.reuse, 0x9, RZ ;  /* 0x0000000903227819 */ /* 0x040fe400000012ff */
[----:B------:R-:W-:Y:S02]  /*f170*/  LOP3.LUT P3, RZ, R36, 0x1, RZ, 0xc0, !PT ;  /* 0x0000000124ff7812 */ /* 0x000fe4000786c0ff */
[----:B-1----:R-:W-:Y:S02]  /*f180*/  LOP3.LUT P6, RZ, R250, 0x7f, RZ, 0xc0, !PT ;  /* 0x0000007ffaff7812 */ /* 0x002fe400078cc0ff */
[----:B------:R-:W-:Y:S02]  /*f190*/  SHF.R.U64 R36, R3, 0x8, RZ ;  /* 0x0000000803247819 */ /* 0x000fe400000012ff */
[----:B------:R-:W-:-:S02]  /*f1a0*/  FMNMX3 R37, R37, R12, R10, !PT ;  /* 0x0000000c25257276 */ /* 0x000fc4000780000a */
[----:B------:R-:W-:Y:S02]  /*f1b0*/  FSEL R78, R53, -INF , !P5 ;  /* 0xff800000354e7808 */ /* 0x000fe40006800000 */
[----:B------:R-:W-:Y:S02]  /*f1c0*/  LOP3.LUT P5, RZ, R34, 0x1, RZ, 0xc0, !PT ;  /* 0x0000000122ff7812 */ /* 0x000fe400078ac0ff */
[----:B------:R-:W-:Y:S02]  /*f1d0*/  FSEL R34, R54, -INF , !P4 ;  /* 0xff80000036227808 */ /* 0x000fe40006000000 */
[----:B------:R-:W-:Y:S01]  /*f1e0*/  FMNMX3 R37, R37, R13, R15, !PT ;  /* 0x0000000d25257276 */ /* 0x000fe2000780000f */
[----:B------:R-:W1:Y:S01]  /*f1f0*/  @!P6 SYNCS.CCTL.IV [UR8+0x14010] ;  /* 0x01401000ff00e9b1 */ /* 0x000e620008000008 */
[----:B------:R-:W-:Y:S01]  /*f200*/  LOP3.LUT P4, RZ, R36, 0x1, RZ, 0xc0, !PT ;  /* 0x0000000124ff7812 */ /* 0x000fe2000788c0ff */
[----:B------:R-:W-:Y:S01]  /*f210*/  NOP ;  /* 0x0000000000007918 */ /* 0x000fe20000000000 */
[----:B------:R-:W-:-:S02]  /*f220*/  SHF.R.U64 R36, R3, 0x7, RZ ;  /* 0x0000000703247819 */ /* 0x000fc400000012ff */
[----:B------:R-:W-:Y:S02]  /*f230*/  FMNMX3 R38, R37, R14, R16, !PT ;  /* 0x0000000e25267276 */ /* 0x000fe40007800010 */
[----:B------:R-:W-:Y:S02]  /*f240*/  FSEL R77, R55, -INF , !P1 ;  /* 0xff800000374d7808 */ /* 0x000fe40004800000 */
[----:B------:R-:W-:Y:S01]  /*f250*/  LOP3.LUT P1, RZ, R36, 0x1, RZ, 0xc0, !PT ;  /* 0x0000000124ff7812 */ /* 0x000fe2000782c0ff */
[----:B------:R-:W-:Y:S01]  /*f260*/  IMAD.U32 R36, RZ, RZ, UR76 ;  /* 0x0000004cff247e24 */ /* 0x000fe2000f8e00ff */
[----:B------:R-:W-:Y:S02]  /*f270*/  FMNMX3 R38, R38, R18, R17, !PT ;  /* 0x0000001226267276 */ /* 0x000fe40007800011 */
[----:B------:R-:W-:Y:S01]  /*f280*/  FSEL R86, R57, -INF , !P3 ;  /* 0xff80000039567808 */ /* 0x000fe20005800000 */
[----:B-1----:R-:W1:Y:S01]  /*f290*/  SYNCS.PHASECHK.TRANS64.TRYWAIT P3, [UR16], R36 ;  /* 0x00000024ff0075a7 */ /* 0x002e620008061110 */
[----:B------:R-:W-:-:S02]  /*f2a0*/  FMNMX3 R38, R38, R19, R21, !PT ;  /* 0x0000001326267276 */ /* 0x000fc40007800015 */
[----:B------:R-:W-:Y:S02]  /*f2b0*/  SHF.R.U64 R37, R3, 0x6, RZ ;  /* 0x0000000603257819 */ /* 0x000fe400000012ff */
[----:B------:R-:W-:Y:S02]  /*f2c0*/  FMNMX3 R38, R38, R20, R22, !PT ;  /* 0x0000001426267276 */ /* 0x000fe40007800016 */
[----:B------:R-:W-:Y:S02]  /*f2d0*/  FSEL R74, R56, -INF , !P2 ;  /* 0xff800000384a7808 */ /* 0x000fe40005000000 */
[----:B------:R-:W-:Y:S02]  /*f2e0*/  FMNMX3 R38, R38, R24, R23, !PT ;  /* 0x0000001826267276 */ /* 0x000fe40007800017 */
[----:B------:R-:W-:Y:S02]  /*f2f0*/  LOP3.LUT P2, RZ, R37, 0x1, RZ, 0xc0, !PT ;  /* 0x0000000125ff7812 */ /* 0x000fe4000784c0ff */
[----:B------:R-:W-:-:S02]  /*f300*/  FMNMX3 R39, R38, R25, R27, !PT ;  /* 0x0000001926277276 */ /* 0x000fc4000780001b */
[----:B------:R-:W-:Y:S02]  /*f310*/  SHF.R.U64 R37, R3, 0x5, RZ ;  /* 0x0000000503257819 */ /* 0x000fe400000012ff */
[----:B------:R-:W-:Y:S02]  /*f320*/  FMNMX3 R39, R39, R26, R28, !PT ;  /* 0x0000001a27277276 */ /* 0x000fe4000780001c */
[----:B------:R-:W-:Y:S02]  /*f330*/  SHF.R.U64 R38, R3, 0x4, RZ ;  /* 0x0000000403267819 */ /* 0x000fe400000012ff */
[----:B------:R-:W-:Y:S02]  /*f340*/  FMNMX3 R39, R39, R30, R29, !PT ;  /* 0x0000001e27277276 */ /* 0x000fe4000780001d */
[----:B------:R-:W-:Y:S01]  /*f350*/  FSEL R76, R58, -INF , !P5 ;  /* 0xff8000003a4c7808 */ /* 0x000fe20006800000 */
[----:B------:R-:W-:Y:S01]  /*f360*/  FMUL R58, R61, UR17 ;  /* 0x000000113d3a7c20 */ /* 0x000fe20008400000 */
[----:B------:R-:W-:Y:S01]  /*f370*/  FMNMX3 R39, R39, R31, R33, !PT ;  /* 0x0000001f27277276 */ /* 0x000fe20007800021 */
[----:B------:R-:W-:Y:S01]  /*f380*/  FMUL R61, R67, UR17 ;  /* 0x00000011433d7c20 */ /* 0x000fe20008400000 */
[----:B------:R-:W-:-:S02]  /*f390*/  FSEL R59, R59, -INF , !P4 ;  /* 0xff8000003b3b7808 */ /* 0x000fc40006000000 */
[----:B------:R-:W-:Y:S02]  /*f3a0*/  FMNMX3 R39, R39, R32, R35, !PT ;  /* 0x0000002027277276 */ /* 0x000fe40007800023 */
[----:B------:R-:W-:Y:S02]  /*f3b0*/  LOP3.LUT P5, RZ, R37, 0x1, RZ, 0xc0, !PT ;  /* 0x0000000125ff7812 */ /* 0x000fe400078ac0ff */
[----:B------:R-:W-:Y:S02]  /*f3c0*/  FMNMX3 R39, R39, R68, R70, !PT ;  /* 0x0000004427277276 */ /* 0x000fe40007800046 */
[----:B------:R-:W-:Y:S02]  /*f3d0*/  LOP3.LUT P4, RZ, R38, 0x1, RZ, 0xc0, !PT ;  /* 0x0000000126ff7812 */ /* 0x000fe4000788c0ff */
[C---:B------:R-:W-:Y:S02]  /*f3e0*/  SHF.R.U64 R37, R3.reuse, 0x3, RZ ;  /* 0x0000000303257819 */ /* 0x040fe400000012ff */
[----:B------:R-:W-:-:S02]  /*f3f0*/  SHF.R.U64 R38, R3, 0x2, RZ ;  /* 0x0000000203267819 */ /* 0x000fc400000012ff */
[----:B------:R-:W-:Y:S02]  /*f400*/  SHF.R.U64 R3, R3, 0x1, RZ ;  /* 0x0000000103037819 */ /* 0x000fe400000012ff */
[----:B------:R-:W-:Y:S02]  /*f410*/  FMNMX3 R39, R39, R82, R75, !PT ;  /* 0x0000005227277276 */ /* 0x000fe4000780004b */
[----:B------:R-:W-:Y:S02]  /*f420*/  FSEL R60, R60, -INF , !P1 ;  /* 0xff8000003c3c7808 */ /* 0x000fe40004800000 */
[----:B------:R-:W-:Y:S02]  /*f430*/  FSEL R58, R58, -INF , !P2 ;  /* 0xff8000003a3a7808 */ /* 0x000fe40005000000 */
[----:B------:R-:W-:Y:S02]  /*f440*/  LOP3.LUT P1, RZ, R37, 0x1, RZ, 0xc0, !PT ;  /* 0x0000000125ff7812 */ /* 0x000fe4000782c0ff */
[----:B------:R-:W-:-:S02]  /*f450*/  LOP3.LUT P2, RZ, R38, 0x1, RZ, 0xc0, !PT ;  /* 0x0000000126ff7812 */ /* 0x000fc4000784c0ff */
[----:B------:R-:W-:Y:S02]  /*f460*/  FMNMX3 R39, R39, R69, R83, !PT ;  /* 0x0000004527277276 */ /* 0x000fe40007800053 */
[----:B------:R-:W-:Y:S01]  /*f470*/  LOP3.LUT P6, RZ, R3, 0x1, RZ, 0xc0, !PT ;  /* 0x0000000103ff7812 */ /* 0x000fe200078cc0ff */
[----:B-1----:R-:W-:-:S12]  /*f480*/  @!P3 BRA `(.L_x_18) ;  /* 0x0000007400b0b947 */ /* 0x002fd80003800000 */
.L_x_26:
[----:B------:R-:W2:Y:S04]  /*f490*/  LDL.64 R42, [R1+0x30] ;  /* 0x00003000012a7983 */ /* 0x000ea80000100a00 */
[----:B------:R-:W3:Y:S04]  /*f4a0*/  LDL.64 R98, [R1+0x28] ;  /* 0x0000280001627983 */ /* 0x000ee80000100a00 */
[----:B------:R-:W4:Y:S04]  /*f4b0*/  LDL.64 R40, [R1+0x10] ;  /* 0x0000100001287983 */ /* 0x000f280000100a00 */
[----:B------:R-:W5:Y:S04]  /*f4c0*/  LDL.64 R44, [R1+0x50] ;  /* 0x00005000012c7983 */ /* 0x000f680000100a00 */
[----:B------:R-:W3:Y:S04]  /*f4d0*/  LDL.64 R96, [R1+0x8] ;  /* 0x0000080001607983 */ /* 0x000ee80000100a00 */
[----:B------:R-:W3:Y:S01]  /*f4e0*/  LDL.64 R56, [R1+0x48] ;  /* 0x0000480001387983 */ /* 0x000ee20000100a00 */
[----:B------:R-:W-:-:S03]  /*f4f0*/  IMAD.WIDE R54, R132, 0x2, R172 ;  /* 0x0000000284367825 */ /* 0x000fc600078e02ac */
[----:B------:R-:W3:Y:S04]  /*f500*/  LDL.64 R110, [R1+0x20] ;  /* 0x00002000016e7983 */ /* 0x000ee80000100a00 */
[----:B------:R-:W3:Y:S04]  /*f510*/  LDL.64 R112, [R1+0x40] ;  /* 0x0000400001707983 */ /* 0x000ee80000100a00 */
[----:B------:R-:W3:Y:S04]  /*f520*/  LDL.64 R118, [R1+0x38] ;  /* 0x0000380001767983 */ /* 0x000ee80000100a00 */
[----:B------:R-:W3:Y:S01]  /*f530*/  LDL.64 R120, [R1+0x18] ;  /* 0x0000180001787983 */ /* 0x000ee20000100a00 */
[----:B------:R-:W-:-:S04]  /*f540*/  FMNMX3 R3, R39, R81, R71, !PT ;  /* 0x0000005127037276 */ /* 0x000fc80007800047 */
[----:B------:R-:W-:Y:S01]  /*f550*/  FMNMX3 R3, R3, R80, R72, !PT ;  /* 0x0000005003037276 */ /* 0x000fe20007800048 */
[----:B--2---:R-:W-:-:S05]  /*f560*/  IMAD.WIDE R42, R132, 0x2, R42 ;  /* 0x00000002842a7825 */ /* 0x004fca00078e022a */
[----:B------:R1:W2:Y:S02]  /*f570*/  LDG.E.U16 R53, desc[UR20][R42.64] ;  /* 0x000000142a357981 */ /* 0x0002a4000c1e1500 */
[----:B-1----:R-:W-:-:S05]  /*f580*/  IMAD.WIDE R42, R132, 0x2, R228 ;  /* 0x00000002842a7825 */ /* 0x002fca00078e02e4 */
[----:B------:R1:W2:Y:S02]  /*f590*/  LDG.E.U16 R49, desc[UR20][R42.64] ;  /* 0x000000142a317981 */ /* 0x0002a4000c1e1500 */
[----:B-1----:R-:W-:-:S05]  /*f5a0*/  IMAD.WIDE R42, R132, 0x2, R204 ;  /* 0x00000002842a7825 */ /* 0x002fca00078e02cc */
[----:B------:R1:W2:Y:S02]  /*f5b0*/  LDG.E.U16 R46, desc[UR20][R42.64] ;  /* 0x000000142a2e7981 */ /* 0x0002a4000c1e1500 */
[----:B-1----:R-:W-:-:S06]  /*f5c0*/  IMAD.WIDE R42, R132, 0x2, R180 ;  /* 0x00000002842a7825 */ /* 0x002fcc00078e02b4 */
[----:B------:R-:W2:Y:S04]  /*f5d0*/  LDG.E.U16 R43, desc[UR20][R42.64] ;  /* 0x000000142a2b7981 */ /* 0x000ea8000c1e1500 */
[----:B------:R3:W2:Y:S02]  /*f5e0*/  LDG.E.U16 R42, desc[UR20][R54.64] ;  /* 0x00000014362a7981 */ /* 0x0006a4000c1e1500 */
[C---:B---3--:R-:W-:Y:S02]  /*f5f0*/  IMAD.WIDE R54, R132.reuse, 0x2, R98 ;  /* 0x0000000284367825 */ /* 0x048fe400078e0262 */
[----:B------:R-:W3:Y:S01]  /*f600*/  LDL.64 R98, [R1] ;  /* 0x0000000001627983 */ /* 0x000ee20000100a00 */
[----:B------:R-:W-:Y:S01]  /*f610*/  FMNMX3 R3, R3, R79, R73, !PT ;  /* 0x0000004f03037276 */ /* 0x000fe20007800049 */
[----:B----4-:R-:W-:-:S03]  /*f620*/  IMAD.WIDE R40, R132, 0x2, R40 ;  /* 0x0000000284287825 */ /* 0x010fc600078e0228 */
[----:B------:R-:W-:Y:S01]  /*f630*/  FMNMX3 R3, R3, R78, R34, !PT ;  /* 0x0000004e03037276 */ /* 0x000fe20007800022 */
[C---:B------:R-:W-:Y:S01]  /*f640*/  IMAD.WIDE R38, R132.reuse, 0x2, R244 ;  /* 0x0000000284267825 */ /* 0x040fe200078e02f4 */
[----:B------:R1:W4:Y:S02]  /*f650*/  LDG.E.U16 R52, desc[UR20][R40.64] ;  /* 0x0000001428347981 */ /* 0x000324000c1e1500 */
[----:B------:R-:W-:Y:S02]  /*f660*/  FMNMX3 R3, R3, R77, R74, !PT ;  /* 0x0000004d03037276 */ /* 0x000fe4000780004a */
[----:B------:R0:W2:Y:S02]  /*f670*/  LDG.E.U16 R51, desc[UR20][R38.64] ;  /* 0x0000001426337981 */ /* 0x0000a4000c1e1500 */
[----:B------:R-:W-:Y:S01]  /*f680*/  FMNMX3 R3, R3, R86, R76, !PT ;  /* 0x0000005603037276 */ /* 0x000fe2000780004c */
[----:B-1----:R-:W-:Y:S01]  /*f690*/  IMAD.WIDE R40, R132, 0x2, R220 ;  /* 0x0000000284287825 */ /* 0x002fe200078e02dc */
[----:B------:R-:W-:-:S03]  /*f6a0*/  FSEL R90, R62, -INF , !P5 ;  /* 0xff8000003e5a7808 */ /* 0x000fc60006800000 */
[C---:B0-----:R-:W-:Y:S01]  /*f6b0*/  IMAD.WIDE R38, R132.reuse, 0x2, R212 ;  /* 0x0000000284267825 */ /* 0x041fe200078e02d4 */
[----:B------:R-:W-:Y:S01]  /*f6c0*/  FMNMX3 R3, R3, R59, R60, !PT ;  /* 0x0000003b03037276 */ /* 0x000fe2000780003c */
[----:B------:R0:W2:Y:S02]  /*f6d0*/  LDG.E.U16 R48, desc[UR20][R40.64] ;  /* 0x0000001428307981 */ /* 0x0000a4000c1e1500 */
[C---:B-----5:R-:W-:Y:S01]  /*f6e0*/  IMAD.WIDE R36, R132.reuse, 0x2, R44 ;  /* 0x0000000284247825 */ /* 0x060fe200078e022c */
[----:B------:R-:W-:Y:S01]  /*f6f0*/  FSEL R88, R63, -INF , !P4 ;  /* 0xff8000003f587808 */ /* 0x000fe20006000000 */
[----:B------:R1:W5:Y:S02]  /*f700*/  LDG.E.U16 R47, desc[UR20][R38.64] ;  /* 0x00000014262f7981 */ /* 0x000364000c1e1500 */
[----:B------:R-:W-:Y:S01]  /*f710*/  IMAD.WIDE R44, R132, 0x2, R236 ;  /* 0x00000002842c7825 */ /* 0x000fe200078e02ec */
[----:B------:R-:W-:Y:S01]  /*f720*/  FSEL R87, R64, -INF , !P1 ;  /* 0xff80000040577808 */ /* 0x000fe20004800000 */
[----:B------:R-:W2:Y:S02]  /*f730*/  LDG.E.U16 R36, desc[UR20][R36.64] ;  /* 0x0000001424247981 */ /* 0x000ea4000c1e1500 */
[C---:B0-----:R-:W-:Y:S01]  /*f740*/  IMAD.WIDE R40, R132.reuse, 0x2, R196 ;  /* 0x0000000284287825 */ /* 0x041fe200078e02c4 */
[----:B------:R-:W-:Y:S01]  /*f750*/  FMNMX3 R3, R3, R58, R90, !PT ;  /* 0x0000003a03037276 */ /* 0x000fe2000780005a */
[----:B------:R-:W2:Y:S02]  /*f760*/  LDG.E.U16 R50, desc[UR20][R44.64] ;  /* 0x000000142c327981 */ /* 0x000ea4000c1e1500 */
[----:B-1----:R-:W-:Y:S01]  /*f770*/  IMAD.WIDE R38, R132, 0x2, R188 ;  /* 0x0000000284267825 */ /* 0x002fe200078e02bc */
[----:B------:R-:W-:-:S02]  /*f780*/  FSEL R84, R65, -INF , !P2 ;  /* 0xff80000041547808 */ /* 0x000fc40005000000 */
[----:B------:R-:W-:Y:S01]  /*f790*/  FSEL R85, R66, -INF , !P6 ;  /* 0xff80000042557808 */ /* 0x000fe20007000000 */
[----:B------:R-:W2:Y:S01]  /*f7a0*/  LDG.E.U16 R37, desc[UR20][R54.64] ;  /* 0x0000001436257981 */ /* 0x000ea2000c1e1500 */
[----:B------:R-:W-:-:S03]  /*f7b0*/  FMNMX3 R3, R3, R88, R87, !PT ;  /* 0x0000005803037276 */ /* 0x000fc60007800057 */
[----:B------:R0:W2:Y:S01]  /*f7c0*/  LDG.E.U16 R45, desc[UR20][R40.64] ;  /* 0x00000014282d7981 */ /* 0x0000a2000c1e1500 */
[----:B------:R-:W-:-:S03]  /*f7d0*/  FSEL R61, R61, -INF , !P0 ;  /* 0xff8000003d3d7808 */ /* 0x000fc60004000000 */
[----:B------:R1:W2:Y:S01]  /*f7e0*/  LDG.E.U16 R44, desc[UR20][R38.64] ;  /* 0x00000014262c7981 */ /* 0x0002a2000c1e1500 */
[----:B------:R-:W-:Y:S01]  /*f7f0*/  FMNMX3 R3, R3, R84, R85, !PT ;  /* 0x0000005403037276 */ /* 0x000fe20007800055 */
[----:B0-----:R-:W-:-:S04]  /*f800*/  IMAD.WIDE R40, R132, 0x2, R164 ;  /* 0x0000000284287825 */ /* 0x001fc800078e02a4 */
[C---:B-1----:R-:W-:Y:S02]  /*f810*/  IMAD.WIDE R38, R132.reuse, 0x2, R156 ;  /* 0x0000000284267825 */ /* 0x042fe400078e029c */
[----:B------:R-:W2:Y:S02]  /*f820*/  LDG.E.U16 R41, desc[UR20][R40.64] ;  /* 0x0000001428297981 */ /* 0x000ea4000c1e1500 */
[----:B------:R-:W-:Y:S01]  /*f830*/  IMAD.WIDE R54, R132, 0x2, R96 ;  /* 0x0000000284367825 */ /* 0x000fe200078e0260 */
[----:B------:R-:W-:-:S03]  /*f840*/  FMNMX3 R3, R3, R61, R0, !PT ;  /* 0x0000003d03037276 */ /* 0x000fc60007800000 */
[C---:B------:R-:W-:Y:S02]  /*f850*/  IMAD.WIDE R62, R132.reuse, 0x2, R242 ;  /* 0x00000002843e7825 */ /* 0x040fe400078e02f2 */
[----:B------:R-:W2:Y:S04]  /*f860*/  LDG.E.U16 R54, desc[UR20][R54.64] ;  /* 0x0000001436367981 */ /* 0x000ea8000c1e1500 */
[----:B------:R0:W2:Y:S01]  /*f870*/  LDG.E.U16 R40, desc[UR20][R38.64] ;  /* 0x0000001426287981 */ /* 0x0000a2000c1e1500 */
[----:B------:R-:W-:-:S04]  /*f880*/  IMAD.WIDE R56, R132, 0x2, R56 ;  /* 0x0000000284387825 */ /* 0x000fc800078e0238 */
[----:B------:R-:W-:Y:S01]  /*f890*/  FADD R92, R92, -R3 ;  /* 0x800000035c5c7221 */ /* 0x000fe20000000000 */
[----:B------:R1:W2:Y:S01]  /*f8a0*/  LDG.E.U16 R55, desc[UR20][R62.64] ;  /* 0x000000143e377981 */ /* 0x0002a2000c1e1500 */
[----:B0-----:R-:W-:-:S04]  /*f8b0*/  IMAD.WIDE R38, R132, 0x2, R148 ;  /* 0x0000000284267825 */ /* 0x001fc800078e0294 */
[----:B------:R-:W-:Y:S01]  /*f8c0*/  FMUL R92, R92, 1.4426950216293334961 ;  /* 0x3fb8aa3b5c5c7820 */ /* 0x000fe20000400000 */
[----:B------:R-:W-:Y:S01]  /*f8d0*/  FADD R106, R89, -R3 ;  /* 0x80000003596a7221 */ /* 0x000fe20000000000 */
[----:B------:R-:W2:Y:S01]  /*f8e0*/  LDG.E.U16 R39, desc[UR20][R38.64] ;  /* 0x0000001426277981 */ /* 0x000ea2000c1e1500 */
[----:B-1----:R-:W-:-:S04]  /*f8f0*/  IMAD.WIDE R62, R132, 0x2, R218 ;  /* 0x00000002843e7825 */ /* 0x002fc800078e02da */
[C---:B------:R-:W-:Y:S01]  /*f900*/  IMAD.WIDE R64, R132.reuse, 0x2, R226 ;  /* 0x0000000284407825 */ /* 0x040fe200078e02e2 */
[----:B------:R0:W2:Y:S04]  /*f910*/  LDG.E.U16 R89, desc[UR20][R62.64] ;  /* 0x000000143e597981 */ /* 0x0000a8000c1e1500 */
[----:B------:R1:W2:Y:S01]  /*f920*/  LDG.E.U16 R38, desc[UR20][R56.64] ;  /* 0x0000001438267981 */ /* 0x0002a2000c1e1500 */
[C---:B------:R-:W-:Y:S01]  /*f930*/  IMAD.WIDE R66, R132.reuse, 0x2, R202 ;  /* 0x0000000284427825 */ /* 0x040fe200078e02ca */
[----:B------:R1:W-:Y:S03]  /*f940*/  MUFU.EX2 R104, R92 ;  /* 0x0000005c00687308 */ /* 0x0003e60000000800 */
[----:B0-----:R-:W-:-:S04]  /*f950*/  IMAD.WIDE R62, R132, 0x2, R194 ;  /* 0x00000002843e7825 */ /* 0x001fc800078e02c2 */
[----:B-1----:R-:W-:Y:S01]  /*f960*/  IMAD.WIDE R56, R132, 0x2, R234 ;  /* 0x0000000284387825 */ /* 0x002fe200078e02ea */
[----:B------:R0:W2:Y:S03]  /*f970*/  LDG.E.U16 R92, desc[UR20][R66.64] ;  /* 0x00000014425c7981 */ /* 0x0000a6000c1e1500 */
[--C-:B------:R-:W-:Y:S01]  /*f980*/  FADD R96, R93, -R3.reuse ;  /* 0x800000035d607221 */ /* 0x100fe20000000000 */
[----:B------:R-:W-:Y:S01]  /*f990*/  FADD R94, R94, -R3 ;  /* 0x800000035e5e7221 */ /* 0x000fe20000000000 */
[----:B------:R1:W2:Y:S04]  /*f9a0*/  LDG.E.U16 R93, desc[UR20][R62.64] ;  /* 0x000000143e5d7981 */ /* 0x0002a8000c1e1500 */
[----:B------:R-:W2:Y:S01]  /*f9b0*/  LDG.E.U16 R56, desc[UR20][R56.64] ;  /* 0x0000001438387981 */ /* 0x000ea2000c1e1500 */
[----:B0-----:R-:W-:-:S04]  /*f9c0*/  IMAD.WIDE R66, R132, 0x2, R178 ;  /* 0x0000000284427825 */ /* 0x001fc800078e02b2 */
[--C-:B------:R-:W-:Y:S01]  /*f9d0*/  FADD R101, R95, -R3.reuse ;  /* 0x800000035f657221 */ /* 0x100fe20000000000 */
[----:B------:R-:W-:Y:S01]  /*f9e0*/  FADD R100, R91, -R3 ;  /* 0x800000035b647221 */ /* 0x000fe20000000000 */
[----:B-1----:R-:W-:-:S04]  /*f9f0*/  IMAD.WIDE R62, R132, 0x2, R162 ;  /* 0x00000002843e7825 */ /* 0x002fc800078e02a2 */
[----:B------:R-:W-:Y:S01]  /*fa00*/  FMUL R94, R94, 1.4426950216293334961 ;  /* 0x3fb8aa3b5e5e7820 */ /* 0x000fe20000400000 */
[----:B------:R-:W2:Y:S04]  /*fa10*/  LDG.E.U16 R95, desc[UR20][R66.64] ;  /* 0x00000014425f7981 */ /* 0x000ea8000c1e1500 */
[----:B------:R0:W2:Y:S01]  /*fa20*/  LDG.E.U16 R57, desc[UR20][R64.64] ;  /* 0x0000001440397981 */ /* 0x0000a2000c1e1500 */
[----:B------:R-:W-:Y:S01]  /*fa30*/  FMUL R101, R101, 1.4426950216293334961 ;  /* 0x3fb8aa3b65657820 */ /* 0x000fe20000400000 */
[----:B------:R-:W-:Y:S02]  /*fa40*/  FADD R5, R5, -R3 ;  /* 0x8000000305057221 */ /* 0x000fe40000000000 */
[----:B------:R1:W2:Y:S01]  /*fa50*/  LDG.E.U16 R97, desc[UR20][R62.64] ;  /* 0x000000143e617981 */ /* 0x0002a2000c1e1500 */
[----:B0-----:R-:W-:-:S04]  /*fa60*/  IMAD.WIDE R64, R132, 0x2, R210 ;  /* 0x0000000284407825 */ /* 0x001fc800078e02d2 */
[C---:B------:R-:W-:Y:S01]  /*fa70*/  IMAD.WIDE R66, R132.reuse, 0x2, R154 ;  /* 0x0000000284427825 */ /* 0x040fe200078e029a */
[----:B------:R0:W2:Y:S01]  /*fa80*/  LDG.E.U16 R91, desc[UR20][R64.64] ;  /* 0x00000014405b7981 */ /* 0x0000a2000c1e1500 */
[----:B------:R0:W-:Y:S02]  /*fa90*/  MUFU.EX2 R103, R94 ;  /* 0x0000005e00677308 */ /* 0x0001e40000000800 */
[----:B-1----:R-:W-:-:S04]  /*faa0*/  IMAD.WIDE R62, R132, 0x2, R146 ;  /* 0x00000002843e7825 */ /* 0x002fc800078e0292 */
[----:B------:R-:W-:Y:S01]  /*fab0*/  FMUL R96, R96, 1.4426950216293334961 ;  /* 0x3fb8aa3b60607820 */ /* 0x000fe20000400000 */
[----:B------:R-:W2:Y:S01]  /*fac0*/  LDG.E.U16 R66, desc[UR20][R66.64] ;  /* 0x0000001442427981 */ /* 0x000ea2000c1e1500 */
[----:B0-----:R-:W-:Y:S01]  /*fad0*/  IMAD.WIDE R64, R132, 0x2, R186 ;  /* 0x0000000284407825 */ /* 0x001fe200078e02ba */
[----:B------:R-:W0:Y:S03]  /*fae0*/  MUFU.EX2 R101, R101 ;  /* 0x0000006500657308 */ /* 0x000e260000000800 */
[----:B------:R-:W-:Y:S01]  /*faf0*/  FMUL R5, R5, 1.4426950216293334961 ;  /* 0x3fb8aa3b05057820 */ /* 0x000fe20000400000 */
[--C-:B------:R-:W-:Y:S01]  /*fb00*/  FADD R7, R7, -R3.reuse ;  /* 0x8000000307077221 */ /* 0x100fe20000000000 */
[----:B------:R1:W2:Y:S01]  /*fb10*/  LDG.E.U16 R94, desc[UR20][R64.64] ;  /* 0x00000014405e7981 */ /* 0x0002a2000c1e1500 */
[----:B------:R-:W-:Y:S01]  /*fb20*/  FADD R6, R6, -R3 ;  /* 0x8000000306067221 */ /* 0x000fe20000000000 */
[----:B------:R-:W-:-:S02]  /*fb30*/  FMUL R106, R106, 1.4426950216293334961 ;  /* 0x3fb8aa3b6a6a7820 */ /* 0x000fc40000400000 */
[----:B------:R0:W2:Y:S01]  /*fb40*/  LDG.E.U16 R67, desc[UR20][R62.64] ;  /* 0x000000143e437981 */ /* 0x0000a2000c1e1500 */
[----:B------:R0:W-:Y:S01]  /*fb50*/  MUFU.EX2 R102, R96 ;  /* 0x0000006000667308 */ /* 0x0001e20000000800 */
[----:B-1----:R-:W-:-:S04]  /*fb60*/  IMAD.WIDE R64, R132, 0x2, R170 ;  /* 0x0000000284407825 */ /* 0x002fc800078e02aa */
[----:B------:R-:W-:Y:S01]  /*fb70*/  FADD R108, R4, -R3 ;  /* 0x80000003046c7221 */ /* 0x000fe20000000000 */
[----:B0-----:R-:W-:Y:S01]  /*fb80*/  IMAD.WIDE R62, R132, 0x2, R110 ;  /* 0x00000002843e7825 */ /* 0x001fe200078e026e */
[----:B------:R3:W2:Y:S01]  /*fb90*/  LDG.E.U16 R96, desc[UR20][R64.64] ;  /* 0x0000001440607981 */ /* 0x0006a2000c1e1500 */
[----:B------:R0:W-:Y:S02]  /*fba0*/  MUFU.EX2 R105, R5 ;  /* 0x0000000500697308 */ /* 0x0001e40000000800 */
[----:B------:R-:W-:Y:S01]  /*fbb0*/  FMUL R7, R7, 1.4426950216293334961 ;  /* 0x3fb8aa3b07077820 */ /* 0x000fe20000400000 */
[----:B------:R-:W-:Y:S01]  /*fbc0*/  FMUL R6, R6, 1.4426950216293334961 ;  /* 0x3fb8aa3b06067820 */ /* 0x000fe20000400000 */
[----:B0-----:R-:W-:-:S04]  /*fbd0*/  IMAD.WIDE R4, R132, 0x2, R112 ;  /* 0x0000000284047825 */ /* 0x001fc800078e0270 */
[----:B------:R-:W-:Y:S01]  /*fbe0*/  FADD R113, R9, -R3 ;  /* 0x8000000309717221 */ /* 0x000fe20000000000 */
[----:B------:R-:W0:Y:S08]  /*fbf0*/  MUFU.EX2 R106, R106 ;  /* 0x0000006a006a7308 */ /* 0x000e300000000800 */
[----:B------:R-:W-:Y:S08]  /*fc00*/  MUFU.EX2 R110, R7 ;  /* 0x00000007006e7308 */ /* 0x000ff00000000800 */
[----:B------:R1:W-:Y:S02]  /*fc10*/  MUFU.EX2 R9, R6 ;  /* 0x0000000600097308 */ /* 0x0003e40000000800 */
[----:B-1----:R-:W-:-:S04]  /*fc20*/  IMAD.WIDE R6, R132, 0x2, R224 ;  /* 0x0000000284067825 */ /* 0x002fc800078e02e0 */
[--C-:B------:R-:W-:Y:S01]  /*fc30*/  FADD R10, R10, -R3.reuse ;  /* 0x800000030a0a7221 */ /* 0x100fe20000000000 */
[----:B------:R-:W-:-:S03]  /*fc40*/  FADD R107, R13, -R3 ;  /* 0x800000030d6b7221 */ /* 0x000fc60000000000 */
[----:B------:R-:W-:Y:S01]  /*fc50*/  FMUL R13, R10, 1.4426950216293334961 ;  /* 0x3fb8aa3b0a0d7820 */ /* 0x000fe20000400000 */
[----:B------:R-:W-:Y:S01]  /*fc60*/  FMUL R107, R107, 1.4426950216293334961 ;  /* 0x3fb8aa3b6b6b7820 */ /* 0x000fe20000400000 */
[--C-:B------:R-:W-:Y:S01]  /*fc70*/  FADD R109, R15, -R3.reuse ;  /* 0x800000030f6d7221 */ /* 0x100fe20000000000 */
[--C-:B------:R-:W-:Y:S02]  /*fc80*/  FADD R14, R14, -R3.reuse ;  /* 0x800000030e0e7221 */ /* 0x100fe40000000000 */
[----:B------:R-:W-:Y:S01]  /*fc90*/  MUFU.EX2 R15, R107 ;  /* 0x0000006b000f7308 */ /* 0x000fe20000000800 */
[----:B------:R-:W-:Y:S01]  /*fca0*/  FMUL R109, R109, 1.4426950216293334961 ;  /* 0x3fb8aa3b6d6d7820 */ /* 0x000fe20000400000 */
[----:B------:R-:W-:Y:S01]  /*fcb0*/  FADD R112, R16, -R3 ;  /* 0x8000000310707221 */ /* 0x000fe20000000000 */
[----:B------:R-:W-:-:S05]  /*fcc0*/  FMUL R16, R14, 1.4426950216293334961 ;  /* 0x3fb8aa3b0e107820 */ /* 0x000fca0000400000 */
[----:B------:R-:W-:Y:S01]  /*fcd0*/  MUFU.EX2 R14, R109 ;  /* 0x0000006d000e7308 */ /* 0x000fe20000000800 */
[----:B------:R-:W-:Y:S01]  /*fce0*/  FMUL R112, R112, 1.4426950216293334961 ;  /* 0x3fb8aa3b70707820 */ /* 0x000fe20000400000 */
[--C-:B------:R-:W-:Y:S01]  /*fcf0*/  FADD R114, R18, -R3.reuse ;  /* 0x8000000312727221 */ /* 0x100fe20000000000 */
[----:B------:R-:W-:-:S03]  /*fd00*/  FADD R17, R17, -R3 ;  /* 0x8000000311117221 */ /* 0x000fc60000000000 */
[----:B------:R-:W-:Y:S02]  /*fd10*/  FMUL R114, R114, 1.4426950216293334961 ;  /* 0x3fb8aa3b72727820 */ /* 0x000fe40000400000 */
[----:B------:R-:W-:Y:S01]  /*fd20*/  MUFU.EX2 R18, R112 ;  /* 0x0000007000127308 */ /* 0x000fe20000000800 */
[C---:B---3--:R-:W-:Y:S02]  /*fd30*/  IMAD.WIDE R64, R132.reuse, 0x2, R98 ;  /* 0x0000000284407825 */ /* 0x048fe400078e0262 */
[----:B------:R1:W3:Y:S04]  /*fd40*/  LDG.E.U16 R99, desc[UR20][R62.64] ;  /* 0x000000143e637981 */ /* 0x0002e8000c1e1500 */
[----:B------:R0:W2:Y:S04]  /*fd50*/  LDG.E.U16 R98, desc[UR20][R4.64] ;  /* 0x0000001404627981 */ /* 0x0000a8000c1e1500 */
[----:B------:R-:W2:Y:S01]  /*fd60*/  LDG.E.U16 R64, desc[UR20][R64.64] ;  /* 0x0000001440407981 */ /* 0x000ea2000c1e1500 */
[----:B-1----:R-:W-:-:S04]  /*fd70*/  IMAD.WIDE R62, R132, 0x2, R232 ;  /* 0x00000002843e7825 */ /* 0x002fc800078e02e8 */
[----:B0-----:R-:W-:Y:S02]  /*fd80*/  IMAD.WIDE R4, R132, 0x2, R240 ;  /* 0x0000000284047825 */ /* 0x001fe400078e02f0 */
[----:B------:R-:W2:Y:S04]  /*fd90*/  LDG.E.U16 R62, desc[UR20][R62.64] ;  /* 0x000000143e3e7981 */ /* 0x000ea8000c1e1500 */
[----:B------:R0:W2:Y:S04]  /*fda0*/  LDG.E.U16 R65, desc[UR20][R4.64] ;  /* 0x0000001404417981 */ /* 0x0000a8000c1e1500 */
[----:B------:R1:W2:Y:S01]  /*fdb0*/  LDG.E.U16 R63, desc[UR20][R6.64] ;  /* 0x00000014063f7981 */ /* 0x0002a2000c1e1500 */
[----:B0-----:R-:W-:Y:S01]  /*fdc0*/  FADD R5, R101, R103 ;  /* 0x0000006765057221 */ /* 0x001fe20000000000 */
[----:B------:R-:W-:Y:S01]  /*fdd0*/  F2FP.BF16.F32.PACK_AB R4, R103, R101 ;  /* 0x000000656704723e */ /* 0x000fe200000010ff */
[----:B-1----:R-:W-:-:S02]  /*fde0*/  FADD R6, R8, -R3 ;  /* 0x8000000308067221 */ /* 0x002fc40000000000 */
[----:B------:R-:W-:Y:S01]  /*fdf0*/  FADD R5, R104, R5 ;  /* 0x0000000568057221 */ /* 0x000fe20000000000 */
[----:B------:R-:W-:Y:S01]  /*fe00*/  FADD R103, R11, -R3 ;  /* 0x800000030b677221 */ /* 0x000fe20000000000 */
[----:B------:R-:W-:Y:S01]  /*fe10*/  FMUL R101, R6, 1.4426950216293334961 ;  /* 0x3fb8aa3b06657820 */ /* 0x000fe20000400000 */
[----:B------:R-:W-:-:S04]  /*fe20*/  IMAD.WIDE R6, R132, 0x2, R216 ;  /* 0x0000000284067825 */ /* 0x000fc800078e02d8 */
[C---:B------:R-:W-:Y:S01]  /*fe30*/  FADD R8, R106.reuse, R5 ;  /* 0x000000056a087221 */ /* 0x040fe20000000000 */
[----:B------:R-:W-:Y:S01]  /*fe40*/  FMUL R103, R103, 1.4426950216293334961 ;  /* 0x3fb8aa3b67677820 */ /* 0x000fe20000400000 */
[----:B------:R0:W-:Y:S01]  /*fe50*/  MUFU.EX2 R11, R101 ;  /* 0x00000065000b7308 */ /* 0x0001e20000000800 */
[----:B------:R-:W-:Y:S01]  /*fe60*/  F2FP.BF16.F32.PACK_AB R5, R106, R104 ;  /* 0x000000686a05723e */ /* 0x000fe200000010ff */
[----:B------:R-:W-:Y:S01]  /*fe70*/  FADD R104, R12, -R3 ;  /* 0x800000030c687221 */ /* 0x000fe20000000000 */
[----:B0-----:R0:W2:Y:S05]  /*fe80*/  LDG.E.U16 R101, desc[UR20][R6.64] ;  /* 0x0000001406657981 */ /* 0x0010aa000c1e1500 */
[----:B------:R1:W-:Y:S01]  /*fe90*/  MUFU.EX2 R12, R103 ;  /* 0x00000067000c7308 */ /* 0x0003e20000000800 */
[----:B------:R-:W-:Y:S01]  /*fea0*/  FMUL R104, R104, 1.4426950216293334961 ;  /* 0x3fb8aa3b68687820 */ /* 0x000fe20000400000 */
[----:B0-----:R-:W-:-:S05]  /*feb0*/  IMAD.WIDE R6, R132, 0x2, R208 ;  /* 0x0000000284067825 */ /* 0x001fca00078e02d0 */
[----:B-1----:R0:W2:Y:S01]  /*fec0*/  LDG.E.U16 R103, desc[UR20][R6.64] ;  /* 0x0000001406677981 */ /* 0x0020a2000c1e1500 */
[----:B------:R1:W-:Y:S01]  /*fed0*/  MUFU.EX2 R10, R104 ;  /* 0x00000068000a7308 */ /* 0x0003e20000000800 */
[----:B0-----:R-:W-:-:S05]  /*fee0*/  IMAD.WIDE R6, R132, 0x2, R200 ;  /* 0x0000000284067825 */ /* 0x001fca00078e02c8 */
[----:B-1----:R0:W2:Y:S02]  /*fef0*/  LDG.E.U16 R104, desc[UR20][R6.64] ;  /* 0x0000001406687981 */ /* 0x0020a4000c1e1500 */
[----:B0-----:R-:W-:-:S05]  /*ff00*/  IMAD.WIDE R6, R132, 0x2, R192 ;  /* 0x0000000284067825 */ /* 0x001fca00078e02c0 */
[----:B------:R0:W2:Y:S02]  /*ff10*/  LDG.E.U16 R106, desc[UR20][R6.64] ;  /* 0x00000014066a7981 */ /* 0x0000a4000c1e1500 */
[----:B0-----:R-:W-:-:S05]  /*ff20*/  IMAD.WIDE R6, R132, 0x2, R184 ;  /* 0x0000000284067825 */ /* 0x001fca00078e02b8 */
[----:B------:R0:W2:Y:S02]  /*ff30*/  LDG.E.U16 R107, desc[UR20][R6.64] ;  /* 0x00000014066b7981 */ /* 0x0000a4000c1e1500 */
[----:B0-----:R-:W-:-:S05]  /*ff40*/  IMAD.WIDE R6, R132, 0x2, R176 ;  /* 0x0000000284067825 */ /* 0x001fca00078e02b0 */
[----:B------:R0:W2:Y:S02]  /*ff50*/  LDG.E.U16 R109, desc[UR20][R6.64] ;  /* 0x00000014066d7981 */ /* 0x0000a4000c1e1500 */
[----:B0-----:R-:W-:-:S05]  /*ff60*/  IMAD.WIDE R6, R132, 0x2, R168 ;  /* 0x0000000284067825 */ /* 0x001fca00078e02a8 */
[----:B------:R0:W2:Y:S01]  /*ff70*/  LDG.E.U16 R111, desc[UR20][R6.64] ;  /* 0x00000014066f7981 */ /* 0x0000a2000c1e1500 */
[----:B------:R-:W-:Y:S01]  /*ff80*/  FADD R116, R19, -R3 ;  /* 0x8000000313747221 */ /* 0x000fe20000000000 */
[----:B0-----:R-:W-:-:S04]  /*ff90*/  IMAD.WIDE R6, R132, 0x2, R160 ;  /* 0x0000000284067825 */ /* 0x001fc800078e02a0 */
[----:B------:R-:W-:Y:S01]  /*ffa0*/  FMUL R19, R17, 1.4426950216293334961 ;  /* 0x3fb8aa3b11137820 */ /* 0x000fe20000400000 */
[----:B------:R0:W2:Y:S01]  /*ffb0*/  LDG.E.U16 R112, desc[UR20][R6.64] ;  /* 0x0000001406707981 */ /* 0x0000a2000c1e1500 */
[----:B------:R1:W-:Y:S01]  /*ffc0*/  MUFU.EX2 R17, R114 ;  /* 0x0000007200117308 */ /* 0x0003e20000000800 */
[----:B0-----:R-:W-:-:S05]  /*ffd0*/  IMAD.WIDE R6, R132, 0x2, R152 ;  /* 0x0000000284067825 */ /* 0x001fca00078e0298 */
[----:B-1----:R0:W2:Y:S01]  /*ffe0*/  LDG.E.U16 R114, desc[UR20][R6.64] ;  /* 0x0000001406727981 */ /* 0x0020a2000c1e1500 */
[----:B------:R-:W-:Y:S01]  /*fff0*/  FMUL R116, R116, 1.4426950216293334961 ;  /* 0x3fb8aa3b74747820 */ /* 0x000fe20000400000 */
[----:B------:R-:W-:Y:S01]  /*10000*/  FADD R117, R21, -R3 ;  /* 0x8000000315757221 */ /* 0x000fe20000000000 */
[----:B0-----:R-:W-:-:S05]  /*10010*/  IMAD.WIDE R6, R132, 0x2, R144 ;  /* 0x0000000284067825 */ /* 0x001fca00078e0290 */
[----:B------:R0:W2:Y:S01]  /*10020*/  LDG.E.U16 R115, desc[UR20][R6.64] ;  /* 0x0000001406737981 */ /* 0x0000a2000c1e1500 */
[----:B------:R1:W-:Y:S01]  /*10030*/  MUFU.EX2 R21, R116 ;  /* 0x0000007400157308 */ /* 0x0003e20000000800 */
[----:B------:R-:W-:Y:S01]  /*10040*/  FADD R20, R20, -R3 ;  /* 0x8000000314147221 */ /* 0x000fe20000000000 */
[----:B------:R-:W-:Y:S01]  /*10050*/  FMUL R117, R117, 1.4426950216293334961 ;  /* 0x3fb8aa3b75757820 */ /* 0x000fe20000400000 */
[----:B0-----:R-:W-:-:S04]  /*10060*/  IMAD.WIDE R6, R132, 0x2, R118 ;  /* 0x0000000284067825 */ /* 0x001fc800078e0276 */
[----:B------:R-:W-:Y:S01]  /*10070*/  FADD R119, R22, -R3 ;  /* 0x8000000316777221 */ /* 0x000fe20000000000 */
[----:B-1----:R0:W2:Y:S01]  /*10080*/  LDG.E.U16 R116, desc[UR20][R6.64] ;  /* 0x0000001406747981 */ /* 0x0020a2000c1e1500 */
[----:B------:R-:W-:Y:S02]  /*10090*/  FMUL R22, R20, 1.4426950216293334961 ;  /* 0x3fb8aa3b14167820 */ /* 0x000fe40000400000 */
        /* <DEDUP_REMOVED lines=58> */
[----:B-1----:R0:W2:Y:S02]  /*10440*/  LDG.E.U16 R129, desc[UR20][R6.64] ;  /* 0x0000001406817981 */ /* 0x0020a4000c1e1500 */
[----:B0-----:R-:W-:-:S05]  /*10450*/  IMAD.WIDE R6, R132, 0x2, R150 ;  /* 0x0000000284067825 */ /* 0x001fca00078e0296 */
[----:B------:R0:W2:Y:S01]  /*10460*/  LDG.E.U16 R130, desc[UR20][R6.64] ;  /* 0x0000001406827981 */ /* 0x0000a2000c1e1500 */
[----:B------:R-:W-:Y:S01]  /*10470*/  FADD R140, R68, -R3 ;  /* 0x80000003448c7221 */ /* 0x000fe20000000000 */
[----:B0-----:R-:W-:-:S05]  /*10480*/  IMAD.WIDE R6, R132, 0x2, R142 ;  /* 0x0000000284067825 */ /* 0x001fca00078e028e */
[----:B------:R0:W2:Y:S01]  /*10490*/  LDG.E.U16 R68, desc[UR20][R6.64] ;  /* 0x0000001406447981 */ /* 0x0000a2000c1e1500 */
[----:B------:R-:W-:-:S06]  /*104a0*/  FMUL R100, R100, 1.4426950216293334961 ;  /* 0x3fb8aa3b64647820 */ /* 0x000fcc0000400000 */
[----:B------:R-:W1:Y:S01]  /*104b0*/  MUFU.EX2 R100, R100 ;  /* 0x0000006400647308 */ /* 0x000e620000000800 */
[----:B------:R-:W-:Y:S01]  /*104c0*/  FMUL R108, R108, 1.4426950216293334961 ;  /* 0x3fb8aa3b6c6c7820 */ /* 0x000fe20000400000 */
[----:B------:R-:W-:-:S06]  /*104d0*/  FMUL R113, R113, 1.4426950216293334961 ;  /* 0x3fb8aa3b71717820 */ /* 0x000fcc0000400000 */
[----:B------:R-:W0:Y:S01]  /*104e0*/  MUFU.EX2 R108, R108 ;  /* 0x0000006c006c7308 */ /* 0x000e220000000800 */
[----:B-1----:R-:W-:-:S07]  /*104f0*/  FADD R8, R100, R8 ;  /* 0x0000000864087221 */ /* 0x002fce0000000000 */
[----:B------:R-:W1:Y:S01]  /*10500*/  MUFU.EX2 R113, R113 ;  /* 0x0000007100717308 */ /* 0x000e620000000800 */
[C---:B------:R-:W-:Y:S01]  /*10510*/  FADD R8, R102.reuse, R8 ;  /* 0x0000000866087221 */ /* 0x040fe20000000000 */
[----:B0-----:R-:W-:-:S03]  /*10520*/  F2FP.BF16.F32.PACK_AB R6, R102, R100 ;  /* 0x000000646606723e */ /* 0x001fc600000010ff */
[----:B------:R-:W-:Y:S01]  /*10530*/  FADD R100, R105, R8 ;  /* 0x0000000869647221 */ /* 0x000fe20000000000 */
[----:B------:R-:W-:-:S03]  /*10540*/  FADD R8, R82, -R3 ;  /* 0x8000000352087221 */ /* 0x000fc60000000000 */
[----:B------:R-:W-:Y:S01]  /*10550*/  FADD R100, R108, R100 ;  /* 0x000000646c647221 */ /* 0x000fe20000000000 */
[----:B------:R-:W-:-:S03]  /*10560*/  FMUL R8, R8, 1.4426950216293334961 ;  /* 0x3fb8aa3b08087820 */ /* 0x000fc60000400000 */
[----:B------:R-:W-:Y:S01]  /*10570*/  FADD R100, R110, R100 ;  /* 0x000000646e647221 */ /* 0x000fe20000000000 */
[----:B------:R-:W-:-:S03]  /*10580*/  FADD R102, R75, -R3 ;  /* 0x800000034b667221 */ /* 0x000fc60000000000 */
[----:B------:R-:W-:Y:S01]  /*10590*/  FADD R100, R9, R100 ;  /* 0x0000006409647221 */ /* 0x000fe20000000000 */
[----:B------:R0:W-:Y:S01]  /*105a0*/  MUFU.EX2 R75, R8 ;  /* 0x00000008004b7308 */ /* 0x0001e20000000800 */
[----:B------:R-:W-:-:S07]  /*105b0*/  FMUL R102, R102, 1.4426950216293334961 ;  /* 0x3fb8aa3b66667820 */ /* 0x000fce0000400000 */
[----:B------:R-:W3:Y:S01]  /*105c0*/  MUFU.EX2 R13, R13 ;  /* 0x0000000d000d7308 */ /* 0x000ee20000000800 */
[----:B0-----:R-:W-:Y:S01]  /*105d0*/  F2FP.BF16.F32.PACK_AB R8, R9, R110 ;  /* 0x0000006e0908723e */ /* 0x001fe200000010ff */
[----:B-1----:R-:W-:Y:S01]  /*105e0*/  FADD R9, R113, R100 ;  /* 0x0000006471097221 */ /* 0x002fe20000000000 */
[----:B------:R-:W-:-:S05]  /*105f0*/  FADD R100, R69, -R3 ;  /* 0x8000000345647221 */ /* 0x000fca0000000000 */
[----:B------:R0:W-:Y:S02]  /*10600*/  MUFU.EX2 R69, R102 ;  /* 0x0000006600457308 */ /* 0x0001e40000000800 */
[----:B0-----:R-:W-:-:S06]  /*10610*/  FADD R102, R11, R9 ;  /* 0x000000090b667221 */ /* 0x001fcc0000000000 */
[----:B------:R-:W0:Y:S01]  /*10620*/  MUFU.EX2 R16, R16 ;  /* 0x0000001000107308 */ /* 0x000e220000000800 */
[----:B------:R-:W-:-:S04]  /*10630*/  FADD R102, R12, R102 ;  /* 0x000000660c667221 */ /* 0x000fc80000000000 */
[----:B------:R-:W-:-:S04]  /*10640*/  FADD R102, R10, R102 ;  /* 0x000000660a667221 */ /* 0x000fc80000000000 */
[----:B---3--:R-:W-:Y:S01]  /*10650*/  FADD R102, R13, R102 ;  /* 0x000000660d667221 */ /* 0x008fe20000000000 */
[----:B------:R-:W1:Y:S03]  /*10660*/  MUFU.EX2 R19, R19 ;  /* 0x0000001300137308 */ /* 0x000e660000000800 */
[----:B------:R-:W-:-:S04]  /*10670*/  FADD R102, R15, R102 ;  /* 0x000000660f667221 */ /* 0x000fc80000000000 */
[----:B------:R-:W-:-:S04]  /*10680*/  FADD R102, R14, R102 ;  /* 0x000000660e667221 */ /* 0x000fc80000000000 */
[----:B0-----:R-:W-:Y:S01]  /*10690*/  FADD R102, R16, R102 ;  /* 0x0000006610667221 */ /* 0x001fe20000000000 */
[----:B------:R-:W0:Y:S03]  /*106a0*/  MUFU.EX2 R22, R22 ;  /* 0x0000001600167308 */ /* 0x000e260000000800 */
[----:B------:R-:W-:-:S04]  /*106b0*/  FADD R102, R18, R102 ;  /* 0x0000006612667221 */ /* 0x000fc80000000000 */
[----:B------:R-:W-:-:S04]  /*106c0*/  FADD R102, R17, R102 ;  /* 0x0000006611667221 */ /* 0x000fc80000000000 */
[----:B-1----:R-:W-:Y:S01]  /*106d0*/  FADD R102, R19, R102 ;  /* 0x0000006613667221 */ /* 0x002fe20000000000 */
        /* <DEDUP_REMOVED lines=12> */
[----:B------:R-:W-:-:S03]  /*107a0*/  FMUL R131, R131, 1.4426950216293334961 ;  /* 0x3fb8aa3b83837820 */ /* 0x000fc60000400000 */
[----:B------:R-:W-:Y:S01]  /*107b0*/  FADD R102, R30, R102 ;  /* 0x000000661e667221 */ /* 0x000fe20000000000 */
[----:B------:R-:W0:Y:S03]  /*107c0*/  MUFU.EX2 R35, R35 ;  /* 0x0000002300237308 */ /* 0x000e260000000800 */
[----:B------:R-:W-:Y:S01]  /*107d0*/  FADD R102, R29, R102 ;  /* 0x000000661d667221 */ /* 0x000fe20000000000 */
[----:B------:R-:W-:Y:S01]  /*107e0*/  FMUL R140, R140, 1.4426950216293334961 ;  /* 0x3fb8aa3b8c8c7820 */ /* 0x000fe20000400000 */
[----:B------:R-:W-:Y:S02]  /*107f0*/  FADD R7, R70, -R3 ;  /* 0x8000000346077221 */ /* 0x000fe40000000000 */
[----:B-1----:R-:W-:Y:S01]  /*10800*/  FADD R102, R31, R102 ;  /* 0x000000661f667221 */ /* 0x002fe20000000000 */
[----:B------:R-:W1:Y:S01]  /*10810*/  MUFU.EX2 R131, R131 ;  /* 0x0000008300837308 */ /* 0x000e620000000800 */
[----:B------:R-:W-:-:S02]  /*10820*/  FMUL R7, R7, 1.4426950216293334961 ;  /* 0x3fb8aa3b07077820 */ /* 0x000fc40000400000 */
[----:B------:R-:W-:-:S05]  /*10830*/  FADD R102, R33, R102 ;  /* 0x0000006621667221 */ /* 0x000fca0000000000 */
[----:B------:R-:W3:Y:S01]  /*10840*/  MUFU.EX2 R70, R140 ;  /* 0x0000008c00467308 */ /* 0x000ee20000000800 */
[----:B------:R-:W-:Y:S01]  /*10850*/  FADD R102, R32, R102 ;  /* 0x0000006620667221 */ /* 0x000fe20000000000 */
[----:B------:R-:W-:-:S06]  /*10860*/  F2FP.BF16.F32.PACK_AB R9, R11, R113 ;  /* 0x000000710b09723e */ /* 0x000fcc00000010ff */
[----:B------:R-:W4:Y:S01]  /*10870*/  MUFU.EX2 R82, R7 ;  /* 0x0000000700527308 */ /* 0x000f220000000800 */
[----:B0-----:R-:W-:Y:S01]  /*10880*/  FADD R102, R35, R102 ;  /* 0x0000006623667221 */ /* 0x001fe20000000000 */
[--C-:B------:R-:W-:Y:S01]  /*10890*/  FADD R11, R83, -R3.reuse ;  /* 0x80000003530b7221 */ /* 0x100fe20000000000 */
[----:B------:R-:W-:Y:S01]  /*108a0*/  FMUL R100, R100, 1.4426950216293334961 ;  /* 0x3fb8aa3b64647820 */ /* 0x000fe20000400000 */
[----:B------:R-:W-:Y:S01]  /*108b0*/  F2FP.BF16.F32.PACK_AB R10, R10, R12 ;  /* 0x0000000c0a0a723e */ /* 0x000fe200000010ff */
[----:B-1----:R-:W-:Y:S01]  /*108c0*/  FADD R102, R131, R102 ;  /* 0x0000006683667221 */ /* 0x002fe20000000000 */
[----:B------:R-:W-:Y:S01]  /*108d0*/  FMUL R11, R11, 1.4426950216293334961 ;  /* 0x3fb8aa3b0b0b7820 */ /* 0x000fe20000400000 */
[----:B------:R-:W-:Y:S01]  /*108e0*/  FADD R12, R81, -R3 ;  /* 0x80000003510c7221 */ /* 0x000fe20000000000 */
[----:B------:R-:W0:Y:S01]  /*108f0*/  MUFU.EX2 R83, R100 ;  /* 0x0000006400537308 */ /* 0x000e220000000800 */
[----:B---3--:R-:W-:Y:S02]  /*10900*/  FADD R102, R70, R102 ;  /* 0x0000006646667221 */ /* 0x008fe40000000000 */
[----:B------:R-:W-:-:S05]  /*10910*/  FMUL R12, R12, 1.4426950216293334961 ;  /* 0x3fb8aa3b0c0c7820 */ /* 0x000fca0000400000 */
[----:B------:R1:W3:Y:S01]  /*10920*/  MUFU.EX2 R81, R11 ;  /* 0x0000000b00517308 */ /* 0x0002e20000000800 */
[----:B----4-:R-:W-:Y:S01]  /*10930*/  FADD R102, R82, R102 ;  /* 0x0000006652667221 */ /* 0x010fe20000000000 */
[----:B-1----:R-:W-:Y:S01]  /*10940*/  F2FP.BF16.F32.PACK_AB R11, R15, R13 ;  /* 0x0000000d0f0b723e */ /* 0x002fe200000010ff */
[----:B------:R-:W-:-:S05]  /*10950*/  FADD R13, R71, -R3 ;  /* 0x80000003470d7221 */ /* 0x000fca0000000000 */
[----:B------:R1:W4:Y:S01]  /*10960*/  MUFU.EX2 R71, R12 ;  /* 0x0000000c00477308 */ /* 0x0003220000000800 */
[----:B------:R-:W-:Y:S01]  /*10970*/  FADD R102, R75, R102 ;  /* 0x000000664b667221 */ /* 0x000fe20000000000 */
[----:B------:R-:W-:Y:S01]  /*10980*/  FMUL R13, R13, 1.4426950216293334961 ;  /* 0x3fb8aa3b0d0d7820 */ /* 0x000fe20000400000 */
[--C-:B------:R-:W-:Y:S01]  /*10990*/  FADD R15, R72, -R3.reuse ;  /* 0x80000003480f7221 */ /* 0x100fe20000000000 */
[----:B-1----:R-:W-:Y:S01]  /*109a0*/  F2FP.BF16.F32.PACK_AB R12, R16, R14 ;  /* 0x0000000e100c723e */ /* 0x002fe200000010ff */
[--C-:B------:R-:W-:Y:S01]  /*109b0*/  FADD R14, R80, -R3.reuse ;  /* 0x80000003500e7221 */ /* 0x100fe20000000000 */
[----:B------:R-:W-:Y:S02]  /*109c0*/  FADD R102, R69, R102 ;  /* 0x0000006645667221 */ /* 0x000fe40000000000 */
[----:B------:R1:W4:Y:S01]  /*109d0*/  MUFU.EX2 R80, R13 ;  /* 0x0000000d00507308 */ /* 0x0003220000000800 */
[----:B------:R-:W-:Y:S01]  /*109e0*/  FMUL R14, R14, 1.4426950216293334961 ;  /* 0x3fb8aa3b0e0e7820 */ /* 0x000fe20000400000 */
[----:B------:R-:W-:Y:S01]  /*109f0*/  FMUL R15, R15, 1.4426950216293334961 ;  /* 0x3fb8aa3b0f0f7820 */ /* 0x000fe20000400000 */
[----:B------:R-:W-:Y:S01]  /*10a00*/  FADD R16, R79, -R3 ;  /* 0x800000034f107221 */ /* 0x000fe20000000000 */
[----:B0-----:R-:W-:-:S04]  /*10a10*/  FADD R102, R83, R102 ;  /* 0x0000006653667221 */ /* 0x001fc80000000000 */
[----:B------:R0:W5:Y:S01]  /*10a20*/  MUFU.EX2 R72, R14 ;  /* 0x0000000e00487308 */ /* 0x0001620000000800 */
[----:B-1----:R-:W-:Y:S01]  /*10a30*/  F2FP.BF16.F32.PACK_AB R13, R17, R18 ;  /* 0x00000012110d723e */ /* 0x002fe200000010ff */
[----:B------:R-:W-:Y:S01]  /*10a40*/  FMUL R16, R16, 1.4426950216293334961 ;  /* 0x3fb8aa3b10107820 */ /* 0x000fe20000400000 */
[----:B------:R-:W-:Y:S01]  /*10a50*/  FADD R17, R73, -R3 ;  /* 0x8000000349117221 */ /* 0x000fe20000000000 */
[----:B---3--:R-:W-:-:S04]  /*10a60*/  FADD R102, R81, R102 ;  /* 0x0000006651667221 */ /* 0x008fc80000000000 */
[----:B------:R1:W3:Y:S01]  /*10a70*/  MUFU.EX2 R79, R15 ;  /* 0x0000000f004f7308 */ /* 0x0002e20000000800 */
[----:B------:R-:W-:Y:S01]  /*10a80*/  FMUL R17, R17, 1.4426950216293334961 ;  /* 0x3fb8aa3b11117820 */ /* 0x000fe20000400000 */
[----:B------:R-:W-:Y:S01]  /*10a90*/  FADD R18, R78, -R3 ;  /* 0x800000034e127221 */ /* 0x000fe20000000000 */
[----:B----4-:R-:W-:Y:S01]  /*10aa0*/  FADD R102, R71, R102 ;  /* 0x0000006647667221 */ /* 0x010fe20000000000 */
[----:B0-----:R-:W-:-:S04]  /*10ab0*/  F2FP.BF16.F32.PACK_AB R14, R21, R19 ;  /* 0x00000013150e723e */ /* 0x001fc800000010ff */
[----:B------:R-:W0:Y:S01]  /*10ac0*/  MUFU.EX2 R73, R16 ;  /* 0x0000001000497308 */ /* 0x000e220000000800 */
[----:B------:R-:W-:Y:S01]  /*10ad0*/  FMUL R18, R18, 1.4426950216293334961 ;  /* 0x3fb8aa3b12127820 */ /* 0x000fe20000400000 */
[----:B------:R-:W-:Y:S01]  /*10ae0*/  FADD R19, R34, -R3 ;  /* 0x8000000322137221 */ /* 0x000fe20000000000 */
[----:B------:R-:W-:Y:S01]  /*10af0*/  FADD R102, R80, R102 ;  /* 0x0000006650667221 */ /* 0x000fe20000000000 */
[----:B-1----:R-:W-:-:S04]  /*10b00*/  F2FP.BF16.F32.PACK_AB R15, R22, R20 ;  /* 0x00000014160f723e */ /* 0x002fc800000010ff */
[----:B------:R-:W1:Y:S01]  /*10b10*/  MUFU.EX2 R78, R17 ;  /* 0x00000011004e7308 */ /* 0x000e620000000800 */
[----:B------:R-:W-:Y:S01]  /*10b20*/  FMUL R19, R19, 1.4426950216293334961 ;  /* 0x3fb8aa3b13137820 */ /* 0x000fe20000400000 */
[--C-:B------:R-:W-:Y:S01]  /*10b30*/  FADD R20, R77, -R3.reuse ;  /* 0x800000034d147221 */ /* 0x100fe20000000000 */
[----:B-----5:R-:W-:Y:S01]  /*10b40*/  FADD R102, R72, R102 ;  /* 0x0000006648667221 */ /* 0x020fe20000000000 */
[----:B------:R-:W-:-:S04]  /*10b50*/  FADD R74, R74, -R3 ;  /* 0x800000034a4a7221 */ /* 0x000fc80000000000 */
[----:B------:R-:W4:Y:S01]  /*10b60*/  MUFU.EX2 R34, R18 ;  /* 0x0000001200227308 */ /* 0x000f220000000800 */
[----:B------:R-:W-:Y:S01]  /*10b70*/  FMUL R20, R20, 1.4426950216293334961 ;  /* 0x3fb8aa3b14147820 */ /* 0x000fe20000400000 */
[----:B---3--:R-:W-:Y:S01]  /*10b80*/  FADD R102, R79, R102 ;  /* 0x000000664f667221 */ /* 0x008fe20000000000 */
[----:B------:R-:W-:-:S05]  /*10b90*/  FADD R86, R86, -R3 ;  /* 0x8000000356567221 */ /* 0x000fca0000000000 */
[----:B------:R3:W5:Y:S01]  /*10ba0*/  MUFU.EX2 R77, R19 ;  /* 0x00000013004d7308 */ /* 0x0007620000000800 */
[----:B0-----:R-:W-:Y:S01]  /*10bb0*/  FADD R102, R73, R102 ;  /* 0x0000006649667221 */ /* 0x001fe20000000000 */
[----:B------:R-:W-:Y:S01]  /*10bc0*/  FADD R76, R76, -R3 ;  /* 0x800000034c4c7221 */ /* 0x000fe20000000000 */
[----:B---3--:R-:W-:Y:S01]  /*10bd0*/  F2FP.BF16.F32.PACK_AB R19, R29, R30 ;  /* 0x0000001e1d13723e */ /* 0x008fe200000010ff */
[----:B------:R-:W-:-:S04]  /*10be0*/  FMUL R30, R74, 1.4426950216293334961 ;  /* 0x3fb8aa3b4a1e7820 */ /* 0x000fc80000400000 */
[----:B------:R0:W3:Y:S01]  /*10bf0*/  MUFU.EX2 R29, R20 ;  /* 0x00000014001d7308 */ /* 0x0000e20000000800 */
[----:B------:R-:W-:Y:S01]  /*10c00*/  F2FP.BF16.F32.PACK_AB R21, R35, R32 ;  /* 0x000000202315723e */ /* 0x000fe200000010ff */
[----:B-1----:R-:W-:Y:S01]  /*10c10*/  FADD R102, R78, R102 ;  /* 0x000000664e667221 */ /* 0x002fe20000000000 */
[----:B------:R-:W-:Y:S01]  /*10c20*/  FMUL R32, R76, 1.4426950216293334961 ;  /* 0x3fb8aa3b4c207820 */ /* 0x000fe20000400000 */
[--C-:B------:R-:W-:Y:S01]  /*10c30*/  FADD R59, R59, -R3.reuse ;  /* 0x800000033b3b7221 */ /* 0x100fe20000000000 */
[----:B0-----:R-:W-:Y:S01]  /*10c40*/  F2FP.BF16.F32.PACK_AB R20, R33, R31 ;  /* 0x0000001f2114723e */ /* 0x001fe200000010ff */
[----:B------:R-:W-:Y:S02]  /*10c50*/  FMUL R31, R86, 1.4426950216293334961 ;  /* 0x3fb8aa3b561f7820 */ /* 0x000fe40000400000 */
[----:B------:R-:W0:Y:S01]  /*10c60*/  MUFU.EX2 R30, R30 ;  /* 0x0000001e001e7308 */ /* 0x000e220000000800 */
[----:B----4-:R-:W-:Y:S01]  /*10c70*/  FADD R102, R34, R102 ;  /* 0x0000006622667221 */ /* 0x010fe20000000000 */
[----:B------:R-:W-:Y:S01]  /*10c80*/  FMUL R33, R59, 1.4426950216293334961 ;  /* 0x3fb8aa3b3b217820 */ /* 0x000fe20000400000 */
[----:B------:R-:W-:Y:S01]  /*10c90*/  FADD R60, R60, -R3 ;  /* 0x800000033c3c7221 */ /* 0x000fe20000000000 */
[----:B------:R-:W-:-:S04]  /*10ca0*/  LOP3.LUT R248, R136, 0x20, RZ, 0x3c, !PT ;  /* 0x0000002088f87812 */ /* 0x000fc800078e3cff */
[----:B------:R-:W1:Y:S01]  /*10cb0*/  MUFU.EX2 R31, R31 ;  /* 0x0000001f001f7308 */ /* 0x000e620000000800 */
[----:B-----5:R-:W-:Y:S01]  /*10cc0*/  FADD R102, R77, R102 ;  /* 0x000000664d667221 */ /* 0x020fe20000000000 */
[----:B------:R-:W-:Y:S01]  /*10cd0*/  FMUL R35, R60, 1.4426950216293334961 ;  /* 0x3fb8aa3b3c237820 */ /* 0x000fe20000400000 */
[----:B------:R-:W-:Y:S01]  /*10ce0*/  FADD R58, R58, -R3 ;  /* 0x800000033a3a7221 */ /* 0x000fe20000000000 */
[----:B--2---:R-:W-:Y:S04]  /*10cf0*/  STS.U16 [R136+UR8+0x10000], R36 ;  /* 0x0100002488007988 */ /* 0x004fe80008000408 */
[----:B------:R-:W2:Y:S01]  /*10d00*/  MUFU.EX2 R32, R32 ;  /* 0x0000002000207308 */ /* 0x000ea20000000800 */
[----:B------:R-:W-:Y:S01]  /*10d10*/  STS.U16 [R136+UR8+0x10400], R53 ;  /* 0x0104003588007988 */ /* 0x000fe20008000408 */
[----:B---3--:R-:W-:Y:S01]  /*10d20*/  FADD R102, R29, R102 ;  /* 0x000000661d667221 */ /* 0x008fe20000000000 */
[----:B------:R-:W-:-:S02]  /*10d30*/  FMUL R58, R58, 1.4426950216293334961 ;  /* 0x3fb8aa3b3a3a7820 */ /* 0x000fc40000400000 */
[----:B------:R-:W-:Y:S01]  /*10d40*/  STS.U16 [R136+UR8+0x10800], R52 ;  /* 0x0108003488007988 */ /* 0x000fe20008000408 */
[----:B------:R-:W-:Y:S02]  /*10d50*/  FADD R90, R90, -R3 ;  /* 0x800000035a5a7221 */ /* 0x000fe40000000000 */
[----:B------:R-:W3:Y:S01]  /*10d60*/  MUFU.EX2 R33, R33 ;  /* 0x0000002100217308 */ /* 0x000ee20000000800 */
        /* <DEDUP_REMOVED lines=13> */
[----:B------:R-:W4:Y:S03]  /*10e40*/  MUFU.EX2 R35, R35 ;  /* 0x0000002300237308 */ /* 0x000f260000000800 */
[----:B------:R-:W-:Y:S01]  /*10e50*/  STS.U16 [R248+UR8+0x10100], R38 ;  /* 0x01010026f8007988 */ /* 0x000fe20008000408 */
[----:B0-----:R-:W-:-:S03]  /*10e60*/  FADD R102, R30, R102 ;  /* 0x000000661e667221 */ /* 0x001fc60000000000 */
[----:B------:R-:W-:Y:S01]  /*10e70*/  STS.U16 [R248+UR8+0x10500], R37 ;  /* 0x01050025f8007988 */ /* 0x000fe20008000408 */
[----:B------:R-:W-:-:S03]  /*10e80*/  FMUL R59, R90, 1.4426950216293334961 ;  /* 0x3fb8aa3b5a3b7820 */ /* 0x000fc60000400000 */
[----:B------:R-:W-:Y:S01]  /*10e90*/  STS.U16 [R248+UR8+0x10900], R54 ;  /* 0x01090036f8007988 */ /* 0x000fe20008000408 */
[----:B------:R-:W-:-:S03]  /*10ea0*/  FADD R88, R88, -R3 ;  /* 0x8000000358587221 */ /* 0x000fc60000000000 */
[----:B------:R-:W-:Y:S01]  /*10eb0*/  STS.U16 [R248+UR8+0x10d00], R55 ;  /* 0x010d0037f8007988 */ /* 0x000fe20008000408 */
[----:B------:R-:W0:Y:S03]  /*10ec0*/  MUFU.EX2 R58, R58 ;  /* 0x0000003a003a7308 */ /* 0x000e260000000800 */
[----:B------:R-:W-:Y:S01]  /*10ed0*/  STS.U16 [R248+UR8+0x11100], R56 ;  /* 0x01110038f8007988 */ /* 0x000fe20008000408 */
[----:B-1----:R-:W-:-:S03]  /*10ee0*/  FADD R102, R31, R102 ;  /* 0x000000661f667221 */ /* 0x002fc60000000000 */
[----:B------:R-:W-:Y:S01]  /*10ef0*/  STS.U16 [R248+UR8+0x11500], R57 ;  /* 0x01150039f8007988 */ /* 0x000fe20008000408 */
[----:B------:R-:W-:-:S03]  /*10f00*/  FMUL R60, R88, 1.4426950216293334961 ;  /* 0x3fb8aa3b583c7820 */ /* 0x000fc60000400000 */
[----:B------:R-:W-:Y:S01]  /*10f10*/  STS.U16 [R248+UR8+0x11900], R89 ;  /* 0x01190059f8007988 */ /* 0x000fe20008000408 */
[----:B------:R-:W-:-:S03]  /*10f20*/  FADD R87, R87, -R3 ;  /* 0x8000000357577221 */ /* 0x000fc60000000000 */
[----:B------:R-:W-:Y:S01]  /*10f30*/  STS.U16 [R248+UR8+0x11d00], R91 ;  /* 0x011d005bf8007988 */ /* 0x000fe20008000408 */
[----:B------:R-:W-:-:S03]  /*10f40*/  F2FP.BF16.F32.PACK_AB R18, R28, R26 ;  /* 0x0000001a1c12723e */ /* 0x000fc600000010ff */
[----:B------:R-:W-:Y:S01]  /*10f50*/  STS.U16 [R248+UR8+0x12100], R92 ;  /* 0x0121005cf8007988 */ /* 0x000fe20008000408 */
[----:B------:R-:W1:Y:S01]  /*10f60*/  MUFU.EX2 R59, R59 ;  /* 0x0000003b003b7308 */ /* 0x000e620000000800 */
[----:B------:R-:W-:Y:S02]  /*10f70*/  LOP3.LUT R249, R136, 0x40, RZ, 0x3c, !PT ;  /* 0x0000004088f97812 */ /* 0x000fe400078e3cff */
[----:B------:R-:W-:Y:S01]  /*10f80*/  STS.U16 [R248+UR8+0x12500], R93 ;  /* 0x0125005df8007988 */ /* 0x000fe20008000408 */
[----:B------:R-:W-:Y:S01]  /*10f90*/  F2FP.BF16.F32.PACK_AB R28, R34, R78 ;  /* 0x0000004e221c723e */ /* 0x000fe200000010ff */
[----:B--2---:R-:W-:Y:S02]  /*10fa0*/  FADD R102, R32, R102 ;  /* 0x0000006620667221 */ /* 0x004fe40000000000 */
[----:B------:R-:W-:Y:S01]  /*10fb0*/  STS.U16 [R248+UR8+0x12900], R94 ;  /* 0x0129005ef8007988 */ /* 0x000fe20008000408 */
[----:B------:R-:W-:Y:S01]  /*10fc0*/  FMUL R34, R87, 1.4426950216293334961 ;  /* 0x3fb8aa3b57227820 */ /* 0x000fe20000400000 */
[----:B------:R-:W-:-:S02]  /*10fd0*/  FADD R84, R84, -R3 ;  /* 0x8000000354547221 */ /* 0x000fc40000000000 */
[----:B------:R-:W-:Y:S01]  /*10fe0*/  STS.U16 [R248+UR8+0x12d00], R95 ;  /* 0x012d005ff8007988 */ /* 0x000fe20008000408 */
[----:B------:R-:W-:-:S03]  /*10ff0*/  F2FP.BF16.F32.PACK_AB R16, R23, R24 ;  /* 0x000000181710723e */ /* 0x000fc600000010ff */
[----:B------:R-:W-:Y:S01]  /*11000*/  STS.U16 [R248+UR8+0x13100], R96 ;  /* 0x01310060f8007988 */ /* 0x000fe20008000408 */
[----:B------:R-:W2:Y:S03]  /*11010*/  MUFU.EX2 R60, R60 ;  /* 0x0000003c003c7308 */ /* 0x000ea60000000800 */
[----:B------:R-:W-:Y:S01]  /*11020*/  STS.U16 [R248+UR8+0x13500], R97 ;  /* 0x01350061f8007988 */ /* 0x000fe20008000408 */
[----:B------:R-:W-:Y:S01]  /*11030*/  F2FP.BF16.F32.PACK_AB R24, R83, R69 ;  /* 0x000000455318723e */ /* 0x000fe200000010ff */
[----:B---3--:R-:W-:Y:S02]  /*11040*/  FADD R102, R33, R102 ;  /* 0x0000006621667221 */ /* 0x008fe40000000000 */
[----:B------:R-:W-:Y:S01]  /*11050*/  STS.U16 [R248+UR8+0x13900], R66 ;  /* 0x01390042f8007988 */ /* 0x000fe20008000408 */
[----:B------:R-:W-:Y:S01]  /*11060*/  F2FP.BF16.F32.PACK_AB R22, R70, R131 ;  /* 0x000000834616723e */ /* 0x000fe200000010ff */
[----:B------:R-:W-:-:S02]  /*11070*/  FMUL R69, R84, 1.4426950216293334961 ;  /* 0x3fb8aa3b54457820 */ /* 0x000fc40000400000 */
[----:B------:R3:W-:Y:S01]  /*11080*/  STS.U16 [R248+UR8+0x13d00], R67 ;  /* 0x013d0043f8007988 */ /* 0x0007e20008000408 */
[--C-:B------:R-:W-:Y:S01]  /*11090*/  FADD R85, R85, -R3.reuse ;  /* 0x8000000355557221 */ /* 0x100fe20000000000 */
[----:B------:R-:W-:Y:S02]  /*110a0*/  FADD R70, R61, -R3 ;  /* 0x800000033d467221 */ /* 0x000fe40000000000 */
[----:B------:R-:W-:Y:S01]  /*110b0*/  STS.U16 [R249+UR8+0x10200], R98 ;  /* 0x01020062f9007988 */ /* 0x000fe20008000408 */
[----:B------:R-:W5:Y:S03]  /*110c0*/  MUFU.EX2 R34, R34 ;  /* 0x0000002200227308 */ /* 0x000f660000000800 */
[----:B------:R-:W-:Y:S01]  /*110d0*/  STS.U16 [R249+UR8+0x10600], R99 ;  /* 0x01060063f9007988 */ /* 0x000fe20008000408 */
[----:B----4-:R-:W-:-:S03]  /*110e0*/  FADD R102, R35, R102 ;  /* 0x0000006623667221 */ /* 0x010fc60000000000 */
[----:B------:R-:W-:Y:S01]  /*110f0*/  STS.U16 [R249+UR8+0x10a00], R64 ;  /* 0x010a0040f9007988 */ /* 0x000fe20008000408 */
[----:B------:R-:W-:-:S03]  /*11100*/  FMUL R85, R85, 1.4426950216293334961 ;  /* 0x3fb8aa3b55557820 */ /* 0x000fc60000400000 */
[----:B------:R-:W-:Y:S01]  /*11110*/  STS.U16 [R249+UR8+0x10e00], R65 ;  /* 0x010e0041f9007988 */ /* 0x000fe20008000408 */
[----:B------:R-:W-:-:S03]  /*11120*/  FMUL R70, R70, 1.4426950216293334961 ;  /* 0x3fb8aa3b46467820 */ /* 0x000fc60000400000 */
[----:B------:R-:W-:Y:S01]  /*11130*/  STS.U16 [R249+UR8+0x11200], R62 ;  /* 0x0112003ef9007988 */ /* 0x000fe20008000408 */
[----:B------:R-:W4:Y:S03]  /*11140*/  MUFU.EX2 R69, R69 ;  /* 0x0000004500457308 */ /* 0x000f260000000800 */
[----:B------:R-:W-:Y:S01]  /*11150*/  STS.U16 [R249+UR8+0x11600], R63 ;  /* 0x0116003ff9007988 */ /* 0x000fe20008000408 */
[----:B0-----:R-:W-:-:S03]  /*11160*/  FADD R102, R58, R102 ;  /* 0x000000663a667221 */ /* 0x001fc60000000000 */
[----:B------:R-:W-:Y:S01]  /*11170*/  STS.U16 [R249+UR8+0x11a00], R101 ;  /* 0x011a0065f9007988 */ /* 0x000fe20008000408 */
[----:B------:R-:W0:Y:S03]  /*11180*/  MUFU.EX2 R61, R85 ;  /* 0x00000055003d7308 */ /* 0x000e260000000800 */
[----:B------:R-:W-:Y:S01]  /*11190*/  STS.U16 [R249+UR8+0x11e00], R103 ;  /* 0x011e0067f9007988 */ /* 0x000fe20008000408 */
[----:B---3--:R-:W-:-:S03]  /*111a0*/  LOP3.LUT R248, R136, 0x60, RZ, 0x3c, !PT ;  /* 0x0000006088f87812 */ /* 0x008fc600078e3cff */
[----:B------:R-:W-:Y:S01]  /*111b0*/  STS.U16 [R249+UR8+0x12200], R104 ;  /* 0x01220068f9007988 */ /* 0x000fe20008000408 */
[----:B------:R-:W3:Y:S03]  /*111c0*/  MUFU.EX2 R140, R70 ;  /* 0x00000046008c7308 */ /* 0x000ee60000000800 */
[----:B------:R-:W-:Y:S01]  /*111d0*/  STS.U16 [R249+UR8+0x12600], R106 ;  /* 0x0126006af9007988 */ /* 0x000fe20008000408 */
[----:B-1----:R-:W-:-:S03]  /*111e0*/  FADD R102, R59, R102 ;  /* 0x000000663b667221 */ /* 0x002fc60000000000 */
[----:B------:R-:W-:Y:S04]  /*111f0*/  STS.U16 [R249+UR8+0x12a00], R107 ;  /* 0x012a006bf9007988 */ /* 0x000fe80008000408 */
[----:B------:R-:W-:Y:S04]  /*11200*/  STS.U16 [R249+UR8+0x12e00], R109 ;  /* 0x012e006df9007988 */ /* 0x000fe80008000408 */
[----:B------:R-:W-:Y:S01]  /*11210*/  STS.U16 [R249+UR8+0x13200], R111 ;  /* 0x0132006ff9007988 */ /* 0x000fe20008000408 */
[----:B--2---:R-:W-:-:S03]  /*11220*/  FADD R102, R60, R102 ;  /* 0x000000663c667221 */ /* 0x004fc60000000000 */
[----:B------:R-:W-:Y:S04]  /*11230*/  STS.U16 [R249+UR8+0x13600], R112 ;  /* 0x01360070f9007988 */ /* 0x000fe80008000408 */
[----:B------:R-:W-:Y:S04]  /*11240*/  STS.U16 [R249+UR8+0x13a00], R114 ;  /* 0x013a0072f9007988 */ /* 0x000fe80008000408 */
[----:B------:R-:W-:Y:S04]  /*11250*/  STS.U16 [R249+UR8+0x13e00], R115 ;  /* 0x013e0073f9007988 */ /* 0x000fe80008000408 */
[----:B------:R-:W-:Y:S01]  /*11260*/  STS.U16 [R248+UR8+0x10300], R116 ;  /* 0x01030074f8007988 */ /* 0x000fe20008000408 */
[----:B-----5:R-:W-:-:S03]  /*11270*/  FADD R102, R34, R102 ;  /* 0x0000006622667221 */ /* 0x020fc60000000000 */
[----:B------:R-:W-:Y:S04]  /*11280*/  STS.U16 [R248+UR8+0x10700], R117 ;  /* 0x01070075f8007988 */ /* 0x000fe80008000408 */
[----:B------:R-:W-:Y:S04]  /*11290*/  STS.U16 [R248+UR8+0x10b00], R118 ;  /* 0x010b0076f8007988 */ /* 0x000fe80008000408 */
[----:B------:R-:W-:Y:S04]  /*112a0*/  STS.U16 [R248+UR8+0x10f00], R119 ;  /* 0x010f0077f8007988 */ /* 0x000fe80008000408 */
[----:B------:R-:W-:Y:S01]  /*112b0*/  STS.U16 [R248+UR8+0x11300], R120 ;  /* 0x01130078f8007988 */ /* 0x000fe20008000408 */
[----:B------:R-:W-:-:S03]  /*112c0*/  F2FP.BF16.F32.PACK_AB R30, R31, R30 ;  /* 0x0000001e1f1e723e */ /* 0x000fc600000010ff */
[----:B------:R-:W-:Y:S01]  /*112d0*/  STS.U16 [R248+UR8+0x11700], R121 ;  /* 0x01170079f8007988 */ /* 0x000fe20008000408 */
[----:B----4-:R-:W-:-:S03]  /*112e0*/  FADD R102, R69, R102 ;  /* 0x0000006645667221 */ /* 0x010fc60000000000 */
[----:B------:R-:W-:Y:S01]  /*112f0*/  STS.U16 [R248+UR8+0x11b00], R122 ;  /* 0x011b007af8007988 */ /* 0x000fe20008000408 */
[----:B------:R-:W-:-:S03]  /*11300*/  F2FP.BF16.F32.PACK_AB R31, R33, R32 ;  /* 0x00000020211f723e */ /* 0x000fc600000010ff */
[----:B------:R-:W-:Y:S01]  /*11310*/  STS.U16 [R248+UR8+0x11f00], R123 ;  /* 0x011f007bf8007988 */ /* 0x000fe20008000408 */
[----:B------:R-:W-:-:S03]  /*11320*/  F2FP.BF16.F32.PACK_AB R17, R27, R25 ;  /* 0x000000191b11723e */ /* 0x000fc600000010ff */
[----:B------:R-:W-:Y:S01]  /*11330*/  STS.U16 [R248+UR8+0x12300], R124 ;  /* 0x0123007cf8007988 */ /* 0x000fe20008000408 */
[----:B------:R-:W-:-:S03]  /*11340*/  F2FP.BF16.F32.PACK_AB R32, R58, R35 ;  /* 0x000000233a20723e */ /* 0x000fc600000010ff */
[----:B------:R-:W-:Y:S01]  /*11350*/  STS.U16 [R248+UR8+0x12700], R125 ;  /* 0x0127007df8007988 */ /* 0x000fe20008000408 */
[----:B------:R-:W-:Y:S01]  /*11360*/  F2FP.BF16.F32.PACK_AB R7, R108, R105 ;  /* 0x000000696c07723e */ /* 0x000fe200000010ff */
[----:B0-----:R-:W-:Y:S01]  /*11370*/  FADD R102, R61, R102 ;  /* 0x000000663d667221 */ /* 0x001fe20000000000 */
[----:B------:R-:W-:Y:S01]  /*11380*/  F2FP.BF16.F32.PACK_AB R23, R75, R82 ;  /* 0x000000524b17723e */ /* 0x000fe200000010ff */
[----:B------:R-:W-:Y:S01]  /*11390*/  STS.U16 [R248+UR8+0x12b00], R126 ;  /* 0x012b007ef8007988 */ /* 0x000fe20008000408 */
[----:B------:R-:W-:Y:S02]  /*113a0*/  F2FP.BF16.F32.PACK_AB R25, R71, R81 ;  /* 0x000000514719723e */ /* 0x000fe400000010ff */
[----:B------:R-:W-:Y:S01]  /*113b0*/  F2FP.BF16.F32.PACK_AB R26, R72, R80 ;  /* 0x00000050481a723e */ /* 0x000fe200000010ff */
[----:B------:R-:W-:Y:S01]  /*113c0*/  STS.U16 [R248+UR8+0x12f00], R127 ;  /* 0x012f007ff8007988 */ /* 0x000fe20008000408 */
[----:B------:R-:W-:Y:S02]  /*113d0*/  F2FP.BF16.F32.PACK_AB R27, R73, R79 ;  /* 0x0000004f491b723e */ /* 0x000fe400000010ff */
[----:B------:R-:W-:Y:S01]  /*113e0*/  F2FP.BF16.F32.PACK_AB R29, R29, R77 ;  /* 0x0000004d1d1d723e */ /* 0x000fe200000010ff */
[----:B------:R-:W-:Y:S01]  /*113f0*/  STS.U16 [R248+UR8+0x13300], R128 ;  /* 0x01330080f8007988 */ /* 0x000fe20008000408 */
[----:B------:R-:W-:-:S02]  /*11400*/  F2FP.BF16.F32.PACK_AB R33, R60, R59 ;  /* 0x0000003b3c21723e */ /* 0x000fc400000010ff */
[----:B------:R-:W-:Y:S02]  /*11410*/  F2FP.BF16.F32.PACK_AB R34, R69, R34 ;  /* 0x000000224522723e */ /* 0x000fe400000010ff */
[----:B---3--:R-:W-:Y:S01]  /*11420*/  F2FP.BF16.F32.PACK_AB R35, R140, R61 ;  /* 0x0000003d8c23723e */ /* 0x008fe200000010ff */
[----:B------:R-:W-:Y:S01]  /*11430*/  STS.U16 [R248+UR8+0x13700], R129 ;  /* 0x01370081f8007988 */ /* 0x000fe20008000408 */
[----:B------:R-:W-:-:S03]  /*11440*/  FADD R0, -R3, R0 ;  /* 0x0000000003007221 */ /* 0x000fc60000000100 */
[----:B------:R-:W-:Y:S01]  /*11450*/  STS.U16 [R248+UR8+0x13b00], R130 ;  /* 0x013b0082f8007988 */ /* 0x000fe20008000408 */
[----:B------:R-:W-:Y:S01]  /*11460*/  FADD R140, R140, R102 ;  /* 0x000000668c8c7221 */ /* 0x000fe20000000000 */
[----:B------:R-:W-:Y:S02]  /*11470*/  STTM.x32 tmem[UR10+0xc0], R4 ;  /* 0x0000c004000079ed */ /* 0x000fe400082c000a */
[----:B------:R0:W-:Y:S01]  /*11480*/  STS.U16 [R248+UR8+0x13f00], R68 ;  /* 0x013f0044f8007988 */ /* 0x0001e20008000408 */
[----:B------:R-:W-:Y:S01]  /*11490*/  FMUL R0, R0, 1.4426950216293334961 ;  /* 0x3fb8aa3b00007820 */ /* 0x000fe20000400000 */
[----:B------:R-:W1:Y:S02]  /*114a0*/  FENCE.VIEW.ASYNC.T ;  /* 0x00000000000073c6 */ /* 0x000e640000000200 */
[----:B-1----:R-:W-:Y:S06]  /*114b0*/  BAR.SYNC.DEFER_BLOCKING 0x0 ;  /* 0x0000000000007b1d */ /* 0x002fec0000010000 */
[----:B0-----:R-:W0:Y:S01]  /*114c0*/  LDTM.x128 R4, tmem[UR10] ;  /* 0x0000000a000479ee */ /* 0x001e2200083c0000 */
[----:B------:R-:W0:Y:S01]  /*114d0*/  MUFU.EX2 R0, R0 ;  /* 0x0000000000007308 */ /* 0x000e220000000800 */
[----:B------:R-:W-:Y:S01]  /*114e0*/  NOP ;  /* 0x0000000000007918 */ /* 0x000fe20000000000 */
        /* <DEDUP_REMOVED lines=128> */
[----:B------:R0:W-:Y:S01]  /*11cf0*/  STTM.x128 tmem[UR10], R4 ;  /* 0x00000004000079ed */ /* 0x0001e200083c000a */
[----:B------:R-:W1:Y:S02]  /*11d00*/  FENCE.VIEW.ASYNC.T ;  /* 0x00000000000073c6 */ /* 0x000e640000000200 */
[----:B-1----:R-:W-:Y:S06]  /*11d10*/  BAR.SYNC.DEFER_BLOCKING 0x0 ;  /* 0x0000000000007b1d */ /* 0x002fec0000010000 */
[----:B------:R1:W-:Y:S06]  /*11d20*/  MEMBAR.ALL.CTA ;  /* 0x0000000000007992 */ /* 0x0003ec0000008000 */
[----:B-1----:R-:W1:Y:S01]  /*11d30*/  FENCE.VIEW.ASYNC.S ;  /* 0x00000000000073c6 */ /* 0x002e620000000000 */
[----:B------:R-:W-:Y:S01]  /*11d40*/  ULEA UR16, UR15, UR8, 0x3 ;  /* 0x000000080f107291 */ /* 0x000fe2000f8e18ff */
[----:B------:R-:W-:-:S03]  /*11d50*/  UMOV UR76, UR6 ;  /* 0x00000006004c7c82 */ /* 0x000fc60008000000 */
[----:B------:R-:W-:Y:S01]  /*11d60*/  UIADD3 UR16, UPT, UPT, UR16, 0x14000, URZ ;  /* 0x0001400010107890 */ /* 0x000fe2000fffe0ff */
[----:B-1----:R-:W-:Y:S06]  /*11d70*/  BAR.SYNC.DEFER_BLOCKING 0x0 ;  /* 0x0000000000007b1d */ /* 0x002fec0000010000 */
[----:B------:R-:W-:Y:S05]  /*11d80*/  BRA.U UP2, `(.L_x_19) ;  /* 0x0000000102587547 */ /* 0x000fea000b800000 */
[----:B------:R-:W-:Y:S02]  /*11d90*/  UIADD3 UR68, UPT, UPT, UR9, 0xc8, URZ ;  /* 0x000000c809447890 */ /* 0x000fe4000fffe0ff */
[----:B------:R-:W-:Y:S02]  /*11da0*/  UIADD3 UR69, UPT, UPT, UR9, 0xd0, URZ ;  /* 0x000000d009457890 */ /* 0x000fe4000fffe0ff */
[----:B------:R-:W-:Y:S01]  /*11db0*/  UIADD3 UR70, UPT, UPT, UR9, 0xd8, URZ ;  /* 0x000000d809467890 */ /* 0x000fe2000fffe0ff */
[----:B------:R-:W-:Y:S01]  /*11dc0*/  UMOV UR56, 0x0 ;  /* 0x0000000000387882 */ /* 0x000fe20000000000 */
[----:B------:R-:W-:Y:S01]  /*11dd0*/  UMOV UR57, 0x8200490 ;  /* 0x0820049000397882 */ /* 0x000fe20000000000 */
[----:B------:R-:W-:Y:S01]  /*11de0*/  UMOV UR58, UR19 ;  /* 0x00000013003a7c82 */ /* 0x000fe20008000000 */
[----:B------:R-:W-:Y:S01]  /*11df0*/  UMOV UR59, 0x40004040 ;  /* 0x40004040003b7882 */ /* 0x000fe20000000000 */
[----:B------:R-:W-:Y:S01]  /*11e00*/  UMOV UR60, 0x0 ;  /* 0x00000000003c7882 */ /* 0x000fe20000000000 */
[----:B------:R-:W-:Y:S01]  /*11e10*/  UMOV UR61, 0x8200490 ;  /* 0x08200490003d7882 */ /* 0x000fe20000000000 */
[----:B------:R-:W-:Y:S01]  /*11e20*/  UMOV UR62, 0x0 ;  /* 0x00000000003e7882 */ /* 0x000fe20000000000 */
[----:B------:R-:W-:Y:S01]  /*11e30*/  UMOV UR63, 0x8200490 ;  /* 0x08200490003f7882 */ /* 0x000fe20000000000 */
[----:B------:R-:W-:Y:S01]  /*11e40*/  UMOV UR4, UR16 ;  /* 0x0000001000047c82 */ /* 0x000fe20008000000 */
[----:B------:R-:W-:Y:S01]  /*11e50*/  UMOV UR5, URZ ;  /* 0x000000ff00057c82 */ /* 0x000fe20008000000 */
[----:B------:R1:W-:Y:S01]  /*11e60*/  UTCHMMA tmem[UR12], gdesc[UR58], tmem[UR9], tmem[UR56], idesc[UR57], UPT ;  /* 0x00ff383a0c0079ea */ /* 0x0003e2000b800009 */
[----:B------:R-:W-:Y:S01]  /*11e70*/  UMOV UR64, 0x0 ;  /* 0x0000000000407882 */ /* 0x000fe20000000000 */
[----:B------:R-:W-:Y:S01]  /*11e80*/  UMOV UR65, 0x8200490 ;  /* 0x0820049000417882 */ /* 0x000fe20000000000 */
[----:B------:R1:W-:Y:S01]  /*11e90*/  UTCHMMA tmem[UR68], gdesc[UR38], tmem[UR9], tmem[UR60], idesc[UR61], UPT ;  /* 0x00ff3c26440079ea */ /* 0x0003e2000b800009 */
[----:B------:R-:W-:Y:S01]  /*11ea0*/  UMOV UR4, UR4 ;  /* 0x0000000400047c82 */ /* 0x000fe20008000000 */
[----:B------:R1:W-:Y:S01]  /*11eb0*/  UTCHMMA tmem[UR69], gdesc[UR52], tmem[UR9], tmem[UR62], idesc[UR63], UPT ;  /* 0x00ff3e34450079ea */ /* 0x0003e2000b800009 */
[----:B------:R1:W-:Y:S01]  /*11ec0*/  UTCHMMA tmem[UR70], gdesc[UR54], tmem[UR9], tmem[UR64], idesc[UR65], UPT ;  /* 0x00ff4036460079ea */ /* 0x0003e2000b800009 */
[----:B------:R1:W-:Y:S01]  /*11ed0*/  UTCBAR [UR4], URZ ;  /* 0x000000ff040073e9 */ /* 0x0003e200080000ff */
[----:B------:R-:W-:Y:S01]  /*11ee0*/  NOP ;  /* 0x0000000000007918 */ /* 0x000fe20000000000 */
.L_x_19:
[----:B------:R-:W-:Y:S01]  /*11ef0*/  IADD3 R133, P0, PT, R133, 0x40, RZ ;  /* 0x0000004085857810 */ /* 0x000fe20007f1e0ff */
[----:B------:R-:W-:Y:S01]  /*11f00*/  UIADD3 UR15, UPT, UPT, UR15, 0x1, URZ ;  /* 0x000000010f0f7890 */ /* 0x000fe2000fffe0ff */
[----:B------:R-:W-:Y:S01]  /*11f10*/  VIADD R132, R132, UR13 ;  /* 0x0000000d84847c36 */ /* 0x000fe20008000000 */
[----:B------:R-:W-:Y:S01]  /*11f20*/  UIADD3 UR67, UPT, UPT, UR14, UR67, URZ ;  /* 0x000000430e437290 */ /* 0x000fe2000fffe0ff */
[----:B------:R-:W-:Y:S01]  /*11f30*/  IADD3.X R134, PT, PT, RZ, R134, RZ, P0, !PT ;  /* 0x00000086ff867210 */ /* 0x000fe200007fe4ff */
[----:B------:R-:W-:Y:S01]  /*11f40*/  UISETP.GT.AND UP3, UPT, UR15, 0x1, UPT ;  /* 0x000000010f00788c */ /* 0x000fe2000bf64270 */
[----:B------:R-:W-:Y:S01]  /*11f50*/  ISETP.GE.U32.AND P0, PT, R133, UR7, PT ;  /* 0x0000000785007c0c */ /* 0x000fe2000bf06070 */
[----:B------:R-:W-:Y:S01]  /*11f60*/  FFMA R141, R0, R141, R140 ;  /* 0x0000008d008d7223 */ /* 0x000fe2000000008c */
[----:B------:R-:W-:Y:S01]  /*11f70*/  IMAD.MOV.U32 R0, RZ, RZ, R3 ;  /* 0x000000ffff007224 */ /* 0x000fe200078e0003 */
[----:B-1----:R-:W-:Y:S01]  /*11f80*/  USEL UR4, URZ, 0x1, !UP3 ;  /* 0x00000001ff047887 */ /* 0x002fe2000d800000 */
[----:B------:R-:W-:Y:S01]  /*11f90*/  ISETP.GE.U32.AND.EX P0, PT, R134, RZ, PT, P0 ;  /* 0x000000ff8600720c */ /* 0x000fe20003f06100 */
[----:B------:R-:W-:-:S02]  /*11fa0*/  USEL UR15, UR15, URZ, !UP3 ;  /* 0x000000ff0f0f7287 */ /* 0x000fc4000d800000 */
[----:B------:R-:W-:-:S10]  /*11fb0*/  ULOP3.LUT UR6, UR6, UR4, URZ, 0x3c, !UPT ;  /* 0x0000000406067292 */ /* 0x000fd4000f8e3cff */
[----:B------:R-:W-:Y:S05]  /*11fc0*/  @!P0 BRA `(.L_x_20) ;  /* 0xffffff8c00ec8947 */ /* 0x000fea000383ffff */
[----:B------:R-:W-:Y:S01]  /*11fd0*/  UISETP.GE.AND UP1, UPT, UR77, 0x1, UPT ;  /* 0x000000014d00788c */ /* 0x000fe2000bf26270 */
[----:B------:R-:W-:-:S08]  /*11fe0*/  IMAD.MOV.U32 R0, RZ, RZ, R3 ;  /* 0x000000ffff007224 */ /* 0x000fd000078e0003 */
[----:B------:R-:W-:Y:S05]  /*11ff0*/  BRA.U !UP1, `(.L_x_15) ;  /* 0x0000000109147547 */ /* 0x000fea000b800000 */
[----:B------:R-:W-:-:S06]  /*12000*/  USHF.L.U32 UR4, UR76, 0x1f, URZ ;  /* 0x0000001f4c047899 */ /* 0x000fcc00080006ff */
[----:B------:R-:W-:-:S04]  /*12010*/  MOV R0, UR4 ;  /* 0x0000000400007c02 */ /* 0x000fc80008000f00 */
[----:B------:R-:W1:Y:S02]  /*12020*/  SYNCS.PHASECHK.TRANS64.TRYWAIT P0, [UR16], R0 ;  /* 0x00000000ff0075a7 */ /* 0x000e640008001110 */
[----:B-1----:R-:W-:Y:S05]  /*12030*/  @!P0 BRA `(.L_x_21) ;  /* 0x0000004800d08947 */ /* 0x002fea0003800000 */
.L_x_27:
[----:B------:R-:W-:-:S07]  /*12040*/  IMAD.MOV.U32 R0, RZ, RZ, R3 ;  /* 0x000000ffff007224 */ /* 0x000fce00078e0003 */
.L_x_15:
[C---:B------:R-:W-:Y:S01]  /*12050*/  FMUL R2, R141.reuse, 8388608 ;  /* 0x4b0000008d027820 */ /* 0x040fe20000400000 */
[----:B------:R-:W-:Y:S01]  /*12060*/  BAR.SYNC.DEFER_BLOCKING 0x0 ;  /* 0x0000000000007b1d */ /* 0x000fe20000010000 */
[C---:B------:R-:W-:Y:S01]  /*12070*/  FSETP.GEU.AND P0, PT, R141.reuse, 1.175494350822287508e-38, PT ;  /* 0x008000008d00780b */ /* 0x040fe20003f0e000 */
[----:B01----:R-:W-:Y:S01]  /*12080*/  HFMA2 R5, -RZ, RZ, 1.443359375, -0.2030029296875 ;  /* 0x3dc6b27fff057431 */ /* 0x003fe200000001ff */
[----:B------:R-:W-:Y:S02]  /*12090*/  FSETP.GEU.AND P3, PT, |R141|, 1.175494350822287508e-38, PT ;  /* 0x008000008d00780b */ /* 0x000fe40003f6e200 */
[----:B------:R-:W-:-:S03]  /*120a0*/  FSEL R134, R2, R141, !P0 ;  /* 0x0000008d02867208 */ /* 0x000fc60004000000 */
[----:B------:R-:W0:Y:S01]  /*120b0*/  S2UR UR7, SR_CTAID.Y ;  /* 0x00000000000779c3 */ /* 0x000e220000002600 */
[----:B------:R-:W1:Y:S01]  /*120c0*/  LDCU.64 UR4, c[0x0][0x3e0] ;  /* 0x00007c00ff0477ac */ /* 0x000e620008000a00 */
[----:B------:R-:W2:Y:S01]  /*120d0*/  S2R R4, SR_TID.X ;  /* 0x0000000000047919 */ /* 0x000ea20000002100 */
[C---:B------:R-:W-:Y:S01]  /*120e0*/  ISETP.GE.U32.AND P1, PT, R134.reuse, 0x7f800000, PT ;  /* 0x7f8000008600780c */ /* 0x040fe20003f26070 */
[C---:B------:R-:W-:Y:S01]  /*120f0*/  VIADD R2, R134.reuse, 0xc0cafb0d ;  /* 0xc0cafb0d86027836 */ /* 0x040fe20000000000 */
[----:B------:R-:W-:-:S04]  /*12100*/  FSETP.NEU.AND P2, PT, R134, RZ, PT ;  /* 0x000000ff8600720b */ /* 0x000fc80003f4d000 */
[----:B------:R-:W-:-:S05]  /*12110*/  LOP3.LUT R3, R2, 0xff800000, RZ, 0xc0, !PT ;  /* 0xff80000002037812 */ /* 0x000fca00078ec0ff */
[----:B------:R-:W-:Y:S01]  /*12120*/  IMAD.IADD R2, R134, 0x1, -R3 ;  /* 0x0000000186027824 */ /* 0x000fe200078e0a03 */
[----:B------:R-:W-:-:S03]  /*12130*/  I2FP.F32.S32 R3, R3 ;  /* 0x0000000300037245 */ /* 0x000fc60000201400 */
[----:B------:R-:W-:Y:S01]  /*12140*/  FADD R132, R2, -1 ;  /* 0xbf80000002847421 */ /* 0x000fe20000000000 */
[----:B------:R-:W-:Y:S01]  /*12150*/  FSEL R2, RZ, -23, P0 ;  /* 0xc1b80000ff027808 */ /* 0x000fe20000000000 */
[----:B-1----:R-:W-:Y:S01]  /*12160*/  IMAD R138, R135, UR5, RZ ;  /* 0x00000005878a7c24 */ /* 0x002fe2000f8e02ff */
[----:B------:R-:W-:Y:S01]  /*12170*/  FSETP.GT.AND P0, PT, |R141|, 8.50705917302346158658e+37, PT ;  /* 0x7e8000008d00780b */ /* 0x000fe20003f04200 */
[C---:B------:R-:W-:Y:S02]  /*12180*/  FFMA.FTZ R5, R132.reuse, R5, -0.16845393180847167969 ;  /* 0xbe2c7f3084057423 */ /* 0x040fe40000010005 */
[----:B------:R-:W-:Y:S01]  /*12190*/  FFMA.FTZ R2, R3, 1.1920928955078125e-07, R2 ;  /* 0x3400000003027823 */ /* 0x000fe20000010002 */
[----:B0-----:R-:W-:Y:S01]  /*121a0*/  UIMAD UR4, UR7, UR4, URZ ;  /* 0x00000004070472a4 */ /* 0x001fe2000f8e02ff */
[C---:B------:R-:W-:Y:S01]  /*121b0*/  FFMA.FTZ R5, R132.reuse, R5, 0.1716887056827545166 ;  /* 0x3e2fcf2a84057423 */ /* 0x040fe20000010005 */
[----:B------:R-:W-:Y:S02]  /*121c0*/  @P1 IMAD.MOV.U32 R3, RZ, RZ, 0x7f800000 ;  /* 0x7f800000ff031424 */ /* 0x000fe400078e00ff */
[----:B------:R-:W-:Y:S01]  /*121d0*/  USHF.L.U32 UR6, UR4, 0x1, URZ ;  /* 0x0000000104067899 */ /* 0x000fe200080006ff */
[----:B------:R-:W-:Y:S01]  /*121e0*/  FFMA.FTZ R5, R132, R5, -0.17900948226451873779 ;  /* 0xbe374e4384057423 */ /* 0x000fe20000010005 */
[C---:B------:R-:W-:Y:S01]  /*121f0*/  IMAD.SHL.U32 R139, R138.reuse, 0x2, RZ ;  /* 0x000000028a8b7824 */ /* 0x040fe200078e00ff */
[----:B------:R-:W-:Y:S01]  /*12200*/  UIMAD.WIDE UR4, UR4, 0x2, URZ ;  /* 0x00000002040478a5 */ /* 0x000fe2000f8e02ff */
[----:B------:R-:W-:-:S04]  /*12210*/  IMAD.HI R138, R138, 0x2, RZ ;  /* 0x000000028a8a7827 */ /* 0x000fc800078e02ff */
[----:B------:R-:W-:Y:S01]  /*12220*/  FFMA.FTZ R5, R132, R5, 0.20512372255325317383 ;  /* 0x3e520bf484057423 */ /* 0x000fe20000010005 */
[----:B--2---:R-:W-:Y:S01]  /*12230*/  LOP3.LUT P4, RZ, R4, 0x7f, RZ, 0xc0, !PT ;  /* 0x0000007f04ff7812 */ /* 0x004fe2000788c0ff */
[----:B------:R-:W-:Y:S02]  /*12240*/  @P0 FMUL R141, R141, 0.25 ;  /* 0x3e8000008d8d0820 */ /* 0x000fe40000400000 */
[C---:B------:R-:W-:Y:S02]  /*12250*/  FFMA.FTZ R5, R132.reuse, R5, -0.24046532809734344482 ;  /* 0xbe763c8b84057423 */ /* 0x040fe40000010005 */
[----:B------:R-:W-:Y:S02]  /*12260*/  @!P3 FMUL R141, R141, 16777216 ;  /* 0x4b8000008d8db820 */ /* 0x000fe40000400000 */
[C---:B------:R-:W-:Y:S01]  /*12270*/  FFMA.FTZ R5, R132.reuse, R5, 0.28857114911079406738 ;  /* 0x3e93bf9984057423 */ /* 0x040fe20000010005 */
[----:B------:R-:W0:Y:S01]  /*12280*/  LDCU UR4, c[0x0][0x3ec] ;  /* 0x00007d80ff0477ac */ /* 0x000e220008000800 */
[----:B------:R-:W1:Y:S02]  /*12290*/  MUFU.RCP R235, R141 ;  /* 0x0000008d00eb7308 */ /* 0x000e640000001000 */
[----:B------:R-:W-:-:S02]  /*122a0*/  FFMA.FTZ R5, R132, R5, -0.36067417263984680176 ;  /* 0xbeb8aa4984057423 */ /* 0x000fc40000010005 */
[----:B------:R-:W2:Y:S02]  /*122b0*/  @!P4 SYNCS.CCTL.IV [UR8+0x14000] ;  /* 0x01400000ff00c9b1 */ /* 0x000ea40008000008 */
[----:B--2---:R-:W-:Y:S01]  /*122c0*/  BAR.SYNC.DEFER_BLOCKING 0x0 ;  /* 0x0000000000007b1d */ /* 0x004fe20000010000 */
[----:B------:R-:W-:-:S04]  /*122d0*/  FFMA.FTZ R5, R132, R5, 0.48089820146560668945 ;  /* 0x3ef6384a84057423 */ /* 0x000fc80000010005 */
[C---:B------:R-:W-:Y:S02]  /*122e0*/  FFMA.FTZ R133, R132.reuse, R5, -0.72134751081466674805 ;  /* 0xbf38aa3b84857423 */ /* 0x040fe40000010005 */
[----:B------:R-:W2:Y:S02]  /*122f0*/  LDTM.x128 R4, tmem[UR10] ;  /* 0x0000000a000479ee */ /* 0x000ea400083c0000 */
[----:B------:R-:W-:Y:S01]  /*12300*/  FMUL R133, R132, R133 ;  /* 0x0000008584857220 */ /* 0x000fe20000400000 */
[----:B0-----:R-:W-:-:S03]  /*12310*/  UIMAD UR4, UR7, UR4, URZ ;  /* 0x00000004070472a4 */ /* 0x001fc6000f8e02ff */
[----:B------:R-:W-:-:S04]  /*12320*/  FMUL R133, R132, R133 ;  /* 0x0000008584857220 */ /* 0x000fc80000400000 */
[----:B------:R-:W-:-:S04]  /*12330*/  FFMA.FTZ R133, R132, 1.4426950216293334961, R133 ;  /* 0x3fb8aa3b84857823 */ /* 0x000fc80000010085 */
[----:B------:R-:W-:Y:S01]  /*12340*/  FADD R136, R2, R133 ;  /* 0x0000008502887221 */ /* 0x000fe20000000000 */
[----:B------:R-:W-:Y:S01]  /*12350*/  @P1 FFMA.FTZ R136, R134, R3, +INF ;  /* 0x7f80000086881423 */ /* 0x000fe20000010003 */
[----:B------:R-:W0:Y:S08]  /*12360*/  LDC R2, c[0x0][0x3e8] ;  /* 0x0000fa00ff027b82 */ /* 0x000e300000000800 */
[----:B------:R-:W3:Y:S01]  /*12370*/  LDC.64 R132, c[0x0][0x398] ;  /* 0x0000e600ff847b82 */ /* 0x000ee20000000a00 */
[----:B--2---:R-:W-:Y:S01]  /*12380*/  @P0 FMUL R4, R4, 0.25 ;  /* 0x3e80000004040820 */ /* 0x004fe20000400000 */
[----:B------:R-:W-:Y:S01]  /*12390*/  @P0 FMUL R31, R31, 0.25 ;  /* 0x3e8000001f1f0820 */ /* 0x000fe20000400000 */
[----:B------:R-:W-:Y:S01]  /*123a0*/  @P0 FMUL R5, R5, 0.25 ;  /* 0x3e80000005050820 */ /* 0x000fe20000400000 */
[----:B------:R-:W-:Y:S01]  /*123b0*/  @P0 FMUL R29, R29, 0.25 ;  /* 0x3e8000001d1d0820 */ /* 0x000fe20000400000 */
[----:B------:R-:W-:Y:S01]  /*123c0*/  @!P3 FMUL R4, R4, 16777216 ;  /* 0x4b8000000404b820 */ /* 0x000fe20000400000 */
[----:B------:R-:W-:Y:S01]  /*123d0*/  @!P3 FMUL R31, R31, 16777216 ;  /* 0x4b8000001f1fb820 */ /* 0x000fe20000400000 */
[----:B------:R-:W-:Y:S01]  /*123e0*/  @P0 FMUL R28, R28, 0.25 ;  /* 0x3e8000001c1c0820 */ /* 0x000fe20000400000 */
[----:B------:R-:W-:Y:S01]  /*123f0*/  @!P3 FMUL R5, R5, 16777216 ;  /* 0x4b8000000505b820 */ /* 0x000fe20000400000 */
[----:B------:R-:W-:Y:S01]  /*12400*/  @P0 FMUL R6, R6, 0.25 ;  /* 0x3e80000006060820 */ /* 0x000fe20000400000 */
[----:B------:R-:W-:Y:S01]  /*12410*/  @P0 FMUL R7, R7, 0.25 ;  /* 0x3e80000007070820 */ /* 0x000fe20000400000 */
[----:B------:R-:W-:Y:S01]  /*12420*/  @!P3 FMUL R29, R29, 16777216 ;  /* 0x4b8000001d1db820 */ /* 0x000fe20000400000 */
[----:B------:R-:W-:Y:S01]  /*12430*/  @P0 FMUL R8, R8, 0.25 ;  /* 0x3e80000008080820 */ /* 0x000fe20000400000 */
        /* <DEDUP_REMOVED lines=120> */
[C---:B-1----:R-:W-:Y:S01]  /*12bc0*/  FMUL R137, R235.reuse, R4 ;  /* 0x00000004eb897220 */ /* 0x042fe20000400000 */
[C---:B------:R-:W-:Y:S01]  /*12bd0*/  FMUL R144, R235.reuse, R31 ;  /* 0x0000001feb907220 */ /* 0x040fe20000400000 */
[----:B------:R-:W-:Y:S01]  /*12be0*/  @!P3 FMUL R28, R28, 16777216 ;  /* 0x4b8000001c1cb820 */ /* 0x000fe20000400000 */
[----:B------:R-:W-:Y:S01]  /*12bf0*/  FMUL R140, R235, R5 ;  /* 0x00000005eb8c7220 */ /* 0x000fe20000400000 */
[----:B---3--:R-:W-:Y:S01]  /*12c00*/  IADD3 R4, P0, P1, R139, UR6, R132 ;  /* 0x000000068b047c10 */ /* 0x008fe2000f91e084 */
[----:B0-----:R-:W-:-:S02]  /*12c10*/  IMAD.SHL.U32 R31, R2, 0x2, RZ ;  /* 0x00000002021f7824 */ /* 0x001fc400078e00ff */
[----:B------:R-:W-:Y:S01]  /*12c20*/  @!P3 FMUL R6, R6, 16777216 ;  /* 0x4b8000000606b820 */ /* 0x000fe20000400000 */
[----:B------:R-:W-:Y:S01]  /*12c30*/  @!P3 FMUL R7, R7, 16777216 ;  /* 0x4b8000000707b820 */ /* 0x000fe20000400000 */
[----:B------:R-:W-:Y:S01]  /*12c40*/  FMUL R142, R235, R29 ;  /* 0x0000001deb8e7220 */ /* 0x000fe20000400000 */
[----:B------:R-:W-:Y:S01]  /*12c50*/  FSEL R29, R136, -INF , P2 ;  /* 0xff800000881d7808 */ /* 0x000fe20001000000 */
[----:B------:R-:W-:Y:S01]  /*12c60*/  @!P3 FMUL R8, R8, 16777216 ;  /* 0x4b8000000808b820 */ /* 0x000fe20000400000 */
[----:B------:R-:W-:Y:S01]  /*12c70*/  @!P3 FMUL R9, R9, 16777216 ;  /* 0x4b8000000909b820 */ /* 0x000fe20000400000 */
[----:B------:R-:W-:Y:S01]  /*12c80*/  @!P3 FMUL R37, R37, 16777216 ;  /* 0x4b8000002525b820 */ /* 0x000fe20000400000 */
[----:B------:R-:W-:Y:S01]  /*12c90*/  @!P3 FMUL R55, R55, 16777216 ;  /* 0x4b8000003737b820 */ /* 0x000fe20000400000 */
[----:B------:R-:W-:Y:S01]  /*12ca0*/  FMUL R141, R235, R28 ;  /* 0x0000001ceb8d7220 */ /* 0x000fe20000400000 */
[----:B------:R-:W-:Y:S01]  /*12cb0*/  IADD3.X R5, PT, PT, R138, UR5, R133, P0, P1 ;  /* 0x000000058a057c10 */ /* 0x000fe200087e2485 */
[----:B------:R-:W-:Y:S01]  /*12cc0*/  @!P3 FMUL R51, R51, 16777216 ;  /* 0x4b8000003333b820 */ /* 0x000fe20000400000 */
[C---:B------:R-:W-:Y:S01]  /*12cd0*/  FMUL R6, R235.reuse, R6 ;  /* 0x00000006eb067220 */ /* 0x040fe20000400000 */
[----:B------:R-:W-:Y:S01]  /*12ce0*/  FMUL R7, R235, R7 ;  /* 0x00000007eb077220 */ /* 0x000fe20000400000 */
[----:B------:R-:W-:Y:S01]  /*12cf0*/  F2FP.BF16.F32.PACK_AB R137, R140, R137 ;  /* 0x000000898c89723e */ /* 0x000fe200000010ff */
[----:B------:R-:W-:Y:S01]  /*12d00*/  @!P3 FMUL R88, R88, 16777216 ;  /* 0x4b8000005858b820 */ /* 0x000fe20000400000 */
[----:B------:R-:W-:Y:S01]  /*12d10*/  IADD3 R28, P0, PT, R31, R4, RZ ;  /* 0x000000041f1c7210 */ /* 0x000fe20007f1e0ff */
[C---:B------:R-:W-:Y:S01]  /*12d20*/  FMUL R8, R235.reuse, R8 ;  /* 0x00000008eb087220 */ /* 0x040fe20000400000 */
[C---:B------:R-:W-:Y:S01]  /*12d30*/  FMUL R9, R235.reuse, R9 ;  /* 0x00000009eb097220 */ /* 0x040fe20000400000 */
[C---:B------:R-:W-:Y:S01]  /*12d40*/  FMUL R147, R235.reuse, R37 ;  /* 0x00000025eb937220 */ /* 0x040fe20000400000 */
[----:B------:R-:W-:Y:S01]  /*12d50*/  FMUL R149, R235, R55 ;  /* 0x00000037eb957220 */ /* 0x000fe20000400000 */
[----:B------:R-:W-:Y:S01]  /*12d60*/  FFMA R236, R29, 0.69314718246459960938, R0 ;  /* 0x3f3172181dec7823 */ /* 0x000fe20000000000 */
[----:B------:R-:W-:Y:S01]  /*12d70*/  @!P3 FMUL R39, R39, 16777216 ;  /* 0x4b8000002727b820 */ /* 0x000fe20000400000 */
[----:B------:R-:W-:Y:S01]  /*12d80*/  FMUL R37, R235, R51 ;  /* 0x00000033eb257220 */ /* 0x000fe20000400000 */
[----:B------:R-:W-:Y:S01]  /*12d90*/  LEA.HI.X.SX32 R29, R2, R5, 0x1, P0 ;  /* 0x00000005021d7211 */ /* 0x000fe200000f0eff */
[----:B------:R-:W-:Y:S01]  /*12da0*/  @!P3 FMUL R10, R10, 16777216 ;  /* 0x4b8000000a0ab820 */ /* 0x000fe20000400000 */
[----:B------:R-:W-:Y:S01]  /*12db0*/  PRMT R55, R137, 0x7632, R55 ;  /* 0x0000763289377816 */ /* 0x000fe20000000037 */
[----:B------:R-:W-:Y:S01]  /*12dc0*/  @!P3 FMUL R11, R11, 16777216 ;  /* 0x4b8000000b0bb820 */ /* 0x000fe20000400000 */
[----:B------:R-:W-:Y:S01]  /*12dd0*/  @!P3 FMUL R30, R30, 16777216 ;  /* 0x4b8000001e1eb820 */ /* 0x000fe20000400000 */
[----:B------:R-:W-:Y:S01]  /*12de0*/  @!P3 FMUL R47, R47, 16777216 ;  /* 0x4b8000002f2fb820 */ /* 0x000fe20000400000 */
[----:B------:R-:W-:Y:S01]  /*12df0*/  @!P3 FMUL R89, R89, 16777216 ;  /* 0x4b8000005959b820 */ /* 0x000fe20000400000 */
[C---:B------:R-:W-:Y:S01]  /*12e00*/  IMAD R51, R2.reuse, 0x6, RZ ;  /* 0x0000000602337824 */ /* 0x040fe200078e02ff */
[----:B------:R-:W-:Y:S01]  /*12e10*/  F2FP.BF16.F32.PACK_AB R0, R7, R6 ;  /* 0x000000060700723e */ /* 0x000fe200000010ff */
[----:B------:R-:W-:Y:S01]  /*12e20*/  @!P3 FMUL R91, R91, 16777216 ;  /* 0x4b8000005b5bb820 */ /* 0x000fe20000400000 */
[----:B------:R-:W0:Y:S01]  /*12e30*/  @!P4 SYNCS.CCTL.IV [UR8+0x14008] ;  /* 0x01400800ff00c9b1 */ /* 0x000e220008000008 */
[----:B------:R-:W-:Y:S01]  /*12e40*/  LEA R6, P0, R2, R4, 0x2 ;  /* 0x0000000402067211 */ /* 0x000fe200078010ff */
[C---:B------:R-:W-:Y:S01]  /*12e50*/  FMUL R3, R235.reuse, R88 ;  /* 0x00000058eb037220 */ /* 0x040fe20000400000 */
[----:B------:R-:W-:Y:S01]  /*12e60*/  NOP ;  /* 0x0000000000007918 */ /* 0x000fe20000000000 */
[----:B------:R-:W-:Y:S01]  /*12e70*/  @!P3 FMUL R90, R90, 16777216 ;  /* 0x4b8000005a5ab820 */ /* 0x000fe20000400000 */
[----:B------:R-:W-:Y:S01]  /*12e80*/  FMUL R145, R235, R39 ;  /* 0x00000027eb917220 */ /* 0x000fe20000400000 */
[----:B------:R-:W-:Y:S01]  /*12e90*/  STG.E.U16 desc[UR20][R4.64], R137 ;  /* 0x0000008904007986 */ /* 0x000fe2000c101514 */
[----:B------:R-:W-:Y:S01]  /*12ea0*/  F2FP.BF16.F32.PACK_AB R88, R9, R8 ;  /* 0x000000080958723e */ /* 0x000fe200000010ff */
[C---:B------:R-:W-:Y:S01]  /*12eb0*/  FMUL R10, R235.reuse, R10 ;  /* 0x0000000aeb0a7220 */ /* 0x040fe20000400000 */
[C---:B------:R-:W-:Y:S01]  /*12ec0*/  FMUL R11, R235.reuse, R11 ;  /* 0x0000000beb0b7220 */ /* 0x040fe20000400000 */
[C---:B------:R-:W-:Y:S01]  /*12ed0*/  FMUL R143, R235.reuse, R30 ;  /* 0x0000001eeb8f7220 */ /* 0x040fe20000400000 */
[C---:B------:R-:W-:Y:S01]  /*12ee0*/  FMUL R39, R235.reuse, R47 ;  /* 0x0000002feb277220 */ /* 0x040fe20000400000 */
[----:B------:R-:W-:Y:S01]  /*12ef0*/  FMUL R134, R235, R89 ;  /* 0x00000059eb867220 */ /* 0x000fe20000400000 */
[----:B------:R1:W-:Y:S01]  /*12f00*/  STG.E.U16 desc[UR20][R28.64], R55 ;  /* 0x000000371c007986 */ /* 0x0003e2000c101514 */
[----:B------:R-:W-:-:S02]  /*12f10*/  IMAD R9, R2, 0x3, RZ ;  /* 0x0000000302097824 */ /* 0x000fc400078e02ff */
[----:B------:R-:W-:Y:S01]  /*12f20*/  FMUL R195, R235, R91 ;  /* 0x0000005bebc37220 */ /* 0x000fe20000400000 */
[-C--:B------:R-:W-:Y:S01]  /*12f30*/  IADD3 R8, P1, PT, R51, R4.reuse, RZ ;  /* 0x0000000433087210 */ /* 0x080fe20007f3e0ff */
[C---:B------:R-:W-:Y:S01]  /*12f40*/  IMAD R89, R2.reuse, 0xc, RZ ;  /* 0x0000000c02597824 */ /* 0x040fe200078e02ff */
[C---:B------:R-:W-:Y:S01]  /*12f50*/  SHF.L.U32 R47, R2.reuse, 0x2, RZ ;  /* 0x00000002022f7819 */ /* 0x040fe200000006ff */
[C---:B------:R-:W-:Y:S01]  /*12f60*/  IMAD R91, R2.reuse, 0xe, RZ ;  /* 0x0000000e025b7824 */ /* 0x040fe200078e02ff */
[----:B------:R-:W-:Y:S01]  /*12f70*/  LEA R30, P2, R2, R4, 0x3 ;  /* 0x00000004021e7211 */ /* 0x000fe200078418ff */
[----:B------:R-:W-:Y:S01]  /*12f80*/  FMUL R194, R235, R90 ;  /* 0x0000005aebc27220 */ /* 0x000fe20000400000 */
[-C--:B------:R-:W-:Y:S01]  /*12f90*/  LEA.HI.X.SX32 R7, R31, R5.reuse, 0x1, P0 ;  /* 0x000000051f077211 */ /* 0x080fe200000f0eff */
[----:B------:R-:W-:Y:S01]  /*12fa0*/  @!P3 FMUL R12, R12, 16777216 ;  /* 0x4b8000000c0cb820 */ /* 0x000fe20000400000 */
[----:B------:R-:W-:Y:S01]  /*12fb0*/  PRMT R90, R0, 0x7632, R90 ;  /* 0x00007632005a7816 */ /* 0x000fe2000000005a */
[----:B-1----:R-:W-:Y:S01]  /*12fc0*/  IMAD R55, R2, 0xa, RZ ;  /* 0x0000000a02377824 */ /* 0x002fe200078e02ff */
[----:B------:R-:W-:Y:S01]  /*12fd0*/  PRMT R29, R0, 0x7610, R29 ;  /* 0x00007610001d7816 */ /* 0x000fe2000000001d */
[----:B------:R-:W-:Y:S01]  /*12fe0*/  @!P3 FMUL R13, R13, 16777216 ;  /* 0x4b8000000d0db820 */ /* 0x000fe20000400000 */
[-C--:B------:R-:W-:Y:S01]  /*12ff0*/  LEA.HI.X.SX32 R9, R9, R5.reuse, 0x1, P1 ;  /* 0x0000000509097211 */ /* 0x080fe200008f0eff */
[----:B------:R-:W-:Y:S01]  /*13000*/  FMUL R12, R235, R12 ;  /* 0x0000000ceb0c7220 */ /* 0x000fe20000400000 */
[----:B------:R-:W-:Y:S01]  /*13010*/  LEA.HI.X.SX32 R31, R47, R5, 0x1, P2 ;  /* 0x000000052f1f7211 */ /* 0x000fe200010f0eff */
[----:B------:R1:W-:Y:S01]  /*13020*/  STG.E.U16 desc[UR20][R6.64], R29 ;  /* 0x0000001d06007986 */ /* 0x0003e2000c101514 */
[----:B------:R-:W-:Y:S01]  /*13030*/  F2FP.BF16.F32.PACK_AB R0, R11, R10 ;  /* 0x0000000a0b00723e */ /* 0x000fe200000010ff */
[C---:B------:R-:W-:Y:S01]  /*13040*/  IMAD R11, R2.reuse, 0x5, RZ ;  /* 0x00000005020b7824 */ /* 0x040fe200078e02ff */
[-C--:B------:R-:W-:Y:S01]  /*13050*/  IADD3 R28, P1, PT, R89, R4.reuse, RZ ;  /* 0x00000004591c7210 */ /* 0x080fe20007f3e0ff */
[----:B------:R-:W-:Y:S01]  /*13060*/  IMAD R47, R2, 0x7, RZ ;  /* 0x00000007022f7824 */ /* 0x000fe200078e02ff */
[-C--:B------:R-:W-:Y:S01]  /*13070*/  IADD3 R10, P0, PT, R55, R4.reuse, RZ ;  /* 0x00000004370a7210 */ /* 0x080fe20007f1e0ff */
[----:B------:R-:W-:Y:S01]  /*13080*/  FMUL R13, R235, R13 ;  /* 0x0000000deb0d7220 */ /* 0x000fe20000400000 */
[----:B------:R2:W-:Y:S01]  /*13090*/  STG.E.U16 desc[UR20][R8.64], R90 ;  /* 0x0000005a08007986 */ /* 0x0005e2000c101514 */
[----:B------:R-:W-:Y:S01]  /*130a0*/  @!P3 FMUL R14, R14, 16777216 ;  /* 0x4b8000000e0eb820 */ /* 0x000fe20000400000 */
[----:B------:R-:W-:Y:S01]  /*130b0*/  @!P3 FMUL R15, R15, 16777216 ;  /* 0x4b8000000f0fb820 */ /* 0x000fe20000400000 */
[-C--:B------:R-:W-:Y:S01]  /*130c0*/  LEA.HI.X.SX32 R11, R11, R5.reuse, 0x1, P0 ;  /* 0x000000050b0b7211 */ /* 0x080fe200000f0eff */
[----:B------:R3:W-:Y:S01]  /*130d0*/  STG.E.U16 desc[UR20][R30.64], R88 ;  /* 0x000000581e007986 */ /* 0x0007e2000c101514 */
[----:B-1----:R-:W-:Y:S01]  /*130e0*/  IADD3 R6, P2, PT, R91, R4, RZ ;  /* 0x000000045b067210 */ /* 0x002fe20007f5e0ff */
[----:B------:R-:W-:Y:S01]  /*130f0*/  FMUL R14, R235, R14 ;  /* 0x0000000eeb0e7220 */ /* 0x000fe20000400000 */
[----:B------:R-:W-:Y:S01]  /*13100*/  LEA.HI.X.SX32 R29, R51, R5, 0x1, P1 ;  /* 0x00000005331d7211 */ /* 0x000fe200008f0eff */
[----:B------:R-:W-:Y:S01]  /*13110*/  FMUL R15, R235, R15 ;  /* 0x0000000feb0f7220 */ /* 0x000fe20000400000 */
[----:B------:R-:W-:Y:S01]  /*13120*/  PRMT R51, R88, 0x7632, R51 ;  /* 0x0000763258337816 */ /* 0x000fe20000000033 */
[----:B------:R-:W-:Y:S01]  /*13130*/  @!P3 FMUL R16, R16, 16777216 ;  /* 0x4b8000001010b820 */ /* 0x000fe20000400000 */
[----:B------:R-:W-:Y:S01]  /*13140*/  LEA.HI.X.SX32 R7, R47, R5, 0x1, P2 ;  /* 0x000000052f077211 */ /* 0x000fe200010f0eff */
[----:B------:R-:W-:Y:S01]  /*13150*/  IMAD R47, R2, 0x14, RZ ;  /* 0x00000014022f7824 */ /* 0x000fe200078e02ff */
[----:B--2---:R-:W-:Y:S01]  /*13160*/  PRMT R90, R0, 0x7632, R90 ;  /* 0x00007632005a7816 */ /* 0x004fe2000000005a */
[----:B------:R-:W-:-:S02]  /*13170*/  IMAD.SHL.U32 R9, R2, 0x8, RZ ;  /* 0x0000000802097824 */ /* 0x000fc400078e00ff */
[----:B------:R-:W-:Y:S01]  /*13180*/  @!P3 FMUL R17, R17, 16777216 ;  /* 0x4b8000001111b820 */ /* 0x000fe20000400000 */
[----:B---3--:R-:W-:Y:S01]  /*13190*/  IMAD R31, R2, 0x12, RZ ;  /* 0x00000012021f7824 */ /* 0x008fe200078e02ff */
[----:B------:R-:W-:Y:S01]  /*131a0*/  PRMT R88, R0, 0x7610, R88 ;  /* 0x0000761000587816 */ /* 0x000fe20000000058 */
[----:B------:R1:W-:Y:S01]  /*131b0*/  STG.E.U16 desc[UR20][R10.64], R51 ;  /* 0x000000330a007986 */ /* 0x0003e2000c101514 */
[----:B------:R-:W-:Y:S01]  /*131c0*/  F2FP.BF16.F32.PACK_AB R0, R13, R12 ;  /* 0x0000000c0d00723e */ /* 0x000fe200000010ff */
[C---:B------:R-:W-:Y:S01]  /*131d0*/  IMAD R13, R2.reuse, 0x9, RZ ;  /* 0x00000009020d7824 */ /* 0x040fe200078e02ff */
[CC--:B------:R-:W-:Y:S01]  /*131e0*/  LEA R8, P0, R2.reuse, R4.reuse, 0x4 ;  /* 0x0000000402087211 */ /* 0x0c0fe200078020ff */
[----:B------:R2:W-:Y:S01]  /*131f0*/  STG.E.U16 desc[UR20][R28.64], R88 ;  /* 0x000000581c007986 */ /* 0x0005e2000c101514 */
[----:B------:R-:W-:Y:S01]  /*13200*/  IADD3 R12, P1, PT, R31, R4, RZ ;  /* 0x000000041f0c7210 */ /* 0x000fe20007f3e0ff */
[C---:B------:R-:W-:Y:S01]  /*13210*/  FMUL R16, R235.reuse, R16 ;  /* 0x00000010eb107220 */ /* 0x040fe20000400000 */
[----:B------:R-:W-:Y:S01]  /*13220*/  FMUL R17, R235, R17 ;  /* 0x00000011eb117220 */ /* 0x000fe20000400000 */
[----:B------:R-:W-:Y:S01]  /*13230*/  F2FP.BF16.F32.PACK_AB R30, R15, R14 ;  /* 0x0000000e0f1e723e */ /* 0x000fe200000010ff */
[----:B------:R3:W-:Y:S01]  /*13240*/  STG.E.U16 desc[UR20][R6.64], R90 ;  /* 0x0000005a06007986 */ /* 0x0007e2000c101514 */
[-C--:B------:R-:W-:Y:S01]  /*13250*/  LEA.HI.X.SX32 R9, R9, R5.reuse, 0x1, P0 ;  /* 0x0000000509097211 */ /* 0x080fe200000f0eff */
[----:B------:R-:W-:Y:S01]  /*13260*/  @!P3 FMUL R93, R93, 16777216 ;  /* 0x4b8000005d5db820 */ /* 0x000fe20000400000 */
[-C--:B-1----:R-:W-:Y:S01]  /*13270*/  IADD3 R10, P2, PT, R47, R4.reuse, RZ ;  /* 0x000000042f0a7210 */ /* 0x082fe20007f5e0ff */
[C---:B------:R-:W-:Y:S01]  /*13280*/  IMAD R51, R2.reuse, 0x18, RZ ;  /* 0x0000001802337824 */ /* 0x040fe200078e02ff */
[-C--:B------:R-:W-:Y:S01]  /*13290*/  LEA.HI.X.SX32 R13, R13, R5.reuse, 0x1, P1 ;  /* 0x000000050d0d7211 */ /* 0x080fe200008f0eff */
[----:B------:R1:W-:Y:S01]  /*132a0*/  STG.E.U16 desc[UR20][R8.64], R0 ;  /* 0x0000000008007986 */ /* 0x0003e2000c101514 */
[C---:B--2---:R-:W-:Y:S01]  /*132b0*/  IMAD R29, R2.reuse, 0x16, RZ ;  /* 0x00000016021d7824 */ /* 0x044fe200078e02ff */
[-C--:B------:R-:W-:Y:S01]  /*132c0*/  LEA.HI.X.SX32 R11, R55, R5.reuse, 0x1, P2 ;  /* 0x00000005370b7211 */ /* 0x080fe200010f0eff */
[----:B------:R-:W-:Y:S01]  /*132d0*/  IMAD R55, R2, 0x1a, RZ ;  /* 0x0000001a02377824 */ /* 0x000fe200078e02ff */
[----:B------:R-:W-:Y:S01]  /*132e0*/  PRMT R15, R0, 0x7632, R15 ;  /* 0x00007632000f7816 */ /* 0x000fe2000000000f */
[----:B------:R-:W-:Y:S01]  /*132f0*/  @!P3 FMUL R18, R18, 16777216 ;  /* 0x4b8000001212b820 */ /* 0x000fe20000400000 */
[----:B------:R-:W-:Y:S01]  /*13300*/  IADD3 R14, P1, PT, R51, R4, RZ ;  /* 0x00000004330e7210 */ /* 0x000fe20007f3e0ff */
[C---:B---3--:R-:W-:Y:S01]  /*13310*/  IMAD R7, R2.reuse, 0xb, RZ ;  /* 0x0000000b02077824 */ /* 0x048fe200078e02ff */
[----:B------:R-:W-:Y:S01]  /*13320*/  F2FP.BF16.F32.PACK_AB R16, R17, R16 ;  /* 0x000000101110723e */ /* 0x000fe200000010ff */
[----:B------:R2:W-:Y:S01]  /*13330*/  STG.E.U16 desc[UR20][R12.64], R15 ;  /* 0x0000000f0c007986 */ /* 0x0005e2000c101514 */
[-C--:B------:R-:W-:Y:S01]  /*13340*/  IADD3 R6, P0, PT, R29, R4.reuse, RZ ;  /* 0x000000041d067210 */ /* 0x080fe20007f1e0ff */
[----:B------:R-:W-:Y:S01]  /*13350*/  IMAD R17, R2, 0xd, RZ ;  /* 0x0000000d02117824 */ /* 0x000fe200078e02ff */
[----:B-1----:R-:W-:Y:S01]  /*13360*/  IADD3 R8, P2, PT, R55, R4, RZ ;  /* 0x0000000437087210 */ /* 0x002fe20007f5e0ff */
[----:B------:R-:W-:Y:S01]  /*13370*/  @!P3 FMUL R19, R19, 16777216 ;  /* 0x4b8000001313b820 */ /* 0x000fe20000400000 */
[----:B------:R-:W-:Y:S01]  /*13380*/  LEA.HI.X.SX32 R7, R7, R5, 0x1, P0 ;  /* 0x0000000507077211 */ /* 0x000fe200000f0eff */
[----:B------:R1:W-:Y:S01]  /*13390*/  STG.E.U16 desc[UR20][R10.64], R30 ;  /* 0x0000001e0a007986 */ /* 0x0003e2000c101514 */
[----:B------:R-:W-:Y:S01]  /*133a0*/  PRMT R0, R30, 0x7632, R0 ;  /* 0x000076321e007816 */ /* 0x000fe20000000000 */
[----:B------:R-:W-:Y:S01]  /*133b0*/  FMUL R197, R235, R93 ;  /* 0x0000005debc57220 */ /* 0x000fe20000400000 */
[----:B------:R-:W-:Y:S01]  /*133c0*/  LEA.HI.X.SX32 R9, R17, R5, 0x1, P2 ;  /* 0x0000000511097211 */ /* 0x000fe200010f0eff */
[C---:B------:R-:W-:Y:S01]  /*133d0*/  FMUL R18, R235.reuse, R18 ;  /* 0x00000012eb127220 */ /* 0x040fe20000400000 */
[----:B------:R-:W-:Y:S01]  /*133e0*/  FMUL R19, R235, R19 ;  /* 0x00000013eb137220 */ /* 0x000fe20000400000 */
[----:B--2---:R-:W-:Y:S01]  /*133f0*/  LEA.HI.X.SX32 R15, R89, R5, 0x1, P1 ;  /* 0x00000005590f7211 */ /* 0x004fe200008f0eff */
[----:B------:R-:W-:-:S02]  /*13400*/  IMAD R89, R2, 0x1c, RZ ;  /* 0x0000001c02597824 */ /* 0x000fc400078e02ff */
[----:B------:R-:W-:Y:S01]  /*13410*/  @!P3 FMUL R20, R20, 16777216 ;  /* 0x4b8000001414b820 */ /* 0x000fe20000400000 */
[----:B------:R-:W-:Y:S02]  /*13420*/  IMAD R93, R2, 0x1e, RZ ;  /* 0x0000001e025d7824 */ /* 0x000fe400078e02ff */
[----:B------:R-:W-:Y:S01]  /*13430*/  @!P3 FMUL R21, R21, 16777216 ;  /* 0x4b8000001515b820 */ /* 0x000fe20000400000 */
[----:B------:R-:W-:Y:S01]  /*13440*/  @!P3 FMUL R95, R95, 16777216 ;  /* 0x4b8000005f5fb820 */ /* 0x000fe20000400000 */
[----:B-1----:R-:W-:Y:S01]  /*13450*/  PRMT R11, R16, 0x7632, R11 ;  /* 0x00007632100b7816 */ /* 0x002fe2000000000b */
[----:B------:R1:W-:Y:S01]  /*13460*/  STG.E.U16 desc[UR20][R6.64], R0 ;  /* 0x0000000006007986 */ /* 0x0003e2000c101514 */
[----:B------:R-:W-:Y:S01]  /*13470*/  IADD3 R10, P0, PT, R89, R4, RZ ;  /* 0x00000004590a7210 */ /* 0x000fe20007f1e0ff */
[----:B------:R-:W-:Y:S01]  /*13480*/  @!P3 FMUL R97, R97, 16777216 ;  /* 0x4b8000006161b820 */ /* 0x000fe20000400000 */
[----:B------:R-:W-:Y:S01]  /*13490*/  @!P3 FMUL R22, R22, 16777216 ;  /* 0x4b8000001616b820 */ /* 0x000fe20000400000 */
[----:B------:R-:W-:Y:S01]  /*134a0*/  STG.E.U16 desc[UR20][R14.64], R16 ;  /* 0x000000100e007986 */ /* 0x000fe2000c101514 */
[----:B------:R-:W-:Y:S01]  /*134b0*/  @!P3 FMUL R23, R23, 16777216 ;  /* 0x4b8000001717b820 */ /* 0x000fe20000400000 */
[C---:B------:R-:W-:Y:S01]  /*134c0*/  IMAD R13, R2.reuse, 0xf, RZ ;  /* 0x0000000f020d7824 */ /* 0x040fe200078e02ff */
[----:B------:R-:W-:Y:S01]  /*134d0*/  F2FP.BF16.F32.PACK_AB R18, R19, R18 ;  /* 0x000000121312723e */ /* 0x000fe200000010ff */
[----:B------:R2:W-:Y:S01]  /*134e0*/  STG.E.U16 desc[UR20][R8.64], R11 ;  /* 0x0000000b08007986 */ /* 0x0005e2000c101514 */
[----:B------:R-:W-:Y:S01]  /*134f0*/  IADD3 R12, P1, PT, R93, R4, RZ ;  /* 0x000000045d0c7210 */ /* 0x000fe20007f3e0ff */
[C---:B------:R-:W-:Y:S01]  /*13500*/  FMUL R20, R235.reuse, R20 ;  /* 0x00000014eb147220 */ /* 0x040fe20000400000 */
[C---:B------:R-:W-:Y:S01]  /*13510*/  FMUL R21, R235.reuse, R21 ;  /* 0x00000015eb157220 */ /* 0x040fe20000400000 */
[----:B------:R-:W-:Y:S01]  /*13520*/  FMUL R199, R235, R95 ;  /* 0x0000005febc77220 */ /* 0x000fe20000400000 */
[----:B------:R-:W-:-:S02]  /*13530*/  IMAD.SHL.U32 R17, R2, 0x10, RZ ;  /* 0x0000001002117824 */ /* 0x000fc400078e00ff */
[C---:B------:R-:W-:Y:S01]  /*13540*/  FMUL R201, R235.reuse, R97 ;  /* 0x00000061ebc97220 */ /* 0x040fe20000400000 */
[C---:B-1----:R-:W-:Y:S01]  /*13550*/  LEA R6, P2, R2.reuse, R4, 0x5 ;  /* 0x0000000402067211 */ /* 0x042fe200078428ff */
[C---:B------:R-:W-:Y:S02]  /*13560*/  IMAD R95, R2.reuse, 0x24, RZ ;  /* 0x00000024025f7824 */ /* 0x040fe400078e02ff */
[C---:B------:R-:W-:Y:S01]  /*13570*/  FMUL R22, R235.reuse, R22 ;  /* 0x00000016eb167220 */ /* 0x040fe20000400000 */
[----:B------:R-:W-:Y:S01]  /*13580*/  FMUL R23, R235, R23 ;  /* 0x00000017eb177220 */ /* 0x000fe20000400000 */
[C---:B------:R-:W-:Y:S01]  /*13590*/  IMAD R97, R2.reuse, 0x26, RZ ;  /* 0x0000002602617824 */ /* 0x040fe200078e02ff */
[-C--:B--2---:R-:W-:Y:S01]  /*135a0*/  LEA.HI.X.SX32 R11, R91, R5.reuse, 0x1, P0 ;  /* 0x000000055b0b7211 */ /* 0x084fe200000f0eff */
[C---:B------:R-:W-:Y:S02]  /*135b0*/  IMAD R91, R2.reuse, 0x22, RZ ;  /* 0x00000022025b7824 */ /* 0x040fe400078e02ff */
[----:B------:R-:W-:Y:S01]  /*135c0*/  @!P3 FMUL R101, R101, 16777216 ;  /* 0x4b8000006565b820 */ /* 0x000fe20000400000 */
[----:B------:R-:W-:Y:S01]  /*135d0*/  @!P3 FMUL R105, R105, 16777216 ;  /* 0x4b8000006969b820 */ /* 0x000fe20000400000 */
[----:B------:R-:W-:Y:S01]  /*135e0*/  LEA.HI.X.SX32 R13, R13, R5, 0x1, P1 ;  /* 0x000000050d0d7211 */ /* 0x000fe200008f0eff */
[----:B------:R-:W-:Y:S01]  /*135f0*/  IMAD R9, R2, 0x11, RZ ;  /* 0x0000001102097824 */ /* 0x000fe200078e02ff */
[----:B------:R-:W-:Y:S01]  /*13600*/  PRMT R0, R18, 0x7632, R0 ;  /* 0x0000763212007816 */ /* 0x000fe20000000000 */
[----:B------:R1:W-:Y:S01]  /*13610*/  STG.E.U16 desc[UR20][R10.64], R18 ;  /* 0x000000120a007986 */ /* 0x0003e2000c101514 */
[----:B------:R-:W-:Y:S01]  /*13620*/  F2FP.BF16.F32.PACK_AB R20, R21, R20 ;  /* 0x000000141514723e */ /* 0x000fe200000010ff */
[----:B------:R-:W-:Y:S01]  /*13630*/  FMUL R205, R235, R101 ;  /* 0x00000065ebcd7220 */ /* 0x000fe20000400000 */
[----:B------:R-:W-:Y:S01]  /*13640*/  LEA.HI.X.SX32 R7, R17, R5, 0x1, P2 ;  /* 0x0000000511077211 */ /* 0x000fe200010f0eff */
[----:B------:R-:W-:Y:S01]  /*13650*/  IMAD R17, R2, 0x13, RZ ;  /* 0x0000001302117824 */ /* 0x000fe200078e02ff */
[-C--:B------:R-:W-:Y:S01]  /*13660*/  IADD3 R8, P0, PT, R91, R4.reuse, RZ ;  /* 0x000000045b087210 */ /* 0x080fe20007f1e0ff */
[----:B------:R-:W-:Y:S01]  /*13670*/  FMUL R209, R235, R105 ;  /* 0x00000069ebd17220 */ /* 0x000fe20000400000 */
[----:B------:R-:W-:Y:S01]  /*13680*/  IADD3 R14, P1, PT, R95, R4, RZ ;  /* 0x000000045f0e7210 */ /* 0x000fe20007f3e0ff */
[----:B------:R-:W-:Y:S01]  /*13690*/  @!P3 FMUL R24, R24, 16777216 ;  /* 0x4b8000001818b820 */ /* 0x000fe20000400000 */
[----:B------:R-:W-:Y:S01]  /*136a0*/  F2FP.BF16.F32.PACK_AB R22, R23, R22 ;  /* 0x000000161716723e */ /* 0x000fe200000010ff */
[----:B------:R-:W-:Y:S01]  /*136b0*/  @!P3 FMUL R25, R25, 16777216 ;  /* 0x4b8000001919b820 */ /* 0x000fe20000400000 */
[----:B------:R-:W-:Y:S01]  /*136c0*/  @!P3 FMUL R109, R109, 16777216 ;  /* 0x4b8000006d6db820 */ /* 0x000fe20000400000 */
[----:B-1----:R-:W-:Y:S01]  /*136d0*/  IADD3 R10, P2, PT, R97, R4, RZ ;  /* 0x00000004610a7210 */ /* 0x002fe20007f5e0ff */
[----:B------:R1:W-:Y:S01]  /*136e0*/  STG.E.U16 desc[UR20][R12.64], R0 ;  /* 0x000000000c007986 */ /* 0x0003e2000c101514 */
[C---:B------:R-:W-:Y:S01]  /*136f0*/  IMAD R101, R2.reuse, 0x28, RZ ;  /* 0x0000002802657824 */ /* 0x040fe200078e02ff */
[-C--:B------:R-:W-:Y:S01]  /*13700*/  LEA.HI.X.SX32 R9, R9, R5.reuse, 0x1, P0 ;  /* 0x0000000509097211 */ /* 0x080fe200000f0eff */
[C---:B------:R-:W-:Y:S01]  /*13710*/  IMAD R105, R2.reuse, 0x2a, RZ ;  /* 0x0000002a02697824 */ /* 0x040fe200078e02ff */
[----:B------:R2:W-:Y:S01]  /*13720*/  STG.E.U16 desc[UR20][R6.64], R20 ;  /* 0x0000001406007986 */ /* 0x0005e2000c101514 */
[-C--:B------:R-:W-:Y:S01]  /*13730*/  LEA.HI.X.SX32 R15, R31, R5.reuse, 0x1, P1 ;  /* 0x000000051f0f7211 */ /* 0x080fe200008f0eff */
[----:B------:R-:W-:Y:S01]  /*13740*/  FMUL R24, R235, R24 ;  /* 0x00000018eb187220 */ /* 0x000fe20000400000 */
[----:B------:R-:W-:Y:S01]  /*13750*/  LEA.HI.X.SX32 R11, R17, R5, 0x1, P2 ;  /* 0x00000005110b7211 */ /* 0x000fe200010f0eff */
[C---:B------:R-:W-:Y:S01]  /*13760*/  FMUL R25, R235.reuse, R25 ;  /* 0x00000019eb197220 */ /* 0x040fe20000400000 */
[----:B------:R-:W-:Y:S01]  /*13770*/  FMUL R213, R235, R109 ;  /* 0x0000006debd57220 */ /* 0x000fe20000400000 */
[C---:B------:R-:W-:Y:S01]  /*13780*/  IMAD R109, R2.reuse, 0x2c, RZ ;  /* 0x0000002c026d7824 */ /* 0x040fe200078e02ff */
[-C--:B------:R-:W-:Y:S01]  /*13790*/  IADD3 R16, P1, PT, R105, R4.reuse, RZ ;  /* 0x0000000469107210 */ /* 0x080fe20007f3e0ff */
[----:B-1----:R-:W-:Y:S01]  /*137a0*/  IMAD R13, R2, 0x15, RZ ;  /* 0x00000015020d7824 */ /* 0x002fe200078e02ff */
[----:B------:R-:W-:Y:S01]  /*137b0*/  PRMT R0, R20, 0x7632, R0 ;  /* 0x0000763214007816 */ /* 0x000fe20000000000 */
[----:B------:R-:W-:Y:S01]  /*137c0*/  @!P3 FMUL R26, R26, 16777216 ;  /* 0x4b8000001a1ab820 */ /* 0x000fe20000400000 */
[----:B------:R-:W-:Y:S01]  /*137d0*/  @!P3 FMUL R27, R27, 16777216 ;  /* 0x4b8000001b1bb820 */ /* 0x000fe20000400000 */
[----:B--2---:R-:W-:Y:S01]  /*137e0*/  PRMT R7, R22, 0x7632, R7 ;  /* 0x0000763216077816 */ /* 0x004fe20000000007 */
[----:B------:R-:W-:Y:S01]  /*137f0*/  @!P3 FMUL R113, R113, 16777216 ;  /* 0x4b8000007171b820 */ /* 0x000fe20000400000 */
[----:B------:R-:W-:Y:S01]  /*13800*/  IADD3 R6, P0, PT, R101, R4, RZ ;  /* 0x0000000465067210 */ /* 0x000fe20007f1e0ff */
[----:B------:R1:W-:Y:S01]  /*13810*/  STG.E.U16 desc[UR20][R8.64], R0 ;  /* 0x0000000008007986 */ /* 0x0003e2000c101514 */
[----:B------:R-:W-:Y:S01]  /*13820*/  @!P3 FMUL R117, R117, 16777216 ;  /* 0x4b8000007575b820 */ /* 0x000fe20000400000 */
[----:B------:R-:W-:Y:S01]  /*13830*/  F2FP.BF16.F32.PACK_AB R24, R25, R24 ;  /* 0x000000181918723e */ /* 0x000fe200000010ff */
[----:B------:R-:W-:Y:S01]  /*13840*/  FMUL R26, R235, R26 ;  /* 0x0000001aeb1a7220 */ /* 0x000fe20000400000 */
[----:B------:R-:W-:Y:S01]  /*13850*/  STG.E.U16 desc[UR20][R14.64], R22 ;  /* 0x000000160e007986 */ /* 0x000fe2000c101514 */
[----:B------:R-:W-:Y:S01]  /*13860*/  LEA.HI.X.SX32 R17, R13, R5, 0x1, P1 ;  /* 0x000000050d117211 */ /* 0x000fe200008f0eff */
[----:B------:R-:W-:-:S02]  /*13870*/  IMAD R13, R2, 0x32, RZ ;  /* 0x00000032020d7824 */ /* 0x000fc400078e02ff */
[C---:B------:R-:W-:Y:S01]  /*13880*/  FMUL R27, R235.reuse, R27 ;  /* 0x0000001beb1b7220 */ /* 0x040fe20000400000 */
[----:B------:R2:W-:Y:S01]  /*13890*/  STG.E.U16 desc[UR20][R10.64], R7 ;  /* 0x000000070a007986 */ /* 0x0005e2000c101514 */
[C---:B------:R-:W-:Y:S01]  /*138a0*/  FMUL R217, R235.reuse, R113 ;  /* 0x00000071ebd97220 */ /* 0x040fe20000400000 */
[----:B------:R-:W-:Y:S01]  /*138b0*/  FMUL R221, R235, R117 ;  /* 0x00000075ebdd7220 */ /* 0x000fe20000400000 */
[C---:B------:R-:W-:Y:S01]  /*138c0*/  IMAD R113, R2.reuse, 0x2e, RZ ;  /* 0x0000002e02717824 */ /* 0x040fe200078e02ff */
[----:B-1----:R-:W-:Y:S01]  /*138d0*/  IADD3 R8, P2, PT, R109, R4, RZ ;  /* 0x000000046d087210 */ /* 0x002fe20007f5e0ff */
[----:B------:R-:W-:Y:S01]  /*138e0*/  IMAD R117, R2, 0x30, RZ ;  /* 0x0000003002757824 */ /* 0x000fe200078e02ff */
[----:B------:R-:W-:Y:S01]  /*138f0*/  PRMT R0, R24, 0x7632, R0 ;  /* 0x0000763218007816 */ /* 0x000fe20000000000 */
[C---:B------:R-:W-:Y:S01]  /*13900*/  IMAD R19, R2.reuse, 0x19, RZ ;  /* 0x0000001902137824 */ /* 0x040fe200078e02ff */
[-C--:B------:R-:W-:Y:S01]  /*13910*/  LEA.HI.X.SX32 R9, R29, R5.reuse, 0x1, P2 ;  /* 0x000000051d097211 */ /* 0x080fe200010f0eff */
[----:B------:R-:W-:Y:S01]  /*13920*/  IMAD R23, R2, 0x36, RZ ;  /* 0x0000003602177824 */ /* 0x000fe200078e02ff */
[----:B------:R-:W-:Y:S01]  /*13930*/  F2FP.BF16.F32.PACK_AB R26, R27, R26 ;  /* 0x0000001a1b1a723e */ /* 0x000fe200000010ff */
[----:B------:R-:W-:Y:S01]  /*13940*/  @!P3 FMUL R32, R32, 16777216 ;  /* 0x4b8000002020b820 */ /* 0x000fe20000400000 */
[----:B--2---:R-:W-:Y:S01]  /*13950*/  LEA.HI.X.SX32 R7, R47, R5, 0x1, P0 ;  /* 0x000000052f077211 */ /* 0x004fe200000f0eff */
[----:B------:R-:W-:Y:S01]  /*13960*/  IMAD R11, R2, 0x17, RZ ;  /* 0x00000017020b7824 */ /* 0x000fe200078e02ff */
[-C--:B------:R-:W-:Y:S01]  /*13970*/  IADD3 R10, P0, PT, R113, R4.reuse, RZ ;  /* 0x00000004710a7210 */ /* 0x080fe20007f1e0ff */
[----:B------:R-:W-:Y:S01]  /*13980*/  @!P3 FMUL R33, R33, 16777216 ;  /* 0x4b8000002121b820 */ /* 0x000fe20000400000 */
[----:B------:R-:W-:Y:S01]  /*13990*/  IADD3 R14, P1, PT, R117, R4, RZ ;  /* 0x00000004750e7210 */ /* 0x000fe20007f3e0ff */
[----:B------:R1:W-:Y:S01]  /*139a0*/  STG.E.U16 desc[UR20][R6.64], R24 ;  /* 0x0000001806007986 */ /* 0x0003e2000c101514 */
[----:B------:R-:W-:Y:S01]  /*139b0*/  F2FP.BF16.F32.PACK_AB R141, R142, R141 ;  /* 0x0000008d8e8d723e */ /* 0x000fe200000010ff */
[----:B------:R-:W-:Y:S01]  /*139c0*/  IMAD R27, R2, 0x38, RZ ;  /* 0x00000038021b7824 */ /* 0x000fe200078e02ff */
[-C--:B------:R-:W-:Y:S01]  /*139d0*/  LEA.HI.X.SX32 R11, R11, R5.reuse, 0x1, P0 ;  /* 0x000000050b0b7211 */ /* 0x080fe200000f0eff */
[----:B------:R2:W-:Y:S01]  /*139e0*/  STG.E.U16 desc[UR20][R16.64], R0 ;  /* 0x0000000010007986 */ /* 0x0005e2000c101514 */
[----:B------:R-:W-:Y:S01]  /*139f0*/  LEA.HI.X.SX32 R15, R51, R5, 0x1, P1 ;  /* 0x00000005330f7211 */ /* 0x000fe200008f0eff */
[----:B------:R-:W-:Y:S01]  /*13a00*/  @!P3 FMUL R34, R34, 16777216 ;  /* 0x4b8000002222b820 */ /* 0x000fe20000400000 */
[----:B------:R-:W-:Y:S01]  /*13a10*/  PRMT R12, R141, 0x7632, R12 ;  /* 0x000076328d0c7816 */ /* 0x000fe2000000000c */
[----:B------:R3:W-:Y:S01]  /*13a20*/  STG.E.U16 desc[UR20][R8.64], R26 ;  /* 0x0000001a08007986 */ /* 0x0007e2000c101514 */
[----:B------:R-:W-:Y:S01]  /*13a30*/  @!P3 FMUL R35, R35, 16777216 ;  /* 0x4b8000002323b820 */ /* 0x000fe20000400000 */
[C---:B------:R-:W-:Y:S01]  /*13a40*/  FMUL R32, R235.reuse, R32 ;  /* 0x00000020eb207220 */ /* 0x040fe20000400000 */
[----:B------:R-:W-:Y:S01]  /*13a50*/  FMUL R33, R235, R33 ;  /* 0x00000021eb217220 */ /* 0x000fe20000400000 */
[----:B-1----:R-:W-:Y:S01]  /*13a60*/  IADD3 R6, P2, PT, R13, R4, RZ ;  /* 0x000000040d067210 */ /* 0x002fe20007f5e0ff */
[----:B------:R-:W-:Y:S01]  /*13a70*/  IMAD R31, R2, 0x3a, RZ ;  /* 0x0000003a021f7824 */ /* 0x000fe200078e02ff */
[----:B------:R-:W-:Y:S01]  /*13a80*/  F2FP.BF16.F32.PACK_AB R143, R144, R143 ;  /* 0x0000008f908f723e */ /* 0x000fe200000010ff */
[----:B------:R-:W-:Y:S01]  /*13a90*/  FMUL R34, R235, R34 ;  /* 0x00000022eb227220 */ /* 0x000fe20000400000 */
[----:B------:R-:W-:Y:S01]  /*13aa0*/  LEA.HI.X.SX32 R7, R19, R5, 0x1, P2 ;  /* 0x0000000513077211 */ /* 0x000fe200010f0eff */
[C---:B------:R-:W-:Y:S01]  /*13ab0*/  IMAD R19, R2.reuse, 0x34, RZ ;  /* 0x0000003402137824 */ /* 0x040fe200078e02ff */
[-C--:B--2---:R-:W-:Y:S01]  /*13ac0*/  IADD3 R16, P1, PT, R23, R4.reuse, RZ ;  /* 0x0000000417107210 */ /* 0x084fe20007f3e0ff */
[----:B------:R-:W-:Y:S01]  /*13ad0*/  IMAD R17, R2, 0x1b, RZ ;  /* 0x0000001b02117824 */ /* 0x000fe200078e02ff */
[----:B---3--:R-:W-:Y:S01]  /*13ae0*/  PRMT R9, R26, 0x7632, R9 ;  /* 0x000076321a097816 */ /* 0x008fe20000000009 */
[----:B------:R-:W-:Y:S01]  /*13af0*/  FMUL R35, R235, R35 ;  /* 0x00000023eb237220 */ /* 0x000fe20000400000 */
[-C--:B------:R-:W-:Y:S01]  /*13b00*/  IADD3 R8, P0, PT, R19, R4.reuse, RZ ;  /* 0x0000000413087210 */ /* 0x080fe20007f1e0ff */
[----:B------:R-:W-:Y:S01]  /*13b10*/  @!P3 FMUL R36, R36, 16777216 ;  /* 0x4b8000002424b820 */ /* 0x000fe20000400000 */
[----:B------:R-:W-:Y:S01]  /*13b20*/  IADD3 R20, P2, PT, R27, R4, RZ ;  /* 0x000000041b147210 */ /* 0x000fe20007f5e0ff */
[----:B------:R1:W-:Y:S01]  /*13b30*/  STG.E.U16 desc[UR20][R10.64], R9 ;  /* 0x000000090a007986 */ /* 0x0003e2000c101514 */
[-C--:B------:R-:W-:Y:S01]  /*13b40*/  LEA.HI.X.SX32 R17, R17, R5.reuse, 0x1, P1 ;  /* 0x0000000511117211 */ /* 0x080fe200008f0eff */
[----:B------:R-:W-:Y:S01]  /*13b50*/  IMAD R25, R2, 0x1f, RZ ;  /* 0x0000001f02197824 */ /* 0x000fe200078e02ff */
[----:B------:R-:W-:Y:S01]  /*13b60*/  F2FP.BF16.F32.PACK_AB R0, R33, R32 ;  /* 0x000000202100723e */ /* 0x000fe200000010ff */
[----:B------:R2:W-:Y:S01]  /*13b70*/  STG.E.U16 desc[UR20][R14.64], R141 ;  /* 0x0000008d0e007986 */ /* 0x0005e2000c101514 */
[----:B------:R-:W-:Y:S01]  /*13b80*/  LEA.HI.X.SX32 R21, R89, R5, 0x1, P2 ;  /* 0x0000000559157211 */ /* 0x000fe200010f0eff */
[----:B------:R-:W-:Y:S01]  /*13b90*/  @!P3 FMUL R38, R38, 16777216 ;  /* 0x4b8000002626b820 */ /* 0x000fe20000400000 */
[----:B------:R-:W-:Y:S01]  /*13ba0*/  F2FP.BF16.F32.PACK_AB R34, R35, R34 ;  /* 0x000000222322723e */ /* 0x000fe200000010ff */
[----:B------:R3:W-:Y:S01]  /*13bb0*/  STG.E.U16 desc[UR20][R6.64], R12 ;  /* 0x0000000c06007986 */ /* 0x0007e2000c101514 */
[----:B------:R-:W-:Y:S01]  /*13bc0*/  FMUL R36, R235, R36 ;  /* 0x00000024eb247220 */ /* 0x000fe20000400000 */
[----:B------:R-:W-:-:S02]  /*13bd0*/  IMAD R51, R2, 0x48, RZ ;  /* 0x0000004802337824 */ /* 0x000fc400078e02ff */
[----:B------:R-:W-:Y:S01]  /*13be0*/  @!P3 FMUL R40, R40, 16777216 ;  /* 0x4b8000002828b820 */ /* 0x000fe20000400000 */
[-C--:B-1----:R-:W-:Y:S01]  /*13bf0*/  LEA.HI.X.SX32 R9, R55, R5.reuse, 0x1, P0 ;  /* 0x0000000537097211 */ /* 0x082fe200000f0eff */
[C---:B------:R-:W-:Y:S01]  /*13c00*/  IMAD R11, R2.reuse, 0x3c, RZ ;  /* 0x0000003c020b7824 */ /* 0x040fe200078e02ff */
[-C--:B------:R-:W-:Y:S01]  /*13c10*/  IADD3 R32, P0, PT, R31, R4.reuse, RZ ;  /* 0x000000041f207210 */ /* 0x080fe20007f1e0ff */
[----:B------:R-:W-:Y:S01]  /*13c20*/  @!P3 FMUL R41, R41, 16777216 ;  /* 0x4b8000002929b820 */ /* 0x000fe20000400000 */
[C---:B--2---:R-:W-:Y:S01]  /*13c30*/  IMAD R15, R2.reuse, 0x1d, RZ ;  /* 0x0000001d020f7824 */ /* 0x044fe200078e02ff */
[----:B------:R1:W-:Y:S01]  /*13c40*/  STG.E.U16 desc[UR20][R8.64], R143 ;  /* 0x0000008f08007986 */ /* 0x0003e2000c101514 */
[----:B------:R-:W-:Y:S01]  /*13c50*/  IADD3 R28, P1, PT, R11, R4, RZ ;  /* 0x000000040b1c7210 */ /* 0x000fe20007f3e0ff */
[----:B------:R-:W-:Y:S01]  /*13c60*/  FMUL R38, R235, R38 ;  /* 0x00000026eb267220 */ /* 0x000fe20000400000 */
[----:B---3--:R-:W-:Y:S01]  /*13c70*/  PRMT R6, R143, 0x7632, R6 ;  /* 0x000076328f067816 */ /* 0x008fe20000000006 */
[C---:B------:R-:W-:Y:S01]  /*13c80*/  IMAD R7, R2.reuse, 0x3e, RZ ;  /* 0x0000003e02077824 */ /* 0x040fe200078e02ff */
[-C--:B------:R-:W-:Y:S01]  /*13c90*/  LEA.HI.X.SX32 R33, R15, R5.reuse, 0x1, P0 ;  /* 0x000000050f217211 */ /* 0x080fe200000f0eff */
[C---:B------:R-:W-:Y:S01]  /*13ca0*/  IMAD R15, R2.reuse, 0x44, RZ ;  /* 0x00000044020f7824 */ /* 0x040fe200078e02ff */
[-C--:B------:R-:W-:Y:S01]  /*13cb0*/  LEA.HI.X.SX32 R29, R93, R5.reuse, 0x1, P1 ;  /* 0x000000055d1d7211 */ /* 0x080fe200008f0eff */
[----:B------:R2:W-:Y:S01]  /*13cc0*/  STG.E.U16 desc[UR20][R16.64], R6 ;  /* 0x0000000610007986 */ /* 0x0005e2000c101514 */
[----:B------:R-:W-:Y:S01]  /*13cd0*/  IADD3 R24, P2, PT, R7, R4, RZ ;  /* 0x0000000407187210 */ /* 0x000fe20007f5e0ff */
[----:B------:R-:W-:Y:S01]  /*13ce0*/  IMAD R47, R2, 0x46, RZ ;  /* 0x00000046022f7824 */ /* 0x000fe200078e02ff */
[----:B------:R-:W-:Y:S01]  /*13cf0*/  PRMT R12, R34, 0x7632, R12 ;  /* 0x00007632220c7816 */ /* 0x000fe2000000000c */
[C---:B-1----:R-:W-:Y:S01]  /*13d00*/  IMAD R9, R2.reuse, 0x42, RZ ;  /* 0x0000004202097824 */ /* 0x042fe200078e02ff */
[----:B------:R1:W-:Y:S01]  /*13d10*/  STG.E.U16 desc[UR20][R20.64], R0 ;  /* 0x0000000014007986 */ /* 0x0003e2000c101514 */
[----:B------:R-:W-:Y:S01]  /*13d20*/  LEA.HI.X.SX32 R25, R25, R5, 0x1, P2 ;  /* 0x0000000519197211 */ /* 0x000fe200010f0eff */
[----:B------:R-:W-:Y:S01]  /*13d30*/  FMUL R40, R235, R40 ;  /* 0x00000028eb287220 */ /* 0x000fe20000400000 */
[----:B------:R-:W-:Y:S01]  /*13d40*/  F2FP.BF16.F32.PACK_AB R36, R147, R36 ;  /* 0x000000249324723e */ /* 0x000fe200000010ff */
[----:B------:R-:W-:Y:S01]  /*13d50*/  FMUL R41, R235, R41 ;  /* 0x00000029eb297220 */ /* 0x000fe20000400000 */
[----:B------:R-:W-:-:S02]  /*13d60*/  IMAD R55, R2, 0x4a, RZ ;  /* 0x0000004a02377824 */ /* 0x000fc400078e02ff */
[----:B------:R-:W-:Y:S01]  /*13d70*/  @!P3 FMUL R42, R42, 16777216 ;  /* 0x4b8000002a2ab820 */ /* 0x000fe20000400000 */
[C---:B--2---:R-:W-:Y:S01]  /*13d80*/  IMAD.SHL.U32 R17, R2.reuse, 0x20, RZ ;  /* 0x0000002002117824 */ /* 0x044fe200078e00ff */
[C---:B------:R-:W-:Y:S01]  /*13d90*/  LEA R16, P0, R2.reuse, R4, 0x6 ;  /* 0x0000000402107211 */ /* 0x040fe200078030ff */
[----:B------:R-:W-:Y:S01]  /*13da0*/  @!P3 FMUL R43, R43, 16777216 ;  /* 0x4b8000002b2bb820 */ /* 0x000fe20000400000 */
[----:B------:R-:W-:Y:S01]  /*13db0*/  @!P3 FMUL R99, R99, 16777216 ;  /* 0x4b8000006363b820 */ /* 0x000fe20000400000 */
[----:B------:R-:W-:Y:S01]  /*13dc0*/  F2FP.BF16.F32.PACK_AB R38, R145, R38 ;  /* 0x000000269126723e */ /* 0x000fe200000010ff */
[----:B-1----:R-:W-:Y:S01]  /*13dd0*/  IMAD R21, R2, 0x21, RZ ;  /* 0x0000002102157824 */ /* 0x002fe200078e02ff */
[----:B------:R-:W-:Y:S01]  /*13de0*/  PRMT R0, R0, 0x7632, R0 ;  /* 0x0000763200007816 */ /* 0x000fe20000000000 */
[----:B------:R-:W-:Y:S01]  /*13df0*/  IMAD R35, R2, 0x25, RZ ;  /* 0x0000002502237824 */ /* 0x000fe200078e02ff */
[----:B------:R-:W-:Y:S01]  /*13e00*/  IADD3 R20, P1, PT, R9, R4, RZ ;  /* 0x0000000409147210 */ /* 0x000fe20007f3e0ff */
[----:B------:R-:W-:Y:S01]  /*13e10*/  FMUL R42, R235, R42 ;  /* 0x0000002aeb2a7220 */ /* 0x000fe20000400000 */
[-C--:B------:R-:W-:Y:S01]  /*13e20*/  LEA.HI.X.SX32 R17, R17, R5.reuse, 0x1, P0 ;  /* 0x0000000511117211 */ /* 0x080fe200000f0eff */
[----:B------:R1:W-:Y:S01]  /*13e30*/  STG.E.U16 desc[UR20][R32.64], R0 ;  /* 0x0000000020007986 */ /* 0x0003e2000c101514 */
[----:B------:R-:W-:Y:S01]  /*13e40*/  LEA.HI.X.SX32 R21, R21, R5, 0x1, P1 ;  /* 0x0000000515157211 */ /* 0x000fe200008f0eff */
[C---:B------:R-:W-:Y:S01]  /*13e50*/  FMUL R43, R235.reuse, R43 ;  /* 0x0000002beb2b7220 */ /* 0x040fe20000400000 */
[----:B------:R-:W-:Y:S01]  /*13e60*/  PRMT R10, R36, 0x7632, R10 ;  /* 0x00007632240a7816 */ /* 0x000fe2000000000a */
[----:B------:R2:W-:Y:S01]  /*13e70*/  STG.E.U16 desc[UR20][R28.64], R34 ;  /* 0x000000221c007986 */ /* 0x0005e2000c101514 */
[----:B------:R-:W-:Y:S01]  /*13e80*/  FMUL R203, R235, R99 ;  /* 0x00000063ebcb7220 */ /* 0x000fe20000400000 */
[----:B------:R-:W-:Y:S01]  /*13e90*/  F2FP.BF16.F32.PACK_AB R40, R41, R40 ;  /* 0x000000282928723e */ /* 0x000fe200000010ff */
[----:B------:R-:W-:Y:S01]  /*13ea0*/  @!P3 FMUL R44, R44, 16777216 ;  /* 0x4b8000002c2cb820 */ /* 0x000fe20000400000 */
[----:B------:R3:W-:Y:S01]  /*13eb0*/  STG.E.U16 desc[UR20][R24.64], R12 ;  /* 0x0000000c18007986 */ /* 0x0007e2000c101514 */
[----:B------:R-:W-:Y:S01]  /*13ec0*/  @!P3 FMUL R45, R45, 16777216 ;  /* 0x4b8000002d2db820 */ /* 0x000fe20000400000 */
[----:B------:R-:W-:Y:S01]  /*13ed0*/  @!P3 FMUL R103, R103, 16777216 ;  /* 0x4b8000006767b820 */ /* 0x000fe20000400000 */
[C---:B------:R-:W-:Y:S01]  /*13ee0*/  IMAD R99, R2.reuse, 0x50, RZ ;  /* 0x0000005002637824 */ /* 0x040fe200078e02ff */
[-C--:B-1----:R-:W-:Y:S01]  /*13ef0*/  IADD3 R32, P2, PT, R15, R4.reuse, RZ ;  /* 0x000000040f207210 */ /* 0x082fe20007f5e0ff */
[----:B------:R1:W-:Y:S01]  /*13f00*/  STG.E.U16 desc[UR20][R16.64], R36 ;  /* 0x0000002410007986 */ /* 0x0003e2000c101514 */
[----:B------:R-:W-:Y:S01]  /*13f10*/  @!P3 FMUL R107, R107, 16777216 ;  /* 0x4b8000006b6bb820 */ /* 0x000fe20000400000 */
[----:B------:R-:W-:Y:S01]  /*13f20*/  @!P3 FMUL R111, R111, 16777216 ;  /* 0x4b8000006f6fb820 */ /* 0x000fe20000400000 */
[-C--:B--2---:R-:W-:Y:S01]  /*13f30*/  IADD3 R28, P1, PT, R51, R4.reuse, RZ ;  /* 0x00000004331c7210 */ /* 0x084fe20007f3e0ff */
[----:B------:R2:W-:Y:S01]  /*13f40*/  STG.E.U16 desc[UR20][R20.64], R10 ;  /* 0x0000000a14007986 */ /* 0x0005e2000c101514 */
[-C--:B------:R-:W-:Y:S01]  /*13f50*/  LEA.HI.X.SX32 R33, R91, R5.reuse, 0x1, P2 ;  /* 0x000000055b217211 */ /* 0x080fe200010f0eff */
[C---:B------:R-:W-:Y:S01]  /*13f60*/  IMAD R91, R2.reuse, 0x4c, RZ ;  /* 0x0000004c025b7824 */ /* 0x040fe200078e02ff */
[-C--:B---3--:R-:W-:Y:S01]  /*13f70*/  IADD3 R24, P0, PT, R47, R4.reuse, RZ ;  /* 0x000000042f187210 */ /* 0x088fe20007f1e0ff */
[C---:B------:R-:W-:Y:S01]  /*13f80*/  IMAD R25, R2.reuse, 0x23, RZ ;  /* 0x0000002302197824 */ /* 0x040fe200078e02ff */
[-C--:B------:R-:W-:Y:S01]  /*13f90*/  LEA.HI.X.SX32 R29, R95, R5.reuse, 0x1, P1 ;  /* 0x000000055f1d7211 */ /* 0x080fe200008f0eff */
[----:B------:R-:W-:Y:S01]  /*13fa0*/  IMAD R95, R2, 0x4e, RZ ;  /* 0x0000004e025f7824 */ /* 0x000fe200078e02ff */
[----:B------:R-:W-:Y:S01]  /*13fb0*/  PRMT R12, R38, 0x7632, R12 ;  /* 0x00007632260c7816 */ /* 0x000fe2000000000c */
[----:B------:R3:W-:Y:S01]  /*13fc0*/  STG.E.U16 desc[UR20][R32.64], R38 ;  /* 0x0000002620007986 */ /* 0x0007e2000c101514 */
[----:B-1----:R-:W-:Y:S01]  /*13fd0*/  IADD3 R16, P2, PT, R55, R4, RZ ;  /* 0x0000000437107210 */ /* 0x002fe20007f5e0ff */
[----:B------:R-:W-:Y:S01]  /*13fe0*/  @!P3 FMUL R46, R46, 16777216 ;  /* 0x4b8000002e2eb820 */ /* 0x000fe20000400000 */
[----:B------:R-:W-:Y:S01]  /*13ff0*/  LEA.HI.X.SX32 R25, R25, R5, 0x1, P0 ;  /* 0x0000000519197211 */ /* 0x000fe200000f0eff */
[----:B------:R-:W-:Y:S01]  /*14000*/  FMUL R44, R235, R44 ;  /* 0x0000002ceb2c7220 */ /* 0x000fe20000400000 */
[----:B--2---:R-:W-:Y:S01]  /*14010*/  IADD3 R20, P0, PT, R91, R4, RZ ;  /* 0x000000045b147210 */ /* 0x004fe20007f1e0ff */
[----:B------:R-:W-:Y:S01]  /*14020*/  FMUL R45, R235, R45 ;  /* 0x0000002deb2d7220 */ /* 0x000fe20000400000 */
[----:B------:R-:W-:Y:S01]  /*14030*/  LEA.HI.X.SX32 R17, R35, R5, 0x1, P2 ;  /* 0x0000000523117211 */ /* 0x000fe200010f0eff */
[----:B------:R-:W-:Y:S01]  /*14040*/  FMUL R207, R235, R103 ;  /* 0x00000067ebcf7220 */ /* 0x000fe20000400000 */
[----:B------:R-:W-:Y:S01]  /*14050*/  PRMT R8, R40, 0x7632, R8 ;  /* 0x0000763228087816 */ /* 0x000fe20000000008 */
[----:B------:R1:W-:Y:S01]  /*14060*/  STG.E.U16 desc[UR20][R24.64], R12 ;  /* 0x0000000c18007986 */ /* 0x0003e2000c101514 */
[----:B------:R-:W-:Y:S01]  /*14070*/  F2FP.BF16.F32.PACK_AB R42, R43, R42 ;  /* 0x0000002a2b2a723e */ /* 0x000fe200000010ff */
[C---:B---3--:R-:W-:Y:S01]  /*14080*/  IMAD R33, R2.reuse, 0x27, RZ ;  /* 0x0000002702217824 */ /* 0x048fe200078e02ff */
[----:B------:R-:W-:Y:S01]  /*14090*/  IADD3 R32, P1, PT, R95, R4, RZ ;  /* 0x000000045f207210 */ /* 0x000fe20007f3e0ff */
[----:B------:R-:W-:Y:S01]  /*140a0*/  @!P3 FMUL R115, R115, 16777216 ;  /* 0x4b8000007373b820 */ /* 0x000fe20000400000 */
[----:B------:R-:W-:Y:S01]  /*140b0*/  FMUL R211, R235, R107 ;  /* 0x0000006bebd37220 */ /* 0x000fe20000400000 */
[----:B------:R-:W-:-:S02]  /*140c0*/  IMAD R103, R2, 0x52, RZ ;  /* 0x0000005202677824 */ /* 0x000fc400078e02ff */
[----:B------:R-:W-:Y:S01]  /*140d0*/  FMUL R215, R235, R111 ;  /* 0x0000006febd77220 */ /* 0x000fe20000400000 */
[-C--:B------:R-:W-:Y:S01]  /*140e0*/  LEA.HI.X.SX32 R21, R97, R5.reuse, 0x1, P0 ;  /* 0x0000000561157211 */ /* 0x080fe200000f0eff */
[C---:B------:R-:W-:Y:S02]  /*140f0*/  IMAD R107, R2.reuse, 0x54, RZ ;  /* 0x00000054026b7824 */ /* 0x040fe400078e02ff */
[----:B------:R-:W-:Y:S01]  /*14100*/  FMUL R46, R235, R46 ;  /* 0x0000002eeb2e7220 */ /* 0x000fe20000400000 */
[----:B------:R2:W-:Y:S01]  /*14110*/  STG.E.U16 desc[UR20][R28.64], R40 ;  /* 0x000000281c007986 */ /* 0x0005e2000c101514 */
[----:B-1----:R-:W-:Y:S01]  /*14120*/  IADD3 R24, P2, PT, R99, R4, RZ ;  /* 0x0000000463187210 */ /* 0x002fe20007f5e0ff */
[----:B------:R-:W-:Y:S01]  /*14130*/  IMAD R111, R2, 0x56, RZ ;  /* 0x00000056026f7824 */ /* 0x000fe200078e02ff */
[----:B------:R-:W-:Y:S01]  /*14140*/  LEA.HI.X.SX32 R33, R33, R5, 0x1, P1 ;  /* 0x0000000521217211 */ /* 0x000fe200008f0eff */
[----:B------:R1:W-:Y:S01]  /*14150*/  STG.E.U16 desc[UR20][R16.64], R8 ;  /* 0x0000000810007986 */ /* 0x0003e2000c101514 */
[----:B------:R-:W-:Y:S01]  /*14160*/  PRMT R0, R42, 0x7632, R0 ;  /* 0x000076322a007816 */ /* 0x000fe20000000000 */
[----:B------:R-:W-:Y:S01]  /*14170*/  @!P3 FMUL R119, R119, 16777216 ;  /* 0x4b8000007777b820 */ /* 0x000fe20000400000 */
[----:B------:R-:W-:Y:S01]  /*14180*/  FMUL R219, R235, R115 ;  /* 0x00000073ebdb7220 */ /* 0x000fe20000400000 */
[----:B------:R-:W-:Y:S01]  /*14190*/  F2FP.BF16.F32.PACK_AB R44, R45, R44 ;  /* 0x0000002c2d2c723e */ /* 0x000fe200000010ff */
[----:B------:R-:W-:Y:S01]  /*141a0*/  @!P3 FMUL R48, R48, 16777216 ;  /* 0x4b8000003030b820 */ /* 0x000fe20000400000 */
[----:B------:R-:W-:Y:S01]  /*141b0*/  LEA.HI.X.SX32 R25, R101, R5, 0x1, P2 ;  /* 0x0000000565197211 */ /* 0x000fe200010f0eff */
[----:B------:R-:W-:Y:S01]  /*141c0*/  @!P3 FMUL R49, R49, 16777216 ;  /* 0x4b8000003131b820 */ /* 0x000fe20000400000 */
[----:B------:R-:W-:Y:S01]  /*141d0*/  @!P3 FMUL R123, R123, 16777216 ;  /* 0x4b8000007b7bb820 */ /* 0x000fe20000400000 */
[C---:B------:R-:W-:Y:S01]  /*141e0*/  IMAD R115, R2.reuse, 0x58, RZ ;  /* 0x0000005802737824 */ /* 0x040fe200078e02ff */
[----:B------:R3:W-:Y:S01]  /*141f0*/  STG.E.U16 desc[UR20][R20.64], R42 ;  /* 0x0000002a14007986 */ /* 0x0007e2000c101514 */
[-C--:B--2---:R-:W-:Y:S01]  /*14200*/  IADD3 R28, P1, PT, R107, R4.reuse, RZ ;  /* 0x000000046b1c7210 */ /* 0x084fe20007f3e0ff */
[C---:B-1----:R-:W-:Y:S01]  /*14210*/  IMAD R17, R2.reuse, 0x29, RZ ;  /* 0x0000002902117824 */ /* 0x042fe200078e02ff */
[----:B------:R-:W-:Y:S01]  /*14220*/  IADD3 R16, P0, PT, R103, R4, RZ ;  /* 0x0000000467107210 */ /* 0x000fe20007f1e0ff */
[----:B------:R-:W-:Y:S01]  /*14230*/  IMAD R35, R2, 0x2b, RZ ;  /* 0x0000002b02237824 */ /* 0x000fe200078e02ff */
[----:B------:R-:W-:Y:S01]  /*14240*/  F2FP.BF16.F32.PACK_AB R39, R39, R46 ;  /* 0x0000002e2727723e */ /* 0x000fe200000010ff */
[----:B------:R-:W-:Y:S01]  /*14250*/  @!P3 FMUL R50, R50, 16777216 ;  /* 0x4b8000003232b820 */ /* 0x000fe20000400000 */
[----:B------:R-:W-:Y:S01]  /*14260*/  @!P3 FMUL R52, R52, 16777216 ;  /* 0x4b8000003434b820 */ /* 0x000fe20000400000 */
[----:B------:R-:W-:Y:S01]  /*14270*/  @!P3 FMUL R53, R53, 16777216 ;  /* 0x4b8000003535b820 */ /* 0x000fe20000400000 */
[----:B------:R-:W-:Y:S01]  /*14280*/  @!P3 FMUL R54, R54, 16777216 ;  /* 0x4b8000003636b820 */ /* 0x000fe20000400000 */
[----:B------:R-:W-:Y:S01]  /*14290*/  @!P3 FMUL R56, R56, 16777216 ;  /* 0x4b8000003838b820 */ /* 0x000fe20000400000 */
[----:B------:R-:W-:Y:S01]  /*142a0*/  @!P3 FMUL R57, R57, 16777216 ;  /* 0x4b8000003939b820 */ /* 0x000fe20000400000 */
[----:B---3--:R-:W-:Y:S01]  /*142b0*/  IADD3 R20, P2, PT, R111, R4, RZ ;  /* 0x000000046f147210 */ /* 0x008fe20007f5e0ff */
[----:B------:R-:W-:Y:S01]  /*142c0*/  @!P3 FMUL R58, R58, 16777216 ;  /* 0x4b8000003a3ab820 */ /* 0x000fe20000400000 */
        /* <DEDUP_REMOVED lines=53> */
[----:B------:R-:W-:Y:S01]  /*14620*/  FMUL R223, R235, R119 ;  /* 0x00000077ebdf7220 */ /* 0x000fe20000400000 */
[----:B------:R-:W-:Y:S01]  /*14630*/  STG.E.U16 desc[UR20][R32.64], R0 ;  /* 0x0000000020007986 */ /* 0x000fe2000c101514 */
[----:B------:R-:W-:Y:S01]  /*14640*/  @!P3 FMUL R131, R131, 16777216 ;  /* 0x4b8000008383b820 */ /* 0x000fe20000400000 */
[C---:B------:R-:W-:Y:S01]  /*14650*/  FMUL R48, R235.reuse, R48 ;  /* 0x00000030eb307220 */ /* 0x040fe20000400000 */
[C---:B------:R-:W-:Y:S01]  /*14660*/  FMUL R49, R235.reuse, R49 ;  /* 0x00000031eb317220 */ /* 0x040fe20000400000 */
[----:B------:R-:W-:Y:S01]  /*14670*/  FMUL R227, R235, R123 ;  /* 0x0000007bebe37220 */ /* 0x000fe20000400000 */
[----:B------:R1:W-:Y:S01]  /*14680*/  STG.E.U16 desc[UR20][R24.64], R44 ;  /* 0x0000002c18007986 */ /* 0x0003e2000c101514 */
[-C--:B------:R-:W-:Y:S01]  /*14690*/  LEA.HI.X.SX32 R17, R17, R5.reuse, 0x1, P0 ;  /* 0x0000000511117211 */ /* 0x080fe200000f0eff */
[----:B------:R-:W-:Y:S01]  /*146a0*/  IMAD R119, R2, 0x5a, RZ ;  /* 0x0000005a02777824 */ /* 0x000fe200078e02ff */
[----:B------:R-:W-:Y:S01]  /*146b0*/  PRMT R8, R44, 0x7632, R8 ;  /* 0x000076322c087816 */ /* 0x000fe20000000008 */
[C---:B------:R-:W-:Y:S01]  /*146c0*/  IMAD R123, R2.reuse, 0x5c, RZ ;  /* 0x0000005c027b7824 */ /* 0x040fe200078e02ff */
[-C--:B------:R-:W-:Y:S01]  /*146d0*/  LEA.HI.X.SX32 R29, R105, R5.reuse, 0x1, P1 ;  /* 0x00000005691d7211 */ /* 0x080fe200008f0eff */
[----:B------:R-:W-:Y:S01]  /*146e0*/  FMUL R50, R235, R50 ;  /* 0x00000032eb327220 */ /* 0x000fe20000400000 */
[----:B------:R-:W-:Y:S01]  /*146f0*/  LEA.HI.X.SX32 R21, R35, R5, 0x1, P2 ;  /* 0x0000000523157211 */ /* 0x000fe200010f0eff */
[----:B------:R-:W-:Y:S01]  /*14700*/  FMUL R52, R235, R52 ;  /* 0x00000034eb347220 */ /* 0x000fe20000400000 */
[----:B------:R-:W-:Y:S01]  /*14710*/  PRMT R10, R39, 0x7632, R10 ;  /* 0x00007632270a7816 */ /* 0x000fe2000000000a */
[C---:B------:R-:W-:Y:S01]  /*14720*/  FMUL R53, R235.reuse, R53 ;  /* 0x00000035eb357220 */ /* 0x040fe20000400000 */
[----:B------:R-:W-:Y:S01]  /*14730*/  FMUL R54, R235, R54 ;  /* 0x00000036eb367220 */ /* 0x000fe20000400000 */
[----:B-1----:R-:W-:Y:S01]  /*14740*/  IADD3 R24, P0, PT, R115, R4, RZ ;  /* 0x0000000473187210 */ /* 0x002fe20007f1e0ff */
        /* <DEDUP_REMOVED lines=56> */
[----:B------:R-:W-:Y:S01]  /*14ad0*/  FMUL R235, R235, R131 ;  /* 0x00000083ebeb7220 */ /* 0x000fe20000400000 */
[C---:B------:R-:W-:Y:S01]  /*14ae0*/  IMAD R33, R2.reuse, 0x2d, RZ ;  /* 0x0000002d02217824 */ /* 0x040fe200078e02ff */
[----:B------:R1:W-:Y:S01]  /*14af0*/  STG.E.U16 desc[UR20][R16.64], R8 ;  /* 0x0000000810007986 */ /* 0x0003e2000c101514 */
[C---:B------:R-:W-:Y:S01]  /*14b00*/  IMAD R127, R2.reuse, 0x5e, RZ ;  /* 0x0000005e027f7824 */ /* 0x040fe200078e02ff */
[----:B------:R-:W-:Y:S01]  /*14b10*/  F2FP.BF16.F32.PACK_AB R48, R49, R48 ;  /* 0x000000303130723e */ /* 0x000fe200000010ff */
[C---:B------:R-:W-:Y:S01]  /*14b20*/  IMAD R131, R2.reuse, 0x60, RZ ;  /* 0x0000006002837824 */ /* 0x040fe200078e02ff */
[----:B------:R-:W-:Y:S01]  /*14b30*/  IADD3 R32, P1, PT, R119, R4, RZ ;  /* 0x0000000477207210 */ /* 0x000fe20007f3e0ff */
[----:B------:R2:W-:Y:S01]  /*14b40*/  STG.E.U16 desc[UR20][R28.64], R39 ;  /* 0x000000271c007986 */ /* 0x0005e2000c101514 */
[-C--:B------:R-:W-:Y:S01]  /*14b50*/  LEA.HI.X.SX32 R25, R109, R5.reuse, 0x1, P0 ;  /* 0x000000056d197211 */ /* 0x080fe200000f0eff */
[C---:B------:R-:W-:Y:S01]  /*14b60*/  IMAD R137, R2.reuse, 0x62, RZ ;  /* 0x0000006202897824 */ /* 0x040fe200078e02ff */
[----:B------:R-:W-:Y:S01]  /*14b70*/  F2FP.BF16.F32.PACK_AB R37, R37, R50 ;  /* 0x000000322525723e */ /* 0x000fe200000010ff */
[----:B------:R3:W-:Y:S01]  /*14b80*/  STG.E.U16 desc[UR20][R20.64], R10 ;  /* 0x0000000a14007986 */ /* 0x0007e2000c101514 */
[-C--:B------:R-:W-:Y:S01]  /*14b90*/  LEA.HI.X.SX32 R33, R33, R5.reuse, 0x1, P1 ;  /* 0x0000000521217211 */ /* 0x080fe200008f0eff */
[----:B------:R-:W-:Y:S01]  /*14ba0*/  IMAD R35, R2, 0x31, RZ ;  /* 0x0000003102237824 */ /* 0x000fe200078e02ff */
[-C--:B-1----:R-:W-:Y:S01]  /*14bb0*/  IADD3 R16, P2, PT, R123, R4.reuse, RZ ;  /* 0x000000047b107210 */ /* 0x082fe20007f5e0ff */
[----:B------:R1:W-:Y:S01]  /*14bc0*/  STG.E.U16 desc[UR20][R24.64], R48 ;  /* 0x0000003018007986 */ /* 0x0003e2000c101514 */
[----:B------:R-:W-:Y:S01]  /*14bd0*/  PRMT R0, R48, 0x7632, R0 ;  /* 0x0000763230007816 */ /* 0x000fe20000000000 */
[C---:B------:R-:W-:Y:S01]  /*14be0*/  IMAD R141, R2.reuse, 0x64, RZ ;  /* 0x00000064028d7824 */ /* 0x040fe200078e02ff */
[-C--:B------:R-:W-:Y:S01]  /*14bf0*/  LEA.HI.X.SX32 R17, R113, R5.reuse, 0x1, P2 ;  /* 0x0000000571117211 */ /* 0x080fe200010f0eff */
[C---:B------:R-:W-:Y:S01]  /*14c00*/  IMAD R145, R2.reuse, 0x66, RZ ;  /* 0x0000006602917824 */ /* 0x040fe200078e02ff */
[----:B--2---:R-:W-:Y:S01]  /*14c10*/  IADD3 R28, P1, PT, R131, R4, RZ ;  /* 0x00000004831c7210 */ /* 0x004fe20007f3e0ff */
[----:B------:R2:W-:Y:S01]  /*14c20*/  STG.E.U16 desc[UR20][R32.64], R0 ;  /* 0x0000000020007986 */ /* 0x0005e2000c101514 */
[----:B------:R-:W-:Y:S01]  /*14c30*/  F2FP.BF16.F32.PACK_AB R52, R53, R52 ;  /* 0x000000343534723e */ /* 0x000fe200000010ff */
[C---:B---3--:R-:W-:Y:S01]  /*14c40*/  IMAD R21, R2.reuse, 0x2f, RZ ;  /* 0x0000002f02157824 */ /* 0x048fe200078e02ff */
[-C--:B------:R-:W-:Y:S01]  /*14c50*/  IADD3 R20, P0, PT, R127, R4.reuse, RZ ;  /* 0x000000047f147210 */ /* 0x080fe20007f1e0ff */
[----:B------:R3:W-:Y:S01]  /*14c60*/  STG.E.U16 desc[UR20][R16.64], R37 ;  /* 0x0000002510007986 */ /* 0x0007e2000c101514 */
[----:B------:R-:W-:Y:S01]  /*14c70*/  PRMT R10, R37, 0x7632, R10 ;  /* 0x00007632250a7816 */ /* 0x000fe2000000000a */
[C---:B------:R-:W-:Y:S01]  /*14c80*/  IMAD R153, R2.reuse, 0x6a, RZ ;  /* 0x0000006a02997824 */ /* 0x040fe200078e02ff */
[-C--:B-1----:R-:W-:Y:S01]  /*14c90*/  IADD3 R24, P2, PT, R137, R4.reuse, RZ ;  /* 0x0000000489187210 */ /* 0x082fe20007f5e0ff */
[C---:B------:R-:W-:Y:S01]  /*14ca0*/  IMAD R157, R2.reuse, 0x6c, RZ ;  /* 0x0000006c029d7824 */ /* 0x040fe200078e02ff */
[-C--:B------:R-:W-:Y:S01]  /*14cb0*/  LEA.HI.X.SX32 R21, R21, R5.reuse, 0x1, P0 ;  /* 0x0000000515157211 */ /* 0x080fe200000f0eff */
[C---:B------:R-:W-:Y:S01]  /*14cc0*/  IMAD R165, R2.reuse, 0x70, RZ ;  /* 0x0000007002a57824 */ /* 0x040fe200078e02ff */
[-C--:B------:R-:W-:Y:S01]  /*14cd0*/  LEA.HI.X.SX32 R29, R117, R5.reuse, 0x1, P1 ;  /* 0x00000005751d7211 */ /* 0x080fe200008f0eff */
[----:B--2---:R-:W-:Y:S01]  /*14ce0*/  IMAD R33, R2, 0x35, RZ ;  /* 0x0000003502217824 */ /* 0x004fe200078e02ff */
[-C--:B------:R-:W-:Y:S01]  /*14cf0*/  LEA.HI.X.SX32 R25, R35, R5.reuse, 0x1, P2 ;  /* 0x0000000523197211 */ /* 0x080fe200010f0eff */
[----:B------:R1:W-:Y:S01]  /*14d00*/  STG.E.U16 desc[UR20][R20.64], R10 ;  /* 0x0000000a14007986 */ /* 0x0003e2000c101514 */
[----:B------:R-:W-:Y:S01]  /*14d10*/  PRMT R12, R52, 0x7632, R12 ;  /* 0x00007632340c7816 */ /* 0x000fe2000000000c */
[C---:B---3--:R-:W-:Y:S01]  /*14d20*/  IMAD R17, R2.reuse, 0x33, RZ ;  /* 0x0000003302117824 */ /* 0x048fe200078e02ff */
[----:B------:R-:W-:Y:S01]  /*14d30*/  IADD3 R16, P0, PT, R145, R4, RZ ;  /* 0x0000000491107210 */ /* 0x000fe20007f1e0ff */
[----:B------:R2:W-:Y:S01]  /*14d40*/  STG.E.U16 desc[UR20][R28.64], R52 ;  /* 0x000000341c007986 */ /* 0x0005e2000c101514 */
[----:B------:R-:W-:Y:S01]  /*14d50*/  F2FP.BF16.F32.PACK_AB R0, R149, R54 ;  /* 0x000000369500723e */ /* 0x000fe200000010ff */
[C---:B------:R-:W-:Y:S01]  /*14d60*/  IMAD R149, R2.reuse, 0x68, RZ ;  /* 0x0000006802957824 */ /* 0x040fe200078e02ff */
[-C--:B------:R-:W-:Y:S01]  /*14d70*/  LEA.HI.X.SX32 R17, R17, R5.reuse, 0x1, P0 ;  /* 0x0000000511117211 */ /* 0x080fe200000f0eff */
[----:B------:R3:W-:Y:S01]  /*14d80*/  STG.E.U16 desc[UR20][R24.64], R12 ;  /* 0x0000000c18007986 */ /* 0x0007e2000c101514 */
[C---:B------:R-:W-:Y:S01]  /*14d90*/  IMAD R169, R2.reuse, 0x72, RZ ;  /* 0x0000007202a97824 */ /* 0x040fe200078e02ff */
[-C--:B------:R-:W-:Y:S01]  /*14da0*/  IADD3 R22, P0, PT, R157, R4.reuse, RZ ;  /* 0x000000049d167210 */ /* 0x080fe20007f1e0ff */
[C---:B------:R-:W-:Y:S01]  /*14db0*/  IMAD R161, R2.reuse, 0x6e, RZ ;  /* 0x0000006e02a17824 */ /* 0x040fe200078e02ff */
[-C--:B------:R-:W-:Y:S01]  /*14dc0*/  IADD3 R18, P6, PT, R149, R4.reuse, RZ ;  /* 0x0000000495127210 */ /* 0x080fe20007fde0ff */
[C---:B-1----:R-:W-:Y:S01]  /*14dd0*/  IMAD R21, R2.reuse, 0x82, RZ ;  /* 0x0000008202157824 */ /* 0x042fe200078e02ff */
[-C--:B------:R-:W-:Y:S01]  /*14de0*/  LEA.HI.X.SX32 R23, R23, R5.reuse, 0x1, P0 ;  /* 0x0000000517177211 */ /* 0x080fe200000f0eff */
[C---:B------:R-:W-:Y:S01]  /*14df0*/  IMAD R177, R2.reuse, 0x76, RZ ;  /* 0x0000007602b17824 */ /* 0x040fe200078e02ff */
[-C--:B--2---:R-:W-:Y:S01]  /*14e00*/  IADD3 R28, P0, PT, R169, R4.reuse, RZ ;  /* 0x00000004a91c7210 */ /* 0x084fe20007f1e0ff */
[C---:B------:R-:W-:Y:S01]  /*14e10*/  IMAD R29, R2.reuse, 0x39, RZ ;  /* 0x00000039021d7824 */ /* 0x040fe200078e02ff */
[-C--:B------:R-:W-:Y:S01]  /*14e20*/  IADD3 R6, P5, PT, R21, R4.reuse, RZ ;  /* 0x0000000415067210 */ /* 0x080fe20007fbe0ff */
[C---:B------:R-:W-:Y:S01]  /*14e30*/  IMAD R181, R2.reuse, 0x78, RZ ;  /* 0x0000007802b57824 */ /* 0x040fe200078e02ff */
[-C--:B---3--:R-:W-:Y:S01]  /*14e40*/  IADD3 R12, P1, PT, R141, R4.reuse, RZ ;  /* 0x000000048d0c7210 */ /* 0x088fe20007f3e0ff */
[C---:B------:R-:W-:Y:S01]  /*14e50*/  IMAD R25, R2.reuse, 0x84, RZ ;  /* 0x0000008402197824 */ /* 0x040fe200078e02ff */
[-C--:B------:R-:W-:Y:S01]  /*14e60*/  LEA.HI.X.SX32 R19, R19, R5.reuse, 0x1, P6 ;  /* 0x0000000513137211 */ /* 0x080fe200030f0eff */
[C---:B------:R-:W-:Y:S01]  /*14e70*/  IMAD R35, R2.reuse, 0x37, RZ ;  /* 0x0000003702237824 */ /* 0x040fe200078e02ff */
[-C--:B------:R-:W-:Y:S01]  /*14e80*/  LEA.HI.X.SX32 R13, R13, R5.reuse, 0x1, P1 ;  /* 0x000000050d0d7211 */ /* 0x080fe200008f0eff */
[C---:B------:R-:W-:Y:S01]  /*14e90*/  IMAD R39, R2.reuse, 0x3b, RZ ;  /* 0x0000003b02277824 */ /* 0x040fe200078e02ff */
[-C--:B------:R-:W-:Y:S01]  /*14ea0*/  IADD3 R20, P1, PT, R153, R4.reuse, RZ ;  /* 0x0000000499147210 */ /* 0x080fe20007f3e0ff */
[C---:B------:R-:W-:Y:S01]  /*14eb0*/  IMAD R189, R2.reuse, 0x7c, RZ ;  /* 0x0000007c02bd7824 */ /* 0x040fe200078e02ff */
[-C--:B------:R-:W-:Y:S01]  /*14ec0*/  IADD3 R24, P6, PT, R161, R4.reuse, RZ ;  /* 0x00000004a1187210 */ /* 0x080fe20007fde0ff */
[C---:B------:R-:W-:Y:S01]  /*14ed0*/  IMAD R193, R2.reuse, 0x7e, RZ ;  /* 0x0000007e02c17824 */ /* 0x040fe200078e02ff */
[-C--:B------:R-:W-:Y:S01]  /*14ee0*/  LEA.HI.X.SX32 R21, R33, R5.reuse, 0x1, P1 ;  /* 0x0000000521157211 */ /* 0x080fe200008f0eff */
[C---:B------:R-:W-:Y:S01]  /*14ef0*/  IMAD R41, R2.reuse, 0x3f, RZ ;  /* 0x0000003f02297824 */ /* 0x040fe200078e02ff */
[-C--:B------:R-:W-:Y:S01]  /*14f00*/  IADD3 R26, P1, PT, R165, R4.reuse, RZ ;  /* 0x00000004a51a7210 */ /* 0x080fe20007f3e0ff */
        /* <DEDUP_REMOVED lines=9> */
[-C--:B------:R-:W-:Y:S01]  /*14fa0*/  IADD3 R8, P4, PT, R25, R4.reuse, RZ ;  /* 0x0000000419087210 */ /* 0x080fe20007f9e0ff */
[C---:B------:R-:W-:Y:S01]  /*14fb0*/  IMAD R45, R2.reuse, 0x45, RZ ;  /* 0x00000045022d7824 */ /* 0x040fe200078e02ff */
[-C--:B------:R-:W-:Y:S01]  /*14fc0*/  LEA.HI.X.SX32 R25, R35, R5.reuse, 0x1, P6 ;  /* 0x0000000523197211 */ /* 0x080fe200030f0eff */
        /* <DEDUP_REMOVED lines=12> */
[----:B------:R-:W-:Y:S01]  /*15090*/  IMAD R100, R2, 0xa2, RZ ;  /* 0x000000a202647824 */ /* 0x000fe200078e02ff */
[-C--:B------:R-:W-:Y:S01]  /*150a0*/  IADD3 R10, P3, PT, R10, R4.reuse, RZ ;  /* 0x000000040a0a7210 */ /* 0x080fe20007f7e0ff */
[----:B------:R-:W-:Y:S01]  /*150b0*/  IMAD R102, R2, 0xa4, RZ ;  /* 0x000000a402667824 */ /* 0x000fe200078e02ff */
[-C--:B------:R-:W-:Y:S01]  /*150c0*/  IADD3 R14, P2, PT, R14, R4.reuse, RZ ;  /* 0x000000040e0e7210 */ /* 0x080fe20007f5e0ff */
[----:B------:R-:W-:Y:S01]  /*150d0*/  IMAD R104, R2, 0xa6, RZ ;  /* 0x000000a602687824 */ /* 0x000fe200078e02ff */
[-C--:B------:R-:W-:Y:S01]  /*150e0*/  IADD3 R44, P1, PT, R44, R4.reuse, RZ ;  /* 0x000000042c2c7210 */ /* 0x080fe20007f3e0ff */
[----:B------:R-:W-:Y:S01]  /*150f0*/  IMAD R106, R2, 0xa8, RZ ;  /* 0x000000a8026a7824 */ /* 0x000fe200078e02ff */
[-C--:B------:R-:W-:Y:S01]  /*15100*/  IADD3 R46, P0, PT, R46, R4.reuse, RZ ;  /* 0x000000042e2e7210 */ /* 0x080fe20007f1e0ff */
[----:B------:R-:W-:Y:S01]  /*15110*/  IMAD R101, R2, 0x51, RZ ;  /* 0x0000005102657824 */ /* 0x000fe200078e02ff */
[-C--:B------:R-:W-:Y:S01]  /*15120*/  LEA.HI.X.SX32 R11, R54, R5.reuse, 0x1, P3 ;  /* 0x00000005360b7211 */ /* 0x080fe200018f0eff */
[C---:B------:R-:W-:Y:S01]  /*15130*/  IMAD R105, R2.reuse, 0x53, RZ ;  /* 0x0000005302697824 */ /* 0x040fe200078e02ff */
[-C--:B------:R-:W-:Y:S01]  /*15140*/  LEA.HI.X.SX32 R15, R15, R5.reuse, 0x1, P2 ;  /* 0x000000050f0f7211 */ /* 0x080fe200010f0eff */
        /* <DEDUP_REMOVED lines=78> */
[----:B------:R1:W-:Y:S01]  /*15630*/  STG.E.U16 desc[UR20][R12.64], R0 ;  /* 0x000000000c007986 */ /* 0x0003e2000c101514 */
        /* <DEDUP_REMOVED lines=14> */
[-C--:B------:R-:W-:Y:S01]  /*15720*/  IADD3 R30, P6, PT, R173, R4.reuse, RZ ;  /* 0x00000004ad1e7210 */ /* 0x080fe20007fde0ff */
[----:B------:R-:W-:Y:S01]  /*15730*/  IMAD R98, R2, 0xa0, RZ ;  /* 0x000000a002627824 */ /* 0x000fe200078e02ff */
[-C--:B------:R-:W-:Y:S01]  /*15740*/  LEA.HI.X.SX32 R7, R50, R5.reuse, 0x1, P5 ;  /* 0x0000000532077211 */ /* 0x080fe200028f0eff */
        /* <DEDUP_REMOVED lines=19> */
[-C--:B------:R-:W-:Y:S01]  /*15880*/  IADD3 R178, P0, PT, R245, R4.reuse, RZ ;  /* 0x00000004f5b27210 */ /* 0x080fe20007f1e0ff */
[C---:B------:R-:W-:Y:S01]  /*15890*/  IMAD R138, R2.reuse, 0xc6, RZ ;  /* 0x000000c6028a7824 */ /* 0x040fe200078e02ff */
[----:B------:R-:W-:Y:S01]  /*158a0*/  IADD3 R36, P6, PT, R185, R4, RZ ;  /* 0x00000004b9247210 */ /* 0x000fe20007fde0ff */
[C---:B------:R-:W-:Y:S01]  /*158b0*/  IMAD R140, R2.reuse, 0xc8, RZ ;  /* 0x000000c8028c7824 */ /* 0x040fe200078e02ff */
[----:B------:R-:W-:Y:S01]  /*158c0*/  F2FP.BF16.F32.PACK_AB R56, R57, R56 ;  /* 0x000000383938723e */ /* 0x000fe200000010ff */
        /* <DEDUP_REMOVED lines=9> */
[----:B------:R-:W-:Y:S01]  /*15960*/  LEA.HI.X.SX32 R37, R37, R5, 0x1, P6 ;  /* 0x0000000525257211 */ /* 0x000fe200030f0eff */
        /* <DEDUP_REMOVED lines=8> */
[----:B------:R-:W-:Y:S01]  /*159f0*/  IMAD R171, R2, 0x73, RZ ;  /* 0x0000007302ab7824 */ /* 0x000fe200078e02ff */
[----:B-1----:R-:W-:Y:S01]  /*15a00*/  PRMT R0, R0, 0x7632, R0 ;  /* 0x0000763200007816 */ /* 0x002fe20000000000 */
[C---:B------:R-:W-:Y:S01]  /*15a10*/  IMAD R170, R2.reuse, 0xe6, RZ ;  /* 0x000000e602aa7824 */ /* 0x040fe200078e02ff */
[----:B------:R-:W-:Y:S01]  /*15a20*/  F2FP.BF16.F32.PACK_AB R58, R59, R58 ;  /* 0x0000003a3b3a723e */ /* 0x000fe200000010ff */
[C---:B------:R-:W-:Y:S01]  /*15a30*/  IMAD R243, R2.reuse, 0xf0, RZ ;  /* 0x000000f002f37824 */ /* 0x040fe200078e02ff */
[C---:B------:R-:W-:Y:S01]  /*15a40*/  SHF.L.U32 R43, R2.reuse, 0x6, RZ ;  /* 0x00000006022b7819 */ /* 0x040fe200000006ff */
[C---:B------:R-:W-:Y:S01]  /*15a50*/  IMAD R241, R2.reuse, 0xf2, RZ ;  /* 0x000000f202f17824 */ /* 0x040fe200078e02ff */
[C---:B------:R-:W-:Y:S01]  /*15a60*/  LEA R42, P6, R2.reuse, R4, 0x7 ;  /* 0x00000004022a7211 */ /* 0x040fe200078c38ff */
[C---:B------:R-:W-:Y:S01]  /*15a70*/  IMAD R239, R2.reuse, 0xf4, RZ ;  /* 0x000000f402ef7824 */ /* 0x040fe200078e02ff */
[----:B------:R-:W-:Y:S01]  /*15a80*/  F2FP.BF16.F32.PACK_AB R60, R61, R60 ;  /* 0x0000003c3d3c723e */ /* 0x000fe200000010ff */
[----:B------:R-:W-:Y:S01]  /*15a90*/  IMAD R187, R2, 0xfe, RZ ;  /* 0x000000fe02bb7824 */ /* 0x000fe200078e02ff */
[----:B------:R-:W-:Y:S01]  /*15aa0*/  PRMT R12, R58, 0x7632, R12 ;  /* 0x000076323a0c7816 */ /* 0x000fe2000000000c */
[C---:B------:R-:W-:Y:S01]  /*15ab0*/  IMAD R183, R2.reuse, 0x79, RZ ;  /* 0x0000007902b77824 */ /* 0x040fe200078e02ff */
[----:B------:R-:W-:Y:S01]  /*15ac0*/  F2FP.BF16.F32.PACK_AB R62, R63, R62 ;  /* 0x0000003e3f3e723e */ /* 0x000fe200000010ff */
[C---:B------:R-:W-:Y:S01]  /*15ad0*/  IMAD R57, R2.reuse, 0x7b, RZ ;  /* 0x0000007b02397824 */ /* 0x040fe200078e02ff */
[----:B------:R1:W-:Y:S01]  /*15ae0*/  STG.E.U16 desc[UR20][R16.64], R0 ;  /* 0x0000000010007986 */ /* 0x0003e2000c101514 */
[C---:B------:R-:W-:Y:S01]  /*15af0*/  IMAD R191, R2.reuse, 0x7d, RZ ;  /* 0x0000007d02bf7824 */ /* 0x040fe200078e02ff */
[----:B------:R-:W-:Y:S01]  /*15b00*/  F2FP.BF16.F32.PACK_AB R64, R65, R64 ;  /* 0x000000404140723e */ /* 0x000fe200000010ff */
[----:B------:R-:W-:Y:S01]  /*15b10*/  IMAD R237, R2, 0x7f, RZ ;  /* 0x0000007f02ed7824 */ /* 0x000fe200078e02ff */
[----:B------:R-:W-:Y:S01]  /*15b20*/  PRMT R2, R56, 0x7632, R2 ;  /* 0x0000763238027816 */ /* 0x000fe20000000002 */
[----:B------:R2:W-:Y:S01]  /*15b30*/  STG.E.U16 desc[UR20][R18.64], R56 ;  /* 0x0000003812007986 */ /* 0x0005e2000c101514 */
[----:B------:R-:W-:Y:S01]  /*15b40*/  F2FP.BF16.F32.PACK_AB R66, R67, R66 ;  /* 0x000000424342723e */ /* 0x000fe200000010ff */
[----:B------:R-:W-:Y:S01]  /*15b50*/  USHF.L.U32 UR6, UR4, 0x2, URZ ;  /* 0x0000000204067899 */ /* 0x000fe200080006ff */
[----:B------:R-:W-:Y:S01]  /*15b60*/  F2FP.BF16.F32.PACK_AB R68, R69, R68 ;  /* 0x000000444544723e */ /* 0x000fe200000010ff */
[----:B------:R3:W-:Y:S01]  /*15b70*/  STG.E.U16 desc[UR20][R20.64], R2 ;  /* 0x0000000214007986 */ /* 0x0007e2000c101514 */
[----:B------:R-:W-:Y:S01]  /*15b80*/  F2FP.BF16.F32.PACK_AB R70, R71, R70 ;  /* 0x000000464746723e */ /* 0x000fe200000010ff */
[----:B------:R-:W-:Y:S01]  /*15b90*/  UIMAD.WIDE UR4, UR4, 0x4, URZ ;  /* 0x00000004040478a5 */ /* 0x000fe2000f8e02ff */
[----:B-1----:R-:W-:Y:S01]  /*15ba0*/  PRMT R0, R60, 0x7632, R0 ;  /* 0x000076323c007816 */ /* 0x002fe20000000000 */
[----:B------:R1:W-:Y:S01]  /*15bb0*/  STG.E.U16 desc[UR20][R22.64], R58 ;  /* 0x0000003a16007986 */ /* 0x0003e2000c101514 */
[----:B------:R-:W-:-:S02]  /*15bc0*/  PRMT R16, R62, 0x7632, R16 ;  /* 0x000076323e107816 */ /* 0x000fc40000000010 */
[-C--:B------:R-:W-:Y:S01]  /*15bd0*/  LEA.HI.X.SX32 R43, R43, R5.reuse, 0x1, P6 ;  /* 0x000000052b2b7211 */ /* 0x080fe200030f0eff */
[----:B------:R-:W-:Y:S01]  /*15be0*/  STG.E.U16 desc[UR20][R24.64], R12 ;  /* 0x0000000c18007986 */ /* 0x000fe2000c101514 */
[----:B--2---:R-:W-:Y:S02]  /*15bf0*/  PRMT R18, R64, 0x7632, R18 ;  /* 0x0000763240127816 */ /* 0x004fe40000000012 */
[----:B------:R-:W-:Y:S01]  /*15c00*/  F2FP.BF16.F32.PACK_AB R72, R73, R72 ;  /* 0x000000484948723e */ /* 0x000fe200000010ff */
[----:B------:R-:W-:Y:S01]  /*15c10*/  STG.E.U16 desc[UR20][R26.64], R60 ;  /* 0x0000003c1a007986 */ /* 0x000fe2000c101514 */
[----:B---3--:R-:W-:Y:S02]  /*15c20*/  PRMT R20, R66, 0x7632, R20 ;  /* 0x0000763242147816 */ /* 0x008fe40000000014 */
[----:B------:R-:W-:Y:S01]  /*15c30*/  LEA.HI.X.SX32 R9, R9, R5, 0x1, P4 ;  /* 0x0000000509097211 */ /* 0x000fe200020f0eff */
[----:B------:R2:W-:Y:S01]  /*15c40*/  STG.E.U16 desc[UR20][R28.64], R0 ;  /* 0x000000001c007986 */ /* 0x0005e2000c101514 */
[----:B------:R-:W-:-:S02]  /*15c50*/  IADD3 R48, P6, PT, R48, R4, RZ ;  /* 0x0000000430307210 */ /* 0x000fc40007fde0ff */
[----:B------:R-:W-:Y:S01]  /*15c60*/  PRMT R2, R70, 0x7632, R2 ;  /* 0x0000763246027816 */ /* 0x000fe20000000002 */
[----:B------:R-:W-:Y:S01]  /*15c70*/  STG.E.U16 desc[UR20][R30.64], R62 ;  /* 0x0000003e1e007986 */ /* 0x000fe2000c101514 */
[----:B------:R-:W-:Y:S02]  /*15c80*/  F2FP.BF16.F32.PACK_AB R74, R75, R74 ;  /* 0x0000004a4b4a723e */ /* 0x000fe400000010ff */
[----:B------:R-:W-:Y:S01]  /*15c90*/  IADD3 R52, P4, PT, R52, R4, RZ ;  /* 0x0000000434347210 */ /* 0x000fe20007f9e0ff */
[----:B------:R-:W-:Y:S01]  /*15ca0*/  STG.E.U16 desc[UR20][R32.64], R16 ;  /* 0x0000001020007986 */ /* 0x000fe2000c101514 */
[----:B-1----:R-:W-:Y:S02]  /*15cb0*/  PRMT R22, R72, 0x7632, R22 ;  /* 0x0000763248167816 */ /* 0x002fe40000000016 */
[----:B------:R-:W-:Y:S01]  /*15cc0*/  F2FP.BF16.F32.PACK_AB R76, R77, R76 ;  /* 0x0000004c4d4c723e */ /* 0x000fe200000010ff */
[----:B------:R-:W-:Y:S01]  /*15cd0*/  STG.E.U16 desc[UR20][R34.64], R64 ;  /* 0x0000004022007986 */ /* 0x000fe2000c101514 */
[----:B--2---:R-:W-:-:S02]  /*15ce0*/  PRMT R0, R68, 0x7632, R0 ;  /* 0x0000763244007816 */ /* 0x004fc40000000000 */
[-C--:B------:R-:W-:Y:S01]  /*15cf0*/  LEA.HI.X.SX32 R49, R49, R5.reuse, 0x1, P6 ;  /* 0x0000000531317211 */ /* 0x080fe200030f0eff */
[----:B------:R-:W-:Y:S01]  /*15d00*/  STG.E.U16 desc[UR20][R36.64], R18 ;  /* 0x0000001224007986 */ /* 0x000fe2000c101514 */
[----:B------:R-:W-:Y:S02]  /*15d10*/  PRMT R24, R74, 0x7632, R24 ;  /* 0x000076324a187816 */ /* 0x000fe40000000018 */
[----:B------:R-:W-:Y:S01]  /*15d20*/  F2FP.BF16.F32.PACK_AB R78, R79, R78 ;  /* 0x0000004e4f4e723e */ /* 0x000fe200000010ff */
[----:B------:R-:W-:Y:S01]  /*15d30*/  STG.E.U16 desc[UR20][R38.64], R66 ;  /* 0x0000004226007986 */ /* 0x000fe2000c101514 */
[-C--:B------:R-:W-:Y:S02]  /*15d40*/  LEA.HI.X.SX32 R51, R51, R5.reuse, 0x1, P5 ;  /* 0x0000000533337211 */ /* 0x080fe400028f0eff */
[----:B------:R-:W-:Y:S01]  /*15d50*/  LEA.HI.X.SX32 R53, R53, R5, 0x1, P4 ;  /* 0x0000000535357211 */ /* 0x000fe200020f0eff */
[----:B------:R-:W-:Y:S01]  /*15d60*/  STG.E.U16 desc[UR20][R40.64], R20 ;  /* 0x0000001428007986 */ /* 0x000fe2000c101514 */
[----:B------:R-:W-:-:S02]  /*15d70*/  PRMT R26, R76, 0x7632, R26 ;  /* 0x000076324c1a7816 */ /* 0x000fc4000000001a */
[----:B------:R-:W-:Y:S01]  /*15d80*/  F2FP.BF16.F32.PACK_AB R80, R81, R80 ;  /* 0x000000505150723e */ /* 0x000fe200000010ff */
[----:B------:R-:W-:Y:S01]  /*15d90*/  STG.E.U16 desc[UR20][R42.64], R68 ;  /* 0x000000442a007986 */ /* 0x000fe2000c101514 */
[-C--:B------:R-:W-:Y:S02]  /*15da0*/  IADD3 R94, P6, PT, R94, R4.reuse, RZ ;  /* 0x000000045e5e7210 */ /* 0x080fe40007fde0ff */
[----:B------:R-:W-:Y:S01]  /*15db0*/  IADD3 R96, P5, PT, R96, R4, RZ ;  /* 0x0000000460607210 */ /* 0x000fe20007fbe0ff */
[----:B------:R1:W-:Y:S01]  /*15dc0*/  STG.E.U16 desc[UR20][R6.64], R0 ;  /* 0x0000000006007986 */ /* 0x0003e2000c101514 */
[----:B------:R-:W-:Y:S02]  /*15dd0*/  F2FP.BF16.F32.PACK_AB R82, R83, R82 ;  /* 0x000000525352723e */ /* 0x000fe400000010ff */
[----:B------:R-:W-:Y:S01]  /*15de0*/  IADD3 R98, P4, PT, R98, R4, RZ ;  /* 0x0000000462627210 */ /* 0x000fe20007f9e0ff */
[----:B------:R-:W-:Y:S01]  /*15df0*/  STG.E.U16 desc[UR20][R8.64], R70 ;  /* 0x0000004608007986 */ /* 0x000fe2000c101514 */
[----:B------:R-:W-:-:S02]  /*15e00*/  F2FP.BF16.F32.PACK_AB R84, R85, R84 ;  /* 0x000000545554723e */ /* 0x000fc400000010ff */
[-C--:B------:R-:W-:Y:S01]  /*15e10*/  LEA.HI.X.SX32 R95, R95, R5.reuse, 0x1, P6 ;  /* 0x000000055f5f7211 */ /* 0x080fe200030f0eff */
[----:B------:R-:W-:Y:S01]  /*15e20*/  STG.E.U16 desc[UR20][R10.64], R2 ;  /* 0x000000020a007986 */ /* 0x000fe2000c101514 */
[-C--:B------:R-:W-:Y:S02]  /*15e30*/  LEA.HI.X.SX32 R97, R97, R5.reuse, 0x1, P5 ;  /* 0x0000000561617211 */ /* 0x080fe400028f0eff */
[----:B------:R-:W-:Y:S01]  /*15e40*/  F2FP.BF16.F32.PACK_AB R86, R87, R86 ;  /* 0x000000565756723e */ /* 0x000fe200000010ff */
[----:B------:R-:W-:Y:S01]  /*15e50*/  STG.E.U16 desc[UR20][R14.64], R72 ;  /* 0x000000480e007986 */ /* 0x000fe2000c101514 */
[----:B------:R-:W-:Y:S01]  /*15e60*/  LEA.HI.X.SX32 R99, R99, R5, 0x1, P4 ;  /* 0x0000000563637211 */ /* 0x000fe200020f0eff */
[----:B-1----:R-:W1:Y:S01]  /*15e70*/  LDC.64 R6, c[0x0][0x3a0] ;  /* 0x0000e800ff067b82 */ /* 0x002e620000000a00 */
[-C--:B------:R-:W-:Y:S01]  /*15e80*/  IADD3 R108, P6, PT, R108, R4.reuse, RZ ;  /* 0x000000046c6c7210 */ /* 0x080fe20007fde0ff */
[----:B------:R2:W-:Y:S01]  /*15e90*/  STG.E.U16 desc[UR20][R44.64], R22 ;  /* 0x000000162c007986 */ /* 0x0005e2000c101514 */
[----:B------:R-:W-:Y:S01]  /*15ea0*/  F2FP.BF16.F32.PACK_AB R3, R134, R3 ;  /* 0x000000038603723e */ /* 0x000fe200000010ff */
[----:B------:R-:W-:Y:S01]  /*15eb0*/  IMAD.HI R0, R135, 0x4, RZ ;  /* 0x0000000487007827 */ /* 0x000fe200078e02ff */
[-C--:B------:R-:W-:Y:S01]  /*15ec0*/  IADD3 R110, P5, PT, R110, R4.reuse, RZ ;  /* 0x000000046e6e7210 */ /* 0x080fe20007fbe0ff */
[----:B------:R3:W-:Y:S01]  /*15ed0*/  STG.E.U16 desc[UR20][R46.64], R74 ;  /* 0x0000004a2e007986 */ /* 0x0007e2000c101514 */
[----:B------:R-:W-:-:S02]  /*15ee0*/  IADD3 R112, P4, PT, R112, R4, RZ ;  /* 0x0000000470707210 */ /* 0x000fc40007f9e0ff */
[----:B------:R-:W-:Y:S01]  /*15ef0*/  F2FP.BF16.F32.PACK_AB R194, R195, R194 ;  /* 0x000000c2c3c2723e */ /* 0x000fe200000010ff */
[----:B------:R4:W-:Y:S01]  /*15f00*/  STG.E.U16 desc[UR20][R48.64], R24 ;  /* 0x0000001830007986 */ /* 0x0009e2000c101514 */
[-C--:B------:R-:W-:Y:S02]  /*15f10*/  LEA.HI.X.SX32 R109, R109, R5.reuse, 0x1, P6 ;  /* 0x000000056d6d7211 */ /* 0x080fe400030f0eff */
[----:B------:R-:W-:Y:S01]  /*15f20*/  F2FP.BF16.F32.PACK_AB R196, R197, R196 ;  /* 0x000000c4c5c4723e */ /* 0x000fe200000010ff */
[----:B------:R5:W-:Y:S01]  /*15f30*/  STG.E.U16 desc[UR20][R50.64], R76 ;  /* 0x0000004c32007986 */ /* 0x000be2000c101514 */
[----:B--2---:R-:W-:Y:S02]  /*15f40*/  PRMT R44, R78, 0x7632, R44 ;  /* 0x000076324e2c7816 */ /* 0x004fe4000000002c */
[----:B------:R-:W-:Y:S01]  /*15f50*/  LEA.HI.X.SX32 R111, R111, R5, 0x1, P5 ;  /* 0x000000056f6f7211 */ /* 0x000fe200028f0eff */
[----:B------:R2:W-:Y:S01]  /*15f60*/  STG.E.U16 desc[UR20][R52.64], R26 ;  /* 0x0000001a34007986 */ /* 0x0005e2000c101514 */
[----:B---3--:R-:W-:-:S02]  /*15f70*/  PRMT R46, R80, 0x7632, R46 ;  /* 0x00007632502e7816 */ /* 0x008fc4000000002e */
[----:B------:R-:W-:Y:S01]  /*15f80*/  LEA.HI.X.SX32 R113, R113, R5, 0x1, P4 ;  /* 0x0000000571717211 */ /* 0x000fe200020f0eff */
[----:B------:R3:W-:Y:S01]  /*15f90*/  STG.E.U16 desc[UR20][R54.64], R78 ;  /* 0x0000004e36007986 */ /* 0x0007e2000c101514 */
[----:B----4-:R-:W-:Y:S02]  /*15fa0*/  PRMT R48, R82, 0x7632, R48 ;  /* 0x0000763252307816 */ /* 0x010fe40000000030 */
[----:B------:R-:W-:Y:S01]  /*15fb0*/  PRMT R56, R194, 0x7632, R56 ;  /* 0x00007632c2387816 */ /* 0x000fe20000000038 */
[----:B------:R-:W-:Y:S01]  /*15fc0*/  STG.E.U16 desc[UR20][R88.64], R44 ;  /* 0x0000002c58007986 */ /* 0x000fe2000c101514 */
[----:B-----5:R-:W-:Y:S02]  /*15fd0*/  PRMT R50, R84, 0x7632, R50 ;  /* 0x0000763254327816 */ /* 0x020fe40000000032 */
[----:B------:R-:W-:Y:S01]  /*15fe0*/  F2FP.BF16.F32.PACK_AB R198, R199, R198 ;  /* 0x000000c6c7c6723e */ /* 0x000fe200000010ff */
[----:B------:R-:W-:Y:S01]  /*15ff0*/  STG.E.U16 desc[UR20][R90.64], R80 ;  /* 0x000000505a007986 */ /* 0x000fe2000c101514 */
[----:B--2---:R-:W-:-:S02]  /*16000*/  PRMT R52, R86, 0x7632, R52 ;  /* 0x0000763256347816 */ /* 0x004fc40000000034 */
[-C--:B------:R-:W-:Y:S01]  /*16010*/  IADD3 R122, P6, PT, R122, R4.reuse, RZ ;  /* 0x000000047a7a7210 */ /* 0x080fe20007fde0ff */
[----:B------:R-:W-:Y:S01]  /*16020*/  STG.E.U16 desc[UR20][R92.64], R46 ;  /* 0x0000002e5c007986 */ /* 0x000fe2000c101514 */
[----:B---3--:R-:W-:Y:S02]  /*16030*/  PRMT R54, R3, 0x7632, R54 ;  /* 0x0000763203367816 */ /* 0x008fe40000000036 */
[----:B------:R-:W-:Y:S01]  /*16040*/  IADD3 R124, P5, PT, R124, R4, RZ ;  /* 0x000000047c7c7210 */ /* 0x000fe20007fbe0ff */
[----:B------:R-:W-:Y:S01]  /*16050*/  STG.E.U16 desc[UR20][R94.64], R82 ;  /* 0x000000525e007986 */ /* 0x000fe2000c101514 */
[----:B------:R-:W-:Y:S02]  /*16060*/  PRMT R58, R196, 0x7632, R58 ;  /* 0x00007632c43a7816 */ /* 0x000fe4000000003a */
[----:B------:R-:W-:Y:S01]  /*16070*/  F2FP.BF16.F32.PACK_AB R200, R201, R200 ;  /* 0x000000c8c9c8723e */ /* 0x000fe200000010ff */
[----:B------:R-:W-:Y:S01]  /*16080*/  STG.E.U16 desc[UR20][R96.64], R48 ;  /* 0x0000003060007986 */ /* 0x000fe2000c101514 */
[----:B------:R-:W-:-:S02]  /*16090*/  IADD3 R126, P4, PT, R126, R4, RZ ;  /* 0x000000047e7e7210 */ /* 0x000fc40007f9e0ff */
[----:B------:R-:W-:Y:S01]  /*160a0*/  PRMT R60, R198, 0x7632, R60 ;  /* 0x00007632c63c7816 */ /* 0x000fe2000000003c */
[----:B------:R-:W-:Y:S01]  /*160b0*/  STG.E.U16 desc[UR20][R98.64], R84 ;  /* 0x0000005462007986 */ /* 0x000fe2000c101514 */
[----:B------:R-:W-:Y:S02]  /*160c0*/  F2FP.BF16.F32.PACK_AB R202, R203, R202 ;  /* 0x000000cacbca723e */ /* 0x000fe400000010ff */
[-C--:B------:R-:W-:Y:S01]  /*160d0*/  LEA.HI.X.SX32 R123, R123, R5.reuse, 0x1, P6 ;  /* 0x000000057b7b7211 */ /* 0x080fe200030f0eff */
[----:B------:R-:W-:Y:S01]  /*160e0*/  STG.E.U16 desc[UR20][R100.64], R50 ;  /* 0x0000003264007986 */ /* 0x000fe2000c101514 */
[----:B------:R-:W-:Y:S02]  /*160f0*/  LEA.HI.X.SX32 R125, R125, R5, 0x1, P5 ;  /* 0x000000057d7d7211 */ /* 0x000fe400028f0eff */
[----:B------:R-:W-:Y:S01]  /*16100*/  PRMT R62, R200, 0x7632, R62 ;  /* 0x00007632c83e7816 */ /* 0x000fe2000000003e */
[----:B------:R-:W-:Y:S01]  /*16110*/  STG.E.U16 desc[UR20][R102.64], R86 ;  /* 0x0000005666007986 */ /* 0x000fe2000c101514 */
[----:B------:R-:W-:-:S02]  /*16120*/  F2FP.BF16.F32.PACK_AB R204, R205, R204 ;  /* 0x000000cccdcc723e */ /* 0x000fc400000010ff */
[----:B------:R-:W-:Y:S01]  /*16130*/  LEA.HI.X.SX32 R127, R127, R5, 0x1, P4 ;  /* 0x000000057f7f7211 */ /* 0x000fe200020f0eff */
[----:B------:R-:W-:Y:S01]  /*16140*/  STG.E.U16 desc[UR20][R104.64], R52 ;  /* 0x0000003468007986 */ /* 0x000fe2000c101514 */
[----:B------:R-:W-:Y:S02]  /*16150*/  IADD3 R138, P6, PT, R138, R4, RZ ;  /* 0x000000048a8a7210 */ /* 0x000fe40007fde0ff */
[----:B------:R-:W-:Y:S01]  /*16160*/  PRMT R64, R202, 0x7632, R64 ;  /* 0x00007632ca407816 */ /* 0x000fe20000000040 */
[----:B------:R2:W-:Y:S01]  /*16170*/  STG.E.U16 desc[UR20][R106.64], R3 ;  /* 0x000000036a007986 */ /* 0x0005e2000c101514 */
[----:B------:R-:W-:Y:S02]  /*16180*/  F2FP.BF16.F32.PACK_AB R206, R207, R206 ;  /* 0x000000cecfce723e */ /* 0x000fe400000010ff */
[-C--:B------:R-:W-:Y:S01]  /*16190*/  IADD3 R140, P5, PT, R140, R4.reuse, RZ ;  /* 0x000000048c8c7210 */ /* 0x080fe20007fbe0ff */
[----:B------:R3:W-:Y:S01]  /*161a0*/  STG.E.U16 desc[UR20][R108.64], R54 ;  /* 0x000000366c007986 */ /* 0x0007e2000c101514 */
[----:B------:R-:W-:-:S02]  /*161b0*/  IADD3 R142, P4, PT, R142, R4, RZ ;  /* 0x000000048e8e7210 */ /* 0x000fc40007f9e0ff */
[----:B------:R-:W-:Y:S01]  /*161c0*/  PRMT R66, R204, 0x7632, R66 ;  /* 0x00007632cc427816 */ /* 0x000fe20000000042 */
[----:B------:R3:W-:Y:S01]  /*161d0*/  STG.E.U16 desc[UR20][R110.64], R194 ;  /* 0x000000c26e007986 */ /* 0x0007e2000c101514 */
[----:B------:R-:W-:Y:S02]  /*161e0*/  F2FP.BF16.F32.PACK_AB R208, R209, R208 ;  /* 0x000000d0d1d0723e */ /* 0x000fe400000010ff */
[-C--:B------:R-:W-:Y:S01]  /*161f0*/  LEA.HI.X.SX32 R139, R139, R5.reuse, 0x1, P6 ;  /* 0x000000058b8b7211 */ /* 0x080fe200030f0eff */
[----:B------:R3:W-:Y:S01]  /*16200*/  STG.E.U16 desc[UR20][R112.64], R56 ;  /* 0x0000003870007986 */ /* 0x0007e2000c101514 */
[----:B------:R-:W-:Y:S01]  /*16210*/  PRMT R69, R206, 0x7632, R69 ;  /* 0x00007632ce457816 */ /* 0x000fe20000000045 */
[----:B--2---:R-:W-:Y:S01]  /*16220*/  IMAD.SHL.U32 R3, R135, 0x4, RZ ;  /* 0x0000000487037824 */ /* 0x004fe200078e00ff */
[----:B------:R-:W-:Y:S01]  /*16230*/  F2FP.BF16.F32.PACK_AB R210, R211, R210 ;  /* 0x000000d2d3d2723e */ /* 0x000fe200000010ff */
[----:B------:R3:W-:Y:S01]  /*16240*/  STG.E.U16 desc[UR20][R114.64], R196 ;  /* 0x000000c472007986 */ /* 0x0007e2000c101514 */
[----:B------:R-:W-:-:S02]  /*16250*/  LEA.HI.X.SX32 R141, R141, R5, 0x1, P5 ;  /* 0x000000058d8d7211 */ /* 0x000fc400028f0eff */
[----:B------:R-:W-:Y:S01]  /*16260*/  LEA.HI.X.SX32 R143, R143, R5, 0x1, P4 ;  /* 0x000000058f8f7211 */ /* 0x000fe200020f0eff */
[----:B------:R3:W-:Y:S01]  /*16270*/  STG.E.U16 desc[UR20][R116.64], R58 ;  /* 0x0000003a74007986 */ /* 0x0007e2000c101514 */
[----:B------:R-:W-:Y:S02]  /*16280*/  PRMT R71, R208, 0x7632, R71 ;  /* 0x00007632d0477816 */ /* 0x000fe40000000047 */
[----:B------:R-:W-:Y:S01]  /*16290*/  F2FP.BF16.F32.PACK_AB R212, R213, R212 ;  /* 0x000000d4d5d4723e */ /* 0x000fe200000010ff */
[----:B------:R3:W-:Y:S01]  /*162a0*/  STG.E.U16 desc[UR20][R118.64], R198 ;  /* 0x000000c676007986 */ /* 0x0007e2000c101514 */
[-C--:B------:R-:W-:Y:S02]  /*162b0*/  IADD3 R152, P6, PT, R152, R4.reuse, RZ ;  /* 0x0000000498987210 */ /* 0x080fe40007fde0ff */
[----:B------:R-:W-:Y:S01]  /*162c0*/  IADD3 R154, P5, PT, R154, R4, RZ ;  /* 0x000000049a9a7210 */ /* 0x000fe20007fbe0ff */
[----:B------:R3:W-:Y:S01]  /*162d0*/  STG.E.U16 desc[UR20][R120.64], R60 ;  /* 0x0000003c78007986 */ /* 0x0007e2000c101514 */
[----:B------:R-:W-:-:S02]  /*162e0*/  PRMT R73, R210, 0x7632, R73 ;  /* 0x00007632d2497816 */ /* 0x000fc40000000049 */
[----:B------:R-:W-:Y:S01]  /*162f0*/  F2FP.BF16.F32.PACK_AB R214, R215, R214 ;  /* 0x000000d6d7d6723e */ /* 0x000fe200000010ff */
[----:B------:R3:W-:Y:S01]  /*16300*/  STG.E.U16 desc[UR20][R122.64], R200 ;  /* 0x000000c87a007986 */ /* 0x0007e2000c101514 */
[----:B------:R-:W-:Y:S02]  /*16310*/  IADD3 R156, P4, PT, R156, R4, RZ ;  /* 0x000000049c9c7210 */ /* 0x000fe40007f9e0ff */
[----:B------:R-:W-:Y:S01]  /*16320*/  PRMT R75, R212, 0x7632, R75 ;  /* 0x00007632d44b7816 */ /* 0x000fe2000000004b */
[----:B------:R3:W-:Y:S01]  /*16330*/  STG.E.U16 desc[UR20][R124.64], R62 ;  /* 0x0000003e7c007986 */ /* 0x0007e2000c101514 */
[----:B------:R-:W-:Y:S02]  /*16340*/  F2FP.BF16.F32.PACK_AB R216, R217, R216 ;  /* 0x000000d8d9d8723e */ /* 0x000fe400000010ff */
[-C--:B------:R-:W-:Y:S01]  /*16350*/  LEA.HI.X.SX32 R153, R153, R5.reuse, 0x1, P6 ;  /* 0x0000000599997211 */ /* 0x080fe200030f0eff */
[----:B------:R3:W-:Y:S01]  /*16360*/  STG.E.U16 desc[UR20][R126.64], R202 ;  /* 0x000000ca7e007986 */ /* 0x0007e2000c101514 */
[----:B------:R-:W-:-:S02]  /*16370*/  LEA.HI.X.SX32 R155, R155, R5, 0x1, P5 ;  /* 0x000000059b9b7211 */ /* 0x000fc400028f0eff */
[----:B------:R-:W-:Y:S01]  /*16380*/  PRMT R77, R214, 0x7632, R77 ;  /* 0x00007632d64d7816 */ /* 0x000fe2000000004d */
[----:B------:R3:W-:Y:S01]  /*16390*/  STG.E.U16 desc[UR20][R128.64], R64 ;  /* 0x0000004080007986 */ /* 0x0007e2000c101514 */
[----:B------:R-:W-:Y:S02]  /*163a0*/  F2FP.BF16.F32.PACK_AB R218, R219, R218 ;  /* 0x000000dadbda723e */ /* 0x000fe400000010ff */
[----:B------:R-:W-:Y:S01]  /*163b0*/  LEA.HI.X.SX32 R157, R157, R5, 0x1, P4 ;  /* 0x000000059d9d7211 */ /* 0x000fe200020f0eff */
[----:B------:R3:W-:Y:S01]  /*163c0*/  STG.E.U16 desc[UR20][R130.64], R204 ;  /* 0x000000cc82007986 */ /* 0x0007e2000c101514 */
[----:B------:R-:W-:Y:S02]  /*163d0*/  IADD3 R166, P6, PT, R166, R4, RZ ;  /* 0x00000004a6a67210 */ /* 0x000fe40007fde0ff */
[----:B------:R-:W-:Y:S01]  /*163e0*/  PRMT R79, R216, 0x7632, R79 ;  /* 0x00007632d84f7816 */ /* 0x000fe2000000004f */
[----:B------:R3:W-:Y:S01]  /*163f0*/  STG.E.U16 desc[UR20][R132.64], R66 ;  /* 0x0000004284007986 */ /* 0x0007e2000c101514 */
[----:B------:R-:W-:-:S02]  /*16400*/  F2FP.BF16.F32.PACK_AB R220, R221, R220 ;  /* 0x000000dcdddc723e */ /* 0x000fc400000010ff */
[-C--:B------:R-:W-:Y:S01]  /*16410*/  IADD3 R168, P5, PT, R168, R4.reuse, RZ ;  /* 0x00000004a8a87210 */ /* 0x080fe20007fbe0ff */
[----:B------:R3:W-:Y:S01]  /*16420*/  STG.E.U16 desc[UR20][R136.64], R206 ;  /* 0x000000ce88007986 */ /* 0x0007e2000c101514 */
[----:B------:R-:W-:Y:S02]  /*16430*/  IADD3 R170, P4, PT, R170, R4, RZ ;  /* 0x00000004aaaa7210 */ /* 0x000fe40007f9e0ff */
[----:B------:R-:W-:Y:S01]  /*16440*/  PRMT R81, R218, 0x7632, R81 ;  /* 0x00007632da517816 */ /* 0x000fe20000000051 */
[----:B------:R3:W-:Y:S01]  /*16450*/  STG.E.U16 desc[UR20][R138.64], R69 ;  /* 0x000000458a007986 */ /* 0x0007e2000c101514 */
[----:B------:R-:W-:Y:S02]  /*16460*/  F2FP.BF16.F32.PACK_AB R222, R223, R222 ;  /* 0x000000dedfde723e */ /* 0x000fe400000010ff */
[----:B------:R-:W-:Y:S01]  /*16470*/  LEA.HI.X.SX32 R167, R167, R5, 0x1, P6 ;  /* 0x00000005a7a77211 */ /* 0x000fe200030f0eff */
[----:B------:R3:W-:Y:S01]  /*16480*/  STG.E.U16 desc[UR20][R140.64], R208 ;  /* 0x000000d08c007986 */ /* 0x0007e2000c101514 */
[----:B------:R-:W-:-:S02]  /*16490*/  PRMT R83, R220, 0x7632, R83 ;  /* 0x00007632dc537816 */ /* 0x000fc40000000053 */
[----:B------:R-:W-:Y:S01]  /*164a0*/  F2FP.BF16.F32.PACK_AB R224, R225, R224 ;  /* 0x000000e0e1e0723e */ /* 0x000fe200000010ff */
[----:B------:R3:W-:Y:S01]  /*164b0*/  STG.E.U16 desc[UR20][R142.64], R71 ;  /* 0x000000478e007986 */ /* 0x0007e2000c101514 */
[-C--:B------:R-:W-:Y:S02]  /*164c0*/  LEA.HI.X.SX32 R169, R169, R5.reuse, 0x1, P5 ;  /* 0x00000005a9a97211 */ /* 0x080fe400028f0eff */
[----:B------:R-:W-:Y:S01]  /*164d0*/  LEA.HI.X.SX32 R171, R171, R5, 0x1, P4 ;  /* 0x00000005abab7211 */ /* 0x000fe200020f0eff */
[----:B------:R3:W-:Y:S01]  /*164e0*/  STG.E.U16 desc[UR20][R144.64], R210 ;  /* 0x000000d290007986 */ /* 0x0007e2000c101514 */
[----:B------:R-:W-:Y:S02]  /*164f0*/  PRMT R85, R222, 0x7632, R85 ;  /* 0x00007632de557816 */ /* 0x000fe40000000055 */
[----:B------:R-:W-:Y:S01]  /*16500*/  F2FP.BF16.F32.PACK_AB R226, R227, R226 ;  /* 0x000000e2e3e2723e */ /* 0x000fe200000010ff */
[----:B------:R3:W-:Y:S01]  /*16510*/  STG.E.U16 desc[UR20][R146.64], R73 ;  /* 0x0000004992007986 */ /* 0x0007e2000c101514 */
[----:B------:R-:W-:-:S02]  /*16520*/  IADD3 R180, P6, PT, R243, R4, RZ ;  /* 0x00000004f3b47210 */ /* 0x000fc40007fde0ff */
[----:B------:R-:W-:Y:S01]  /*16530*/  IADD3 R182, P5, PT, R241, R4, RZ ;  /* 0x00000004f1b67210 */ /* 0x000fe20007fbe0ff */
[----:B------:R3:W-:Y:S01]  /*16540*/  STG.E.U16 desc[UR20][R148.64], R212 ;  /* 0x000000d494007986 */ /* 0x0007e2000c101514 */
[----:B------:R-:W-:Y:S02]  /*16550*/  PRMT R87, R224, 0x7632, R87 ;  /* 0x00007632e0577816 */ /* 0x000fe40000000057 */
[----:B------:R-:W-:Y:S01]  /*16560*/  F2FP.BF16.F32.PACK_AB R228, R229, R228 ;  /* 0x000000e4e5e4723e */ /* 0x000fe200000010ff */
[----:B------:R3:W-:Y:S01]  /*16570*/  STG.E.U16 desc[UR20][R150.64], R75 ;  /* 0x0000004b96007986 */ /* 0x0007e2000c101514 */
[----:B------:R-:W-:Y:S02]  /*16580*/  IADD3 R184, P4, PT, R239, R4, RZ ;  /* 0x00000004efb87210 */ /* 0x000fe40007f9e0ff */
[----:B------:R-:W-:Y:S01]  /*16590*/  PRMT R89, R226, 0x7632, R89 ;  /* 0x00007632e2597816 */ /* 0x000fe20000000059 */
[----:B------:R3:W-:Y:S01]  /*165a0*/  STG.E.U16 desc[UR20][R152.64], R214 ;  /* 0x000000d698007986 */ /* 0x0007e2000c101514 */
[----:B------:R-:W-:-:S02]  /*165b0*/  F2FP.BF16.F32.PACK_AB R230, R231, R230 ;  /* 0x000000e6e7e6723e */ /* 0x000fc400000010ff */
[-C--:B------:R-:W-:Y:S01]  /*165c0*/  LEA.HI.X.SX32 R181, R181, R5.reuse, 0x1, P6 ;  /* 0x00000005b5b57211 */ /* 0x080fe200030f0eff */
[----:B------:R3:W-:Y:S01]  /*165d0*/  STG.E.U16 desc[UR20][R154.64], R77 ;  /* 0x0000004d9a007986 */ /* 0x0007e2000c101514 */
[-C--:B------:R-:W-:Y:S02]  /*165e0*/  LEA.HI.X.SX32 R183, R183, R5.reuse, 0x1, P5 ;  /* 0x00000005b7b77211 */ /* 0x080fe400028f0eff */
[-C--:B------:R-:W-:Y:S01]  /*165f0*/  LEA.HI.X.SX32 R191, R191, R5.reuse, 0x1, P1 ;  /* 0x00000005bfbf7211 */ /* 0x080fe200008f0eff */
[----:B------:R3:W-:Y:S01]  /*16600*/  STG.E.U16 desc[UR20][R156.64], R216 ;  /* 0x000000d89c007986 */ /* 0x0007e2000c101514 */
[----:B------:R-:W-:Y:S02]  /*16610*/  LEA.HI.X.SX32 R193, R193, R5, 0x1, P0 ;  /* 0x00000005c1c17211 */ /* 0x000fe400000f0eff */
[----:B------:R-:W-:Y:S01]  /*16620*/  PRMT R91, R228, 0x7632, R91 ;  /* 0x00007632e45b7816 */ /* 0x000fe2000000005b */
[----:B------:R3:W-:Y:S01]  /*16630*/  STG.E.U16 desc[UR20][R158.64], R79 ;  /* 0x0000004f9e007986 */ /* 0x0007e2000c101514 */
[----:B------:R-:W-:-:S02]  /*16640*/  F2FP.BF16.F32.PACK_AB R232, R233, R232 ;  /* 0x000000e8e9e8723e */ /* 0x000fc400000010ff */
[----:B------:R-:W-:Y:S01]  /*16650*/  IADD3 R4, P6, PT, R187, R4, RZ ;  /* 0x00000004bb047210 */ /* 0x000fe20007fde0ff */
[----:B------:R3:W-:Y:S01]  /*16660*/  STG.E.U16 desc[UR20][R160.64], R218 ;  /* 0x000000daa0007986 */ /* 0x0007e2000c101514 */
[-C--:B------:R-:W-:Y:S02]  /*16670*/  LEA.HI.X.SX32 R185, R185, R5.reuse, 0x1, P4 ;  /* 0x00000005b9b97211 */ /* 0x080fe400020f0eff */
[----:B-1----:R-:W-:Y:S01]  /*16680*/  IADD3 R2, P0, P1, R3, UR6, R6 ;  /* 0x0000000603027c10 */ /* 0x002fe2000f91e006 */
[----:B------:R3:W-:Y:S01]  /*16690*/  STG.E.U16 desc[UR20][R162.64], R81 ;  /* 0x00000051a2007986 */ /* 0x0007e2000c101514 */
[----:B------:R-:W-:Y:S02]  /*166a0*/  LEA.HI.X.SX32 R187, R57, R5, 0x1, P3 ;  /* 0x0000000539bb7211 */ /* 0x000fe400018f0eff */
[----:B------:R-:W-:Y:S01]  /*166b0*/  PRMT R93, R230, 0x7632, R93 ;  /* 0x00007632e65d7816 */ /* 0x000fe2000000005d */
[----:B------:R3:W-:Y:S01]  /*166c0*/  STG.E.U16 desc[UR20][R164.64], R220 ;  /* 0x000000dca4007986 */ /* 0x0007e2000c101514 */
[----:B------:R-:W-:-:S02]  /*166d0*/  F2FP.BF16.F32.PACK_AB R234, R235, R234 ;  /* 0x000000eaebea723e */ /* 0x000fc400000010ff */
[-C--:B------:R-:W-:Y:S01]  /*166e0*/  LEA.HI.X.SX32 R189, R189, R5.reuse, 0x1, P2 ;  /* 0x00000005bdbd7211 */ /* 0x080fe200010f0eff */
[----:B------:R3:W-:Y:S01]  /*166f0*/  STG.E.U16 desc[UR20][R166.64], R83 ;  /* 0x00000053a6007986 */ /* 0x0007e2000c101514 */
[----:B------:R-:W-:Y:S02]  /*16700*/  PRMT R95, R232, 0x7632, R95 ;  /* 0x00007632e85f7816 */ /* 0x000fe4000000005f */
[----:B------:R-:W-:Y:S01]  /*16710*/  IADD3.X R3, PT, PT, R0, UR5, R7, P0, P1 ;  /* 0x0000000500037c10 */ /* 0x000fe200087e2407 */
[----:B------:R3:W-:Y:S01]  /*16720*/  STG.E.U16 desc[UR20][R168.64], R222 ;  /* 0x000000dea8007986 */ /* 0x0007e2000c101514 */
[----:B------:R-:W-:Y:S02]  /*16730*/  LEA.HI.X.SX32 R5, R237, R5, 0x1, P6 ;  /* 0x00000005ed057211 */ /* 0x000fe400030f0eff */
[----:B------:R-:W-:Y:S01]  /*16740*/  PRMT R0, R234, 0x7632, R0 ;  /* 0x00007632ea007816 */ /* 0x000fe20000000000 */
[----:B------:R3:W-:Y:S04]  /*16750*/  STG.E.U16 desc[UR20][R170.64], R85 ;  /* 0x00000055aa007986 */ /* 0x0007e8000c101514 */
        /* <DEDUP_REMOVED lines=12> */
[----:B------:R3:W-:Y:S01]  /*16820*/  STG.E desc[UR20][R2.64], R236 ;  /* 0x000000ec02007986 */ /* 0x0007e2000c101914 */
[----:B0-----:R-:W-:Y:S06]  /*16830*/  BAR.SYNC.DEFER_BLOCKING 0x0 ;  /* 0x0000000000007b1d */ /* 0x001fec0000010000 */
[----:B------:R-:W-:Y:S05]  /*16840*/  BRA.U UP0, `(.L_x_22) ;  /* 0x0000000100a07547 */ /* 0x000fea000b800000 */
[----:B------:R-:W0:Y:S01]  /*16850*/  S2UR UR5, SR_CgaCtaId ;  /* 0x00000000000579c3 */ /* 0x000e220000008800 */
[----:B------:R-:W-:Y:S01]  /*16860*/  NOP ;  /* 0x0000000000007918 */ /* 0x000fe20000000000 */
[----:B------:R-:W-:Y:S01]  /*16870*/  UMOV UR4, 0x50 ;  /* 0x0000005000047882 */ /* 0x000fe20000000000 */
[----:B---3--:R-:W-:Y:S01]  /*16880*/  IMAD.U32 R0, RZ, RZ, UR9 ;  /* 0x00000009ff007e24 */ /* 0x008fe2000f8e00ff */
[----:B------:R-:W-:Y:S01]  /*16890*/  MOV R7, 0x1 ;  /* 0x0000000100077802 */ /* 0x000fe20000000f00 */
[----:B------:R-:W-:-:S03]  /*168a0*/  IMAD.MOV.U32 R3, RZ, RZ, 0xff ;  /* 0x000000ffff037424 */ /* 0x000fc600078e00ff */
[----:B------:R-:W-:-:S04]  /*168b0*/  LOP3.LUT R0, R0, 0xffff, RZ, 0xc0, !PT ;  /* 0x0000ffff00007812 */ /* 0x000fc800078ec0ff */
[----:B------:R-:W-:-:S05]  /*168c0*/  SHF.R.U32.HI R0, RZ, 0x5, R0 ;  /* 0x00000005ff007819 */ /* 0x000fca0000011600 */
[----:B------:R-:W-:Y:S01]  /*168d0*/  VIADD R2, R0, 0x10 ;  /* 0x0000001000027836 */ /* 0x000fe20000000000 */
[----:B------:R-:W-:Y:S01]  /*168e0*/  SHF.L.U32 R0, R3, R0, RZ ;  /* 0x0000000003007219 */ /* 0x000fe200000006ff */
[----:B0-----:R-:W-:-:S03]  /*168f0*/  ULEA UR6, UR5, UR4, 0x18 ;  /* 0x0000000405067291 */ /* 0x001fc6000f8ec0ff */
[----:B------:R-:W-:-:S04]  /*16900*/  SHF.L.U32 R3, R7, R2, RZ ;  /* 0x0000000207037219 */ /* 0x000fc800000006ff */
[----:B------:R-:W-:Y:S02]  /*16910*/  LOP3.LUT R0, R3, R0, RZ, 0xfc, !PT ;  /* 0x0000000003007212 */ /* 0x000fe400078efcff */
[----:B------:R-:W0:Y:S02]  /*16920*/  LDS R5, [UR6] ;  /* 0x00000006ff057984 */ /* 0x000e240008000800 */
[C---:B------:R-:W-:Y:S02]  /*16930*/  LOP3.LUT R2, R0.reuse, 0xffff, RZ, 0xc0, !PT ;  /* 0x0000ffff00027812 */ /* 0x040fe400078ec0ff */
[----:B0-----:R-:W-:-:S04]  /*16940*/  LOP3.LUT R3, R0, 0xffff, R5, 0x80, !PT ;  /* 0x0000ffff00037812 */ /* 0x001fc800078e8005 */
[----:B------:R-:W-:-:S13]  /*16950*/  ISETP.NE.AND P0, PT, R3, R2, PT ;  /* 0x000000020300720c */ /* 0x000fda0003f05270 */
[----:B------:R-:W-:Y:S05]  /*16960*/  @P0 BRA `(.L_x_23) ;  /* 0x0000000000500947 */ /* 0x000fea0003800000 */
[----:B------:R-:W-:Y:S02]  /*16970*/  SHF.R.U32.HI R5, RZ, 0x10, R5 ;  /* 0x00000010ff057819 */ /* 0x000fe40000011605 */
[----:B------:R-:W-:-:S04]  /*16980*/  SHF.R.U32.HI R2, RZ, 0x10, R0 ;  /* 0x00000010ff027819 */ /* 0x000fc80000011600 */
[----:B------:R-:W-:-:S04]  /*16990*/  LOP3.LUT R5, R5, R2, RZ, 0xc0, !PT ;  /* 0x0000000205057212 */ /* 0x000fc800078ec0ff */
[----:B------:R-:W-:-:S13]  /*169a0*/  ISETP.NE.AND P0, PT, R5, R2, PT ;  /* 0x000000020500720c */ /* 0x000fda0003f05270 */
[----:B------:R-:W-:Y:S05]  /*169b0*/  @P0 BRA `(.L_x_24) ;  /* 0x0000000000300947 */ /* 0x000fea0003800000 */
[----:B------:R-:W-:Y:S01]  /*169c0*/  R2UR UR4, R0 ;  /* 0x00000000000472ca */ /* 0x000fe200000e0000 */
[----:B------:R-:W-:Y:S01]  /*169d0*/  VOTEU.ANY UR5, UPT, PT ;  /* 0x0000000000057886 */ /* 0x000fe200038e0100 */
[----:B------:R-:W0:Y:S01]  /*169e0*/  S2R R0, SR_LANEID ;  /* 0x0000000000007919 */ /* 0x000e220000000000 */
[----:B------:R-:W-:-:S10]  /*169f0*/  UFLO.U32 UR5, UR5 ;  /* 0x00000005000572bd */ /* 0x000fd400080e0000 */
[----:B------:R-:W-:-:S06]  /*16a00*/  ULOP3.LUT UR4, URZ, UR4, URZ, 0x33, !UPT ;  /* 0x00000004ff047292 */ /* 0x000fcc000f8e33ff */
[----:B------:R-:W-:-:S04]  /*16a10*/  IMAD.U32 R2, RZ, RZ, UR4 ;  /* 0x00000004ff027e24 */ /* 0x000fc8000f8e00ff */
[----:B------:R-:W1:Y:S02]  /*16a20*/  REDUX UR7, R2 ;  /* 0x00000000020773c4 */ /* 0x000e640000000000 */
[----:B------:R2:W-:Y:S01]  /*16a30*/  UTCATOMSWS.AND URZ, UR4 ;  /* 0x0000000400ff79e3 */ /* 0x0005e20008000000 */
[----:B0-----:R-:W-:Y:S01]  /*16a40*/  ISETP.EQ.U32.AND P0, PT, R0, UR5, PT ;  /* 0x0000000500007c0c */ /* 0x001fe2000bf02070 */
[----:B-1----:R-:W-:-:S12]  /*16a50*/  IMAD.U32 R0, RZ, RZ, UR7 ;  /* 0x00000007ff007e24 */ /* 0x002fd8000f8e00ff */
[----:B------:R2:W-:Y:S01]  /*16a60*/  @P0 ATOMS.AND RZ, [UR6], R0 ;  /* 0x00000000ffff098c */ /* 0x0005e2000a800006 */
[----:B------:R-:W-:Y:S05]  /*16a70*/  BRA `(.L_x_22) ;  /* 0x0000000000147947 */ /* 0x000fea0003800000 */
.L_x_24:
[----:B------:R-:W-:-:S07]  /*16a80*/  MOV R2, 0x16aa0 ;  /* 0x00016aa000027802 */ /* 0x000fce0000000f00 */
[----:B------:R-:W-:Y:S05]  /*16a90*/  CALL.REL.NOINC `($__internal_0_$__cuda_sm10x_tcgen05_guardrail_trap_col_being_dealloced_not_returned_by_alloc) ;  /* 0x0000000000447944 */ /* 0x000fea0003c00000 */
[----:B------:R-:W-:Y:S05]  /*16aa0*/  BRA `(.L_x_22) ;  /* 0x0000000000087947 */ /* 0x000fea0003800000 */
.L_x_23:
[----:B------:R-:W-:-:S07]  /*16ab0*/  MOV R2, 0x16ad0 ;  /* 0x00016ad000027802 */ /* 0x000fce0000000f00 */
[----:B------:R-:W-:Y:S05]  /*16ac0*/  CALL.REL.NOINC `($__internal_2_$__cuda_sm10x_tcgen05_guardrail_trap_unallocated_columns_being_dealloced) ;  /* 0x0000000000507944 */ /* 0x000fea0003c00000 */
.L_x_22:
[----:B------:R-:W-:Y:S01]  /*16ad0*/  NOP ;  /* 0x0000000000007918 */ /* 0x000fe20000000000 */
[----:B--2---:R-:W-:Y:S05]  /*16ae0*/  EXIT ;  /* 0x000000000000794d */ /* 0x004fea0003800000 */
.L_x_8:
[----:B------:R-:W1:Y:S02]  /*16af0*/  SYNCS.PHASECHK.TRANS64.TRYWAIT P3, [UR8+0xc000], RZ ;  /* 0x00c000ffff0075a7 */ /* 0x000e640008061108 */
[----:B-1----:R-:W-:Y:S05]  /*16b00*/  @!P3 BRA `(.L_x_8) ;  /* 0xfffffffc00f8b947 */ /* 0x002fea000383ffff */
[----:B------:R-:W-:Y:S05]  /*16b10*/  BRA `(.L_x_7) ;  /* 0xffffff0000d07947 */ /* 0x000fea000383ffff */
.L_x_17:
[----:B------:R-:W1:Y:S02]  /*16b20*/  SYNCS.PHASECHK.TRANS64.TRYWAIT P3, [UR8+0x14010], RZ ;  /* 0x014010ffff0075a7 */ /* 0x000e640008061108 */
[----:B-1----:R-:W-:Y:S05]  /*16b30*/  @!P3 BRA `(.L_x_17) ;  /* 0xfffffffc00f8b947 */ /* 0x002fea000383ffff */
[----:B------:R-:W-:Y:S05]  /*16b40*/  BRA `(.L_x_25) ;  /* 0xffffff6000187947 */ /* 0x000fea000383ffff */
.L_x_18:
[----:B------:R-:W1:Y:S02]  /*16b50*/  SYNCS.PHASECHK.TRANS64.TRYWAIT P3, [UR16], R36 ;  /* 0x00000024ff0075a7 */ /* 0x000e640008061110 */
[----:B-1----:R-:W-:Y:S05]  /*16b60*/  @!P3 BRA `(.L_x_18) ;  /* 0xfffffffc00f8b947 */ /* 0x002fea000383ffff */
[----:B------:R-:W-:Y:S05]  /*16b70*/  BRA `(.L_x_26) ;  /* 0xffffff8800447947 */ /* 0x000fea000383ffff */
.L_x_21:
[----:B------:R-:W1:Y:S02]  /*16b80*/  SYNCS.PHASECHK.TRANS64.TRYWAIT P0, [UR16], R0 ;  /* 0x00000000ff0075a7 */ /* 0x000e640008001110 */
[----:B-1----:R-:W-:Y:S05]  /*16b90*/  @!P0 BRA `(.L_x_21) ;  /* 0xfffffffc00f88947 */ /* 0x002fea000383ffff */
[----:B------:R-:W-:Y:S05]  /*16ba0*/  BRA `(.L_x_27) ;  /* 0xffffffb400247947 */ /* 0x000fea000383ffff */
        .weak           $__internal_0_$__cuda_sm10x_tcgen05_guardrail_trap_col_being_dealloced_not_returned_by_alloc
        .type           $__internal_0_$__cuda_sm10x_tcgen05_guardrail_trap_col_being_dealloced_not_returned_by_alloc,@function
        .size           $__internal_0_$__cuda_sm10x_tcgen05_guardrail_trap_col_being_dealloced_not_returned_by_alloc,($__internal_1_$__cuda_sm10x_tcgen05_guardrail_trap_phase_invalid_during_alloc - $__internal_0_$__cuda_sm10x_tcgen05_guardrail_trap_col_being_dealloced_not_returned_by_alloc)
$__internal_0_$__cuda_sm10x_tcgen05_guardrail_trap_col_being_dealloced_not_returned_by_alloc:
[----:B------:R-:W-:Y:S05]  /*16bb0*/  BPT.TRAP 0x1 ;  /* 0x000000040000795c */ /* 0x000fea0000300000 */
[----:B------:R-:W-:-:S04]  /*16bc0*/  MOV R3, 0x0 ;  /* 0x0000000000037802 */ /* 0x000fc80000000f00 */
[----:B------:R-:W-:Y:S05]  /*16bd0*/  RET.REL.NODEC R2 `(attn_fwd) ;  /* 0xfffffe9402087950 */ /* 0x000fea0003c3ffff */
        .weak           $__internal_1_$__cuda_sm10x_tcgen05_guardrail_trap_phase_invalid_during_alloc
        .type           $__internal_1_$__cuda_sm10x_tcgen05_guardrail_trap_phase_invalid_during_alloc,@function
        .size           $__internal_1_$__cuda_sm10x_tcgen05_guardrail_trap_phase_invalid_during_alloc,($__internal_2_$__cuda_sm10x_tcgen05_guardrail_trap_unallocated_columns_being_dealloced - $__internal_1_$__cuda_sm10x_tcgen05_guardrail_trap_phase_invalid_during_alloc)
$__internal_1_$__cuda_sm10x_tcgen05_guardrail_trap_phase_invalid_during_alloc:
[----:B------:R-:W-:Y:S05]  /*16be0*/  BPT.TRAP 0x1 ;  /* 0x000000040000795c */ /* 0x000fea0000300000 */
[----:B------:R-:W-:-:S04]  /*16bf0*/  IMAD.MOV.U32 R3, RZ, RZ, 0x0 ;  /* 0x00000000ff037424 */ /* 0x000fc800078e00ff */
[----:B------:R-:W-:Y:S05]  /*16c00*/  RET.REL.NODEC R2 `(attn_fwd) ;  /* 0xfffffe9002fc7950 */ /* 0x000fea0003c3ffff */
        .weak           $__internal_2_$__cuda_sm10x_tcgen05_guardrail_trap_unallocated_columns_being_dealloced
        .type           $__internal_2_$__cuda_sm10x_tcgen05_guardrail_trap_unallocated_columns_being_dealloced,@function
        .size           $__internal_2_$__cuda_sm10x_tcgen05_guardrail_trap_unallocated_columns_being_dealloced,(.L_x_31 - $__internal_2_$__cuda_sm10x_tcgen05_guardrail_trap_unallocated_columns_being_dealloced)
$__internal_2_$__cuda_sm10x_tcgen05_guardrail_trap_unallocated_columns_being_dealloced:
[----:B------:R-:W-:Y:S05]  /*16c10*/  BPT.TRAP 0x1 ;  /* 0x000000040000795c */ /* 0x000fea0000300000 */
[----:B------:R-:W-:-:S04]  /*16c20*/  IMAD.MOV.U32 R3, RZ, RZ, 0x0 ;  /* 0x00000000ff037424 */ /* 0x000fc800078e00ff */
[----:B------:R-:W-:Y:S05]  /*16c30*/  RET.REL.NODEC R2 `(attn_fwd) ;  /* 0xfffffe9002f07950 */ /* 0x000fea0003c3ffff */
.L_x_28:
[----:B------:R-:W-:-:S00]  /*16c40*/  BRA `(.L_x_28) ;  /* 0xfffffffc00fc7947 */ /* 0x000fc0000383ffff */
[----:B------:R-:W-:-:S00]  /*16c50*/  NOP ;  /* 0x0000000000007918 */ /* 0x000fc00000000000 */
        /* <DEDUP_REMOVED lines=10> */
.L_x_31:


//--------------------- .nv.global.init           --------------------------
	.section	.nv.global.init,"aw",@progbits
.nv.global.init:
	.type		_$_str,@object
	.size		_$_str,(.L_3 - _$_str)
_$_str:
        /*0000*/ 	.byte	0x5f, 0x5f, 0x43, 0x55, 0x44, 0x41, 0x5f, 0x46, 0x54, 0x5a, 0x00
.L_3:


//--------------------- .nv.shared.attn_fwd       --------------------------
	.section	.nv.shared.attn_fwd,"aw",@nobits
	.sectionflags	@""
	.align	16
	.zero		1024


//--------------------- .nv.shared.reserved.0     --------------------------
	.section	.nv.shared.reserved.0,"aw",@nobits
	.align	8
	.weak		__nv_reservedSMEM_offset_0_alias
	.size		__nv_reservedSMEM_offset_0_alias, 0, 64
	.other		__nv_reservedSMEM_offset_0_alias,@"STO_CUDA_RESERVED_SHARED STV_DEFAULT"
__nv_reservedSMEM_offset_0_alias:
	.zero		0
.nv.shared.reserved.0:
	.zero		64
	.weak		__nv_reservedSMEM_allocation_phase
	.type		__nv_reservedSMEM_allocation_phase,@object
	.size		__nv_reservedSMEM_allocation_phase,(.L_0 - __nv_reservedSMEM_allocation_phase)
__nv_reservedSMEM_allocation_phase:
	.zero		1
.L_0:
	.zero		7
	.weak		__nv_reservedSMEM_devtool_atexit_pc
	.type		__nv_reservedSMEM_devtool_atexit_pc,@object
	.size		__nv_reservedSMEM_devtool_atexit_pc,(__nv_reservedSMEM_allocation_mask - __nv_reservedSMEM_devtool_atexit_pc)
__nv_reservedSMEM_devtool_atexit_pc:
	.zero		8
	.weak		__nv_reservedSMEM_allocation_mask
	.type		__nv_reservedSMEM_allocation_mask,@object
	.size		__nv_reservedSMEM_allocation_mask,(.L_2 - __nv_reservedSMEM_allocation_mask)
__nv_reservedSMEM_allocation_mask:
	.zero		4
.L_2:


//--------------------- .nv.constant0.attn_fwd    --------------------------
	.section	.nv.constant0.attn_fwd,"a",@progbits
	.sectionflags	@""
	.align	4
.nv.constant0.attn_fwd:
	.zero		1032


//--------------------- SYMBOLS --------------------------

	.type		.nv.reservedSmem.offset0,@object
	.size		.nv.reservedSmem.offset0,0x4
	.type		.nv.reservedSmem.cap,@object
	.size		.nv.reservedSmem.cap,0x4
